//
// Generated by NVIDIA NVVM Compiler
//
// Compiler Build ID: CL-36424714
// Cuda compilation tools, release 13.0, V13.0.88
// Based on NVVM 20.0.0
//

.version 9.0
.target sm_100
.address_size 64

	// .globl	_Z17define_exin_arrayIbEvPT_yy
.global .align 4 .b8 precalc_xorwow_matrix[102400];
.global .align 4 .b8 precalc_xorwow_offset_matrix[102400];
.global .align 4 .b8 mrg32k3aM1[2304];
.global .align 4 .b8 mrg32k3aM2[2304];
.global .align 4 .b8 mrg32k3aM1SubSeq[2016];
.global .align 4 .b8 mrg32k3aM2SubSeq[2016];
.global .align 4 .b8 mrg32k3aM1Seq[2304];
.global .align 4 .b8 mrg32k3aM2Seq[2304];
.const .align 8 .b8 __cr_lgamma_table[72];

.visible .entry _Z17define_exin_arrayIbEvPT_yy(
	.param .u64 .ptr .align 1 _Z17define_exin_arrayIbEvPT_yy_param_0,
	.param .u64 _Z17define_exin_arrayIbEvPT_yy_param_1,
	.param .u64 _Z17define_exin_arrayIbEvPT_yy_param_2
)
{
	.local .align 8 .b8 	__local_depot0[48];
	.reg .b64 	%SP;
	.reg .b64 	%SPL;
	.reg .pred 	%p<126>;
	.reg .b16 	%rs<2>;
	.reg .b32 	%r<2371>;
	.reg .b32 	%f<3>;
	.reg .b64 	%rd<47>;
	.reg .b64 	%fd<2>;

	mov.u64 	%SPL, __local_depot0;
	ld.param.u64 	%rd17, [_Z17define_exin_arrayIbEvPT_yy_param_0];
	ld.param.u64 	%rd19, [_Z17define_exin_arrayIbEvPT_yy_param_1];
	ld.param.u64 	%rd18, [_Z17define_exin_arrayIbEvPT_yy_param_2];
	add.u64 	%rd1, %SPL, 0;
	mov.u32 	%r1076, %ctaid.x;
	mov.u32 	%r1077, %ntid.x;
	mov.u32 	%r1078, %tid.x;
	mad.lo.s32 	%r1079, %r1076, %r1077, %r1078;
	cvt.s64.s32 	%rd2, %r1079;
	cvt.u32.u64 	%r1080, %rd19;
	xor.b32  	%r1081, %r1080, -1429050551;
	mul.lo.s32 	%r1082, %r1081, 1099087573;
	{ .reg .b32 tmp; mov.b64 {tmp, %r1083}, %rd19; }
	xor.b32  	%r1084, %r1083, -136515619;
	mul.lo.s32 	%r1085, %r1084, -1703105765;
	add.s32 	%r1086, %r1082, %r1085;
	add.s32 	%r1, %r1086, 6615241;
	add.s32 	%r2107, %r1082, 123456789;
	st.local.v2.u32 	[%rd1], {%r1, %r2107};
	xor.b32  	%r1087, %r1082, 362436069;
	add.s32 	%r1088, %r1085, 521288629;
	st.local.v2.u32 	[%rd1+8], {%r1087, %r1088};
	xor.b32  	%r1089, %r1085, 88675123;
	add.s32 	%r2103, %r1082, 5783321;
	st.local.v2.u32 	[%rd1+16], {%r1089, %r2103};
	setp.eq.s32 	%p1, %r1079, 0;
	@%p1 bra 	$L__BB0_115;
	mov.b32 	%r1807, 0;
	mov.u64 	%rd45, %rd2;
$L__BB0_2:
	mov.u64 	%rd3, %rd45;
	and.b64  	%rd4, %rd3, 3;
	setp.eq.s64 	%p2, %rd4, 0;
	@%p2 bra 	$L__BB0_114;
	mul.wide.u32 	%rd21, %r1807, 3200;
	mov.u64 	%rd22, precalc_xorwow_matrix;
	add.s64 	%rd5, %rd22, %rd21;
	mov.b32 	%r2103, 0;
	mov.u32 	%r1823, %r2103;
	mov.u32 	%r1824, %r2103;
	mov.u32 	%r1825, %r2103;
	mov.u32 	%r2107, %r2103;
	mov.u32 	%r1815, %r2103;
$L__BB0_4:
	mul.wide.u32 	%rd23, %r1815, 4;
	add.s64 	%rd24, %rd1, %rd23;
	ld.local.u32 	%r15, [%rd24+4];
	shl.b32 	%r16, %r1815, 5;
	mov.b32 	%r1821, 0;
$L__BB0_5:
	.pragma "nounroll";
	shr.u32 	%r1093, %r15, %r1821;
	and.b32  	%r1094, %r1093, 1;
	setp.eq.b32 	%p3, %r1094, 1;
	not.pred 	%p4, %p3;
	add.s32 	%r1095, %r16, %r1821;
	mul.lo.s32 	%r1096, %r1095, 5;
	mul.wide.u32 	%rd25, %r1096, 4;
	add.s64 	%rd6, %rd5, %rd25;
	@%p4 bra 	$L__BB0_7;
	ld.global.u32 	%r1097, [%rd6];
	xor.b32  	%r2107, %r2107, %r1097;
	ld.global.u32 	%r1098, [%rd6+4];
	xor.b32  	%r1825, %r1825, %r1098;
	ld.global.u32 	%r1099, [%rd6+8];
	xor.b32  	%r1824, %r1824, %r1099;
	ld.global.u32 	%r1100, [%rd6+12];
	xor.b32  	%r1823, %r1823, %r1100;
	ld.global.u32 	%r1101, [%rd6+16];
	xor.b32  	%r2103, %r2103, %r1101;
$L__BB0_7:
	and.b32  	%r1103, %r1093, 2;
	setp.eq.s32 	%p5, %r1103, 0;
	@%p5 bra 	$L__BB0_9;
	ld.global.u32 	%r1104, [%rd6+20];
	xor.b32  	%r2107, %r2107, %r1104;
	ld.global.u32 	%r1105, [%rd6+24];
	xor.b32  	%r1825, %r1825, %r1105;
	ld.global.u32 	%r1106, [%rd6+28];
	xor.b32  	%r1824, %r1824, %r1106;
	ld.global.u32 	%r1107, [%rd6+32];
	xor.b32  	%r1823, %r1823, %r1107;
	ld.global.u32 	%r1108, [%rd6+36];
	xor.b32  	%r2103, %r2103, %r1108;
$L__BB0_9:
	and.b32  	%r1110, %r1093, 4;
	setp.eq.s32 	%p6, %r1110, 0;
	@%p6 bra 	$L__BB0_11;
	ld.global.u32 	%r1111, [%rd6+40];
	xor.b32  	%r2107, %r2107, %r1111;
	ld.global.u32 	%r1112, [%rd6+44];
	xor.b32  	%r1825, %r1825, %r1112;
	ld.global.u32 	%r1113, [%rd6+48];
	xor.b32  	%r1824, %r1824, %r1113;
	ld.global.u32 	%r1114, [%rd6+52];
	xor.b32  	%r1823, %r1823, %r1114;
	ld.global.u32 	%r1115, [%rd6+56];
	xor.b32  	%r2103, %r2103, %r1115;
$L__BB0_11:
	and.b32  	%r1117, %r1093, 8;
	setp.eq.s32 	%p7, %r1117, 0;
	@%p7 bra 	$L__BB0_13;
	ld.global.u32 	%r1118, [%rd6+60];
	xor.b32  	%r2107, %r2107, %r1118;
	ld.global.u32 	%r1119, [%rd6+64];
	xor.b32  	%r1825, %r1825, %r1119;
	ld.global.u32 	%r1120, [%rd6+68];
	xor.b32  	%r1824, %r1824, %r1120;
	ld.global.u32 	%r1121, [%rd6+72];
	xor.b32  	%r1823, %r1823, %r1121;
	ld.global.u32 	%r1122, [%rd6+76];
	xor.b32  	%r2103, %r2103, %r1122;
$L__BB0_13:
	and.b32  	%r1124, %r1093, 16;
	setp.eq.s32 	%p8, %r1124, 0;
	@%p8 bra 	$L__BB0_15;
	ld.global.u32 	%r1125, [%rd6+80];
	xor.b32  	%r2107, %r2107, %r1125;
	ld.global.u32 	%r1126, [%rd6+84];
	xor.b32  	%r1825, %r1825, %r1126;
	ld.global.u32 	%r1127, [%rd6+88];
	xor.b32  	%r1824, %r1824, %r1127;
	ld.global.u32 	%r1128, [%rd6+92];
	xor.b32  	%r1823, %r1823, %r1128;
	ld.global.u32 	%r1129, [%rd6+96];
	xor.b32  	%r2103, %r2103, %r1129;
$L__BB0_15:
	and.b32  	%r1131, %r1093, 32;
	setp.eq.s32 	%p9, %r1131, 0;
	@%p9 bra 	$L__BB0_17;
	ld.global.u32 	%r1132, [%rd6+100];
	xor.b32  	%r2107, %r2107, %r1132;
	ld.global.u32 	%r1133, [%rd6+104];
	xor.b32  	%r1825, %r1825, %r1133;
	ld.global.u32 	%r1134, [%rd6+108];
	xor.b32  	%r1824, %r1824, %r1134;
	ld.global.u32 	%r1135, [%rd6+112];
	xor.b32  	%r1823, %r1823, %r1135;
	ld.global.u32 	%r1136, [%rd6+116];
	xor.b32  	%r2103, %r2103, %r1136;
$L__BB0_17:
	and.b32  	%r1138, %r1093, 64;
	setp.eq.s32 	%p10, %r1138, 0;
	@%p10 bra 	$L__BB0_19;
	ld.global.u32 	%r1139, [%rd6+120];
	xor.b32  	%r2107, %r2107, %r1139;
	ld.global.u32 	%r1140, [%rd6+124];
	xor.b32  	%r1825, %r1825, %r1140;
	ld.global.u32 	%r1141, [%rd6+128];
	xor.b32  	%r1824, %r1824, %r1141;
	ld.global.u32 	%r1142, [%rd6+132];
	xor.b32  	%r1823, %r1823, %r1142;
	ld.global.u32 	%r1143, [%rd6+136];
	xor.b32  	%r2103, %r2103, %r1143;
$L__BB0_19:
	and.b32  	%r1145, %r1093, 128;
	setp.eq.s32 	%p11, %r1145, 0;
	@%p11 bra 	$L__BB0_21;
	ld.global.u32 	%r1146, [%rd6+140];
	xor.b32  	%r2107, %r2107, %r1146;
	ld.global.u32 	%r1147, [%rd6+144];
	xor.b32  	%r1825, %r1825, %r1147;
	ld.global.u32 	%r1148, [%rd6+148];
	xor.b32  	%r1824, %r1824, %r1148;
	ld.global.u32 	%r1149, [%rd6+152];
	xor.b32  	%r1823, %r1823, %r1149;
	ld.global.u32 	%r1150, [%rd6+156];
	xor.b32  	%r2103, %r2103, %r1150;
$L__BB0_21:
	and.b32  	%r1152, %r1093, 256;
	setp.eq.s32 	%p12, %r1152, 0;
	@%p12 bra 	$L__BB0_23;
	ld.global.u32 	%r1153, [%rd6+160];
	xor.b32  	%r2107, %r2107, %r1153;
	ld.global.u32 	%r1154, [%rd6+164];
	xor.b32  	%r1825, %r1825, %r1154;
	ld.global.u32 	%r1155, [%rd6+168];
	xor.b32  	%r1824, %r1824, %r1155;
	ld.global.u32 	%r1156, [%rd6+172];
	xor.b32  	%r1823, %r1823, %r1156;
	ld.global.u32 	%r1157, [%rd6+176];
	xor.b32  	%r2103, %r2103, %r1157;
$L__BB0_23:
	and.b32  	%r1159, %r1093, 512;
	setp.eq.s32 	%p13, %r1159, 0;
	@%p13 bra 	$L__BB0_25;
	ld.global.u32 	%r1160, [%rd6+180];
	xor.b32  	%r2107, %r2107, %r1160;
	ld.global.u32 	%r1161, [%rd6+184];
	xor.b32  	%r1825, %r1825, %r1161;
	ld.global.u32 	%r1162, [%rd6+188];
	xor.b32  	%r1824, %r1824, %r1162;
	ld.global.u32 	%r1163, [%rd6+192];
	xor.b32  	%r1823, %r1823, %r1163;
	ld.global.u32 	%r1164, [%rd6+196];
	xor.b32  	%r2103, %r2103, %r1164;
$L__BB0_25:
	and.b32  	%r1166, %r1093, 1024;
	setp.eq.s32 	%p14, %r1166, 0;
	@%p14 bra 	$L__BB0_27;
	ld.global.u32 	%r1167, [%rd6+200];
	xor.b32  	%r2107, %r2107, %r1167;
	ld.global.u32 	%r1168, [%rd6+204];
	xor.b32  	%r1825, %r1825, %r1168;
	ld.global.u32 	%r1169, [%rd6+208];
	xor.b32  	%r1824, %r1824, %r1169;
	ld.global.u32 	%r1170, [%rd6+212];
	xor.b32  	%r1823, %r1823, %r1170;
	ld.global.u32 	%r1171, [%rd6+216];
	xor.b32  	%r2103, %r2103, %r1171;
$L__BB0_27:
	and.b32  	%r1173, %r1093, 2048;
	setp.eq.s32 	%p15, %r1173, 0;
	@%p15 bra 	$L__BB0_29;
	ld.global.u32 	%r1174, [%rd6+220];
	xor.b32  	%r2107, %r2107, %r1174;
	ld.global.u32 	%r1175, [%rd6+224];
	xor.b32  	%r1825, %r1825, %r1175;
	ld.global.u32 	%r1176, [%rd6+228];
	xor.b32  	%r1824, %r1824, %r1176;
	ld.global.u32 	%r1177, [%rd6+232];
	xor.b32  	%r1823, %r1823, %r1177;
	ld.global.u32 	%r1178, [%rd6+236];
	xor.b32  	%r2103, %r2103, %r1178;
$L__BB0_29:
	and.b32  	%r1180, %r1093, 4096;
	setp.eq.s32 	%p16, %r1180, 0;
	@%p16 bra 	$L__BB0_31;
	ld.global.u32 	%r1181, [%rd6+240];
	xor.b32  	%r2107, %r2107, %r1181;
	ld.global.u32 	%r1182, [%rd6+244];
	xor.b32  	%r1825, %r1825, %r1182;
	ld.global.u32 	%r1183, [%rd6+248];
	xor.b32  	%r1824, %r1824, %r1183;
	ld.global.u32 	%r1184, [%rd6+252];
	xor.b32  	%r1823, %r1823, %r1184;
	ld.global.u32 	%r1185, [%rd6+256];
	xor.b32  	%r2103, %r2103, %r1185;
$L__BB0_31:
	and.b32  	%r1187, %r1093, 8192;
	setp.eq.s32 	%p17, %r1187, 0;
	@%p17 bra 	$L__BB0_33;
	ld.global.u32 	%r1188, [%rd6+260];
	xor.b32  	%r2107, %r2107, %r1188;
	ld.global.u32 	%r1189, [%rd6+264];
	xor.b32  	%r1825, %r1825, %r1189;
	ld.global.u32 	%r1190, [%rd6+268];
	xor.b32  	%r1824, %r1824, %r1190;
	ld.global.u32 	%r1191, [%rd6+272];
	xor.b32  	%r1823, %r1823, %r1191;
	ld.global.u32 	%r1192, [%rd6+276];
	xor.b32  	%r2103, %r2103, %r1192;
$L__BB0_33:
	and.b32  	%r1194, %r1093, 16384;
	setp.eq.s32 	%p18, %r1194, 0;
	@%p18 bra 	$L__BB0_35;
	ld.global.u32 	%r1195, [%rd6+280];
	xor.b32  	%r2107, %r2107, %r1195;
	ld.global.u32 	%r1196, [%rd6+284];
	xor.b32  	%r1825, %r1825, %r1196;
	ld.global.u32 	%r1197, [%rd6+288];
	xor.b32  	%r1824, %r1824, %r1197;
	ld.global.u32 	%r1198, [%rd6+292];
	xor.b32  	%r1823, %r1823, %r1198;
	ld.global.u32 	%r1199, [%rd6+296];
	xor.b32  	%r2103, %r2103, %r1199;
$L__BB0_35:
	and.b32  	%r1201, %r1093, 32768;
	setp.eq.s32 	%p19, %r1201, 0;
	@%p19 bra 	$L__BB0_37;
	ld.global.u32 	%r1202, [%rd6+300];
	xor.b32  	%r2107, %r2107, %r1202;
	ld.global.u32 	%r1203, [%rd6+304];
	xor.b32  	%r1825, %r1825, %r1203;
	ld.global.u32 	%r1204, [%rd6+308];
	xor.b32  	%r1824, %r1824, %r1204;
	ld.global.u32 	%r1205, [%rd6+312];
	xor.b32  	%r1823, %r1823, %r1205;
	ld.global.u32 	%r1206, [%rd6+316];
	xor.b32  	%r2103, %r2103, %r1206;
$L__BB0_37:
	add.s32 	%r1821, %r1821, 16;
	setp.ne.s32 	%p20, %r1821, 32;
	@%p20 bra 	$L__BB0_5;
	mad.lo.s32 	%r1207, %r1815, -31, %r16;
	add.s32 	%r1815, %r1207, 1;
	setp.ne.s32 	%p21, %r1815, 5;
	@%p21 bra 	$L__BB0_4;
	st.local.u32 	[%rd1+4], %r2107;
	st.local.v2.u32 	[%rd1+8], {%r1825, %r1824};
	st.local.v2.u32 	[%rd1+16], {%r1823, %r2103};
	setp.eq.s64 	%p22, %rd4, 1;
	@%p22 bra 	$L__BB0_114;
	mov.b32 	%r2103, 0;
	mov.u32 	%r1915, %r2103;
	mov.u32 	%r1916, %r2103;
	mov.u32 	%r1917, %r2103;
	mov.u32 	%r2107, %r2103;
	mov.u32 	%r1907, %r2103;
$L__BB0_41:
	mul.wide.u32 	%rd26, %r1907, 4;
	add.s64 	%rd27, %rd1, %rd26;
	ld.local.u32 	%r191, [%rd27+4];
	shl.b32 	%r192, %r1907, 5;
	mov.b32 	%r1913, 0;
$L__BB0_42:
	.pragma "nounroll";
	shr.u32 	%r1210, %r191, %r1913;
	and.b32  	%r1211, %r1210, 1;
	setp.eq.b32 	%p23, %r1211, 1;
	not.pred 	%p24, %p23;
	add.s32 	%r1212, %r192, %r1913;
	mul.lo.s32 	%r1213, %r1212, 5;
	mul.wide.u32 	%rd28, %r1213, 4;
	add.s64 	%rd7, %rd5, %rd28;
	@%p24 bra 	$L__BB0_44;
	ld.global.u32 	%r1214, [%rd7];
	xor.b32  	%r2107, %r2107, %r1214;
	ld.global.u32 	%r1215, [%rd7+4];
	xor.b32  	%r1917, %r1917, %r1215;
	ld.global.u32 	%r1216, [%rd7+8];
	xor.b32  	%r1916, %r1916, %r1216;
	ld.global.u32 	%r1217, [%rd7+12];
	xor.b32  	%r1915, %r1915, %r1217;
	ld.global.u32 	%r1218, [%rd7+16];
	xor.b32  	%r2103, %r2103, %r1218;
$L__BB0_44:
	and.b32  	%r1220, %r1210, 2;
	setp.eq.s32 	%p25, %r1220, 0;
	@%p25 bra 	$L__BB0_46;
	ld.global.u32 	%r1221, [%rd7+20];
	xor.b32  	%r2107, %r2107, %r1221;
	ld.global.u32 	%r1222, [%rd7+24];
	xor.b32  	%r1917, %r1917, %r1222;
	ld.global.u32 	%r1223, [%rd7+28];
	xor.b32  	%r1916, %r1916, %r1223;
	ld.global.u32 	%r1224, [%rd7+32];
	xor.b32  	%r1915, %r1915, %r1224;
	ld.global.u32 	%r1225, [%rd7+36];
	xor.b32  	%r2103, %r2103, %r1225;
$L__BB0_46:
	and.b32  	%r1227, %r1210, 4;
	setp.eq.s32 	%p26, %r1227, 0;
	@%p26 bra 	$L__BB0_48;
	ld.global.u32 	%r1228, [%rd7+40];
	xor.b32  	%r2107, %r2107, %r1228;
	ld.global.u32 	%r1229, [%rd7+44];
	xor.b32  	%r1917, %r1917, %r1229;
	ld.global.u32 	%r1230, [%rd7+48];
	xor.b32  	%r1916, %r1916, %r1230;
	ld.global.u32 	%r1231, [%rd7+52];
	xor.b32  	%r1915, %r1915, %r1231;
	ld.global.u32 	%r1232, [%rd7+56];
	xor.b32  	%r2103, %r2103, %r1232;
$L__BB0_48:
	and.b32  	%r1234, %r1210, 8;
	setp.eq.s32 	%p27, %r1234, 0;
	@%p27 bra 	$L__BB0_50;
	ld.global.u32 	%r1235, [%rd7+60];
	xor.b32  	%r2107, %r2107, %r1235;
	ld.global.u32 	%r1236, [%rd7+64];
	xor.b32  	%r1917, %r1917, %r1236;
	ld.global.u32 	%r1237, [%rd7+68];
	xor.b32  	%r1916, %r1916, %r1237;
	ld.global.u32 	%r1238, [%rd7+72];
	xor.b32  	%r1915, %r1915, %r1238;
	ld.global.u32 	%r1239, [%rd7+76];
	xor.b32  	%r2103, %r2103, %r1239;
$L__BB0_50:
	and.b32  	%r1241, %r1210, 16;
	setp.eq.s32 	%p28, %r1241, 0;
	@%p28 bra 	$L__BB0_52;
	ld.global.u32 	%r1242, [%rd7+80];
	xor.b32  	%r2107, %r2107, %r1242;
	ld.global.u32 	%r1243, [%rd7+84];
	xor.b32  	%r1917, %r1917, %r1243;
	ld.global.u32 	%r1244, [%rd7+88];
	xor.b32  	%r1916, %r1916, %r1244;
	ld.global.u32 	%r1245, [%rd7+92];
	xor.b32  	%r1915, %r1915, %r1245;
	ld.global.u32 	%r1246, [%rd7+96];
	xor.b32  	%r2103, %r2103, %r1246;
$L__BB0_52:
	and.b32  	%r1248, %r1210, 32;
	setp.eq.s32 	%p29, %r1248, 0;
	@%p29 bra 	$L__BB0_54;
	ld.global.u32 	%r1249, [%rd7+100];
	xor.b32  	%r2107, %r2107, %r1249;
	ld.global.u32 	%r1250, [%rd7+104];
	xor.b32  	%r1917, %r1917, %r1250;
	ld.global.u32 	%r1251, [%rd7+108];
	xor.b32  	%r1916, %r1916, %r1251;
	ld.global.u32 	%r1252, [%rd7+112];
	xor.b32  	%r1915, %r1915, %r1252;
	ld.global.u32 	%r1253, [%rd7+116];
	xor.b32  	%r2103, %r2103, %r1253;
$L__BB0_54:
	and.b32  	%r1255, %r1210, 64;
	setp.eq.s32 	%p30, %r1255, 0;
	@%p30 bra 	$L__BB0_56;
	ld.global.u32 	%r1256, [%rd7+120];
	xor.b32  	%r2107, %r2107, %r1256;
	ld.global.u32 	%r1257, [%rd7+124];
	xor.b32  	%r1917, %r1917, %r1257;
	ld.global.u32 	%r1258, [%rd7+128];
	xor.b32  	%r1916, %r1916, %r1258;
	ld.global.u32 	%r1259, [%rd7+132];
	xor.b32  	%r1915, %r1915, %r1259;
	ld.global.u32 	%r1260, [%rd7+136];
	xor.b32  	%r2103, %r2103, %r1260;
$L__BB0_56:
	and.b32  	%r1262, %r1210, 128;
	setp.eq.s32 	%p31, %r1262, 0;
	@%p31 bra 	$L__BB0_58;
	ld.global.u32 	%r1263, [%rd7+140];
	xor.b32  	%r2107, %r2107, %r1263;
	ld.global.u32 	%r1264, [%rd7+144];
	xor.b32  	%r1917, %r1917, %r1264;
	ld.global.u32 	%r1265, [%rd7+148];
	xor.b32  	%r1916, %r1916, %r1265;
	ld.global.u32 	%r1266, [%rd7+152];
	xor.b32  	%r1915, %r1915, %r1266;
	ld.global.u32 	%r1267, [%rd7+156];
	xor.b32  	%r2103, %r2103, %r1267;
$L__BB0_58:
	and.b32  	%r1269, %r1210, 256;
	setp.eq.s32 	%p32, %r1269, 0;
	@%p32 bra 	$L__BB0_60;
	ld.global.u32 	%r1270, [%rd7+160];
	xor.b32  	%r2107, %r2107, %r1270;
	ld.global.u32 	%r1271, [%rd7+164];
	xor.b32  	%r1917, %r1917, %r1271;
	ld.global.u32 	%r1272, [%rd7+168];
	xor.b32  	%r1916, %r1916, %r1272;
	ld.global.u32 	%r1273, [%rd7+172];
	xor.b32  	%r1915, %r1915, %r1273;
	ld.global.u32 	%r1274, [%rd7+176];
	xor.b32  	%r2103, %r2103, %r1274;
$L__BB0_60:
	and.b32  	%r1276, %r1210, 512;
	setp.eq.s32 	%p33, %r1276, 0;
	@%p33 bra 	$L__BB0_62;
	ld.global.u32 	%r1277, [%rd7+180];
	xor.b32  	%r2107, %r2107, %r1277;
	ld.global.u32 	%r1278, [%rd7+184];
	xor.b32  	%r1917, %r1917, %r1278;
	ld.global.u32 	%r1279, [%rd7+188];
	xor.b32  	%r1916, %r1916, %r1279;
	ld.global.u32 	%r1280, [%rd7+192];
	xor.b32  	%r1915, %r1915, %r1280;
	ld.global.u32 	%r1281, [%rd7+196];
	xor.b32  	%r2103, %r2103, %r1281;
$L__BB0_62:
	and.b32  	%r1283, %r1210, 1024;
	setp.eq.s32 	%p34, %r1283, 0;
	@%p34 bra 	$L__BB0_64;
	ld.global.u32 	%r1284, [%rd7+200];
	xor.b32  	%r2107, %r2107, %r1284;
	ld.global.u32 	%r1285, [%rd7+204];
	xor.b32  	%r1917, %r1917, %r1285;
	ld.global.u32 	%r1286, [%rd7+208];
	xor.b32  	%r1916, %r1916, %r1286;
	ld.global.u32 	%r1287, [%rd7+212];
	xor.b32  	%r1915, %r1915, %r1287;
	ld.global.u32 	%r1288, [%rd7+216];
	xor.b32  	%r2103, %r2103, %r1288;
$L__BB0_64:
	and.b32  	%r1290, %r1210, 2048;
	setp.eq.s32 	%p35, %r1290, 0;
	@%p35 bra 	$L__BB0_66;
	ld.global.u32 	%r1291, [%rd7+220];
	xor.b32  	%r2107, %r2107, %r1291;
	ld.global.u32 	%r1292, [%rd7+224];
	xor.b32  	%r1917, %r1917, %r1292;
	ld.global.u32 	%r1293, [%rd7+228];
	xor.b32  	%r1916, %r1916, %r1293;
	ld.global.u32 	%r1294, [%rd7+232];
	xor.b32  	%r1915, %r1915, %r1294;
	ld.global.u32 	%r1295, [%rd7+236];
	xor.b32  	%r2103, %r2103, %r1295;
$L__BB0_66:
	and.b32  	%r1297, %r1210, 4096;
	setp.eq.s32 	%p36, %r1297, 0;
	@%p36 bra 	$L__BB0_68;
	ld.global.u32 	%r1298, [%rd7+240];
	xor.b32  	%r2107, %r2107, %r1298;
	ld.global.u32 	%r1299, [%rd7+244];
	xor.b32  	%r1917, %r1917, %r1299;
	ld.global.u32 	%r1300, [%rd7+248];
	xor.b32  	%r1916, %r1916, %r1300;
	ld.global.u32 	%r1301, [%rd7+252];
	xor.b32  	%r1915, %r1915, %r1301;
	ld.global.u32 	%r1302, [%rd7+256];
	xor.b32  	%r2103, %r2103, %r1302;
$L__BB0_68:
	and.b32  	%r1304, %r1210, 8192;
	setp.eq.s32 	%p37, %r1304, 0;
	@%p37 bra 	$L__BB0_70;
	ld.global.u32 	%r1305, [%rd7+260];
	xor.b32  	%r2107, %r2107, %r1305;
	ld.global.u32 	%r1306, [%rd7+264];
	xor.b32  	%r1917, %r1917, %r1306;
	ld.global.u32 	%r1307, [%rd7+268];
	xor.b32  	%r1916, %r1916, %r1307;
	ld.global.u32 	%r1308, [%rd7+272];
	xor.b32  	%r1915, %r1915, %r1308;
	ld.global.u32 	%r1309, [%rd7+276];
	xor.b32  	%r2103, %r2103, %r1309;
$L__BB0_70:
	and.b32  	%r1311, %r1210, 16384;
	setp.eq.s32 	%p38, %r1311, 0;
	@%p38 bra 	$L__BB0_72;
	ld.global.u32 	%r1312, [%rd7+280];
	xor.b32  	%r2107, %r2107, %r1312;
	ld.global.u32 	%r1313, [%rd7+284];
	xor.b32  	%r1917, %r1917, %r1313;
	ld.global.u32 	%r1314, [%rd7+288];
	xor.b32  	%r1916, %r1916, %r1314;
	ld.global.u32 	%r1315, [%rd7+292];
	xor.b32  	%r1915, %r1915, %r1315;
	ld.global.u32 	%r1316, [%rd7+296];
	xor.b32  	%r2103, %r2103, %r1316;
$L__BB0_72:
	and.b32  	%r1318, %r1210, 32768;
	setp.eq.s32 	%p39, %r1318, 0;
	@%p39 bra 	$L__BB0_74;
	ld.global.u32 	%r1319, [%rd7+300];
	xor.b32  	%r2107, %r2107, %r1319;
	ld.global.u32 	%r1320, [%rd7+304];
	xor.b32  	%r1917, %r1917, %r1320;
	ld.global.u32 	%r1321, [%rd7+308];
	xor.b32  	%r1916, %r1916, %r1321;
	ld.global.u32 	%r1322, [%rd7+312];
	xor.b32  	%r1915, %r1915, %r1322;
	ld.global.u32 	%r1323, [%rd7+316];
	xor.b32  	%r2103, %r2103, %r1323;
$L__BB0_74:
	add.s32 	%r1913, %r1913, 16;
	setp.ne.s32 	%p40, %r1913, 32;
	@%p40 bra 	$L__BB0_42;
	mad.lo.s32 	%r1324, %r1907, -31, %r192;
	add.s32 	%r1907, %r1324, 1;
	setp.ne.s32 	%p41, %r1907, 5;
	@%p41 bra 	$L__BB0_41;
	st.local.u32 	[%rd1+4], %r2107;
	st.local.v2.u32 	[%rd1+8], {%r1917, %r1916};
	st.local.v2.u32 	[%rd1+16], {%r1915, %r2103};
	setp.ne.s64 	%p42, %rd4, 3;
	@%p42 bra 	$L__BB0_114;
	mov.b32 	%r2103, 0;
	mov.u32 	%r2007, %r2103;
	mov.u32 	%r2008, %r2103;
	mov.u32 	%r2009, %r2103;
	mov.u32 	%r2107, %r2103;
	mov.u32 	%r1999, %r2103;
$L__BB0_78:
	mul.wide.u32 	%rd29, %r1999, 4;
	add.s64 	%rd30, %rd1, %rd29;
	ld.local.u32 	%r367, [%rd30+4];
	shl.b32 	%r368, %r1999, 5;
	mov.b32 	%r2005, 0;
$L__BB0_79:
	.pragma "nounroll";
	shr.u32 	%r1327, %r367, %r2005;
	and.b32  	%r1328, %r1327, 1;
	setp.eq.b32 	%p43, %r1328, 1;
	not.pred 	%p44, %p43;
	add.s32 	%r1329, %r368, %r2005;
	mul.lo.s32 	%r1330, %r1329, 5;
	mul.wide.u32 	%rd31, %r1330, 4;
	add.s64 	%rd8, %rd5, %rd31;
	@%p44 bra 	$L__BB0_81;
	ld.global.u32 	%r1331, [%rd8];
	xor.b32  	%r2107, %r2107, %r1331;
	ld.global.u32 	%r1332, [%rd8+4];
	xor.b32  	%r2009, %r2009, %r1332;
	ld.global.u32 	%r1333, [%rd8+8];
	xor.b32  	%r2008, %r2008, %r1333;
	ld.global.u32 	%r1334, [%rd8+12];
	xor.b32  	%r2007, %r2007, %r1334;
	ld.global.u32 	%r1335, [%rd8+16];
	xor.b32  	%r2103, %r2103, %r1335;
$L__BB0_81:
	and.b32  	%r1337, %r1327, 2;
	setp.eq.s32 	%p45, %r1337, 0;
	@%p45 bra 	$L__BB0_83;
	ld.global.u32 	%r1338, [%rd8+20];
	xor.b32  	%r2107, %r2107, %r1338;
	ld.global.u32 	%r1339, [%rd8+24];
	xor.b32  	%r2009, %r2009, %r1339;
	ld.global.u32 	%r1340, [%rd8+28];
	xor.b32  	%r2008, %r2008, %r1340;
	ld.global.u32 	%r1341, [%rd8+32];
	xor.b32  	%r2007, %r2007, %r1341;
	ld.global.u32 	%r1342, [%rd8+36];
	xor.b32  	%r2103, %r2103, %r1342;
$L__BB0_83:
	and.b32  	%r1344, %r1327, 4;
	setp.eq.s32 	%p46, %r1344, 0;
	@%p46 bra 	$L__BB0_85;
	ld.global.u32 	%r1345, [%rd8+40];
	xor.b32  	%r2107, %r2107, %r1345;
	ld.global.u32 	%r1346, [%rd8+44];
	xor.b32  	%r2009, %r2009, %r1346;
	ld.global.u32 	%r1347, [%rd8+48];
	xor.b32  	%r2008, %r2008, %r1347;
	ld.global.u32 	%r1348, [%rd8+52];
	xor.b32  	%r2007, %r2007, %r1348;
	ld.global.u32 	%r1349, [%rd8+56];
	xor.b32  	%r2103, %r2103, %r1349;
$L__BB0_85:
	and.b32  	%r1351, %r1327, 8;
	setp.eq.s32 	%p47, %r1351, 0;
	@%p47 bra 	$L__BB0_87;
	ld.global.u32 	%r1352, [%rd8+60];
	xor.b32  	%r2107, %r2107, %r1352;
	ld.global.u32 	%r1353, [%rd8+64];
	xor.b32  	%r2009, %r2009, %r1353;
	ld.global.u32 	%r1354, [%rd8+68];
	xor.b32  	%r2008, %r2008, %r1354;
	ld.global.u32 	%r1355, [%rd8+72];
	xor.b32  	%r2007, %r2007, %r1355;
	ld.global.u32 	%r1356, [%rd8+76];
	xor.b32  	%r2103, %r2103, %r1356;
$L__BB0_87:
	and.b32  	%r1358, %r1327, 16;
	setp.eq.s32 	%p48, %r1358, 0;
	@%p48 bra 	$L__BB0_89;
	ld.global.u32 	%r1359, [%rd8+80];
	xor.b32  	%r2107, %r2107, %r1359;
	ld.global.u32 	%r1360, [%rd8+84];
	xor.b32  	%r2009, %r2009, %r1360;
	ld.global.u32 	%r1361, [%rd8+88];
	xor.b32  	%r2008, %r2008, %r1361;
	ld.global.u32 	%r1362, [%rd8+92];
	xor.b32  	%r2007, %r2007, %r1362;
	ld.global.u32 	%r1363, [%rd8+96];
	xor.b32  	%r2103, %r2103, %r1363;
$L__BB0_89:
	and.b32  	%r1365, %r1327, 32;
	setp.eq.s32 	%p49, %r1365, 0;
	@%p49 bra 	$L__BB0_91;
	ld.global.u32 	%r1366, [%rd8+100];
	xor.b32  	%r2107, %r2107, %r1366;
	ld.global.u32 	%r1367, [%rd8+104];
	xor.b32  	%r2009, %r2009, %r1367;
	ld.global.u32 	%r1368, [%rd8+108];
	xor.b32  	%r2008, %r2008, %r1368;
	ld.global.u32 	%r1369, [%rd8+112];
	xor.b32  	%r2007, %r2007, %r1369;
	ld.global.u32 	%r1370, [%rd8+116];
	xor.b32  	%r2103, %r2103, %r1370;
$L__BB0_91:
	and.b32  	%r1372, %r1327, 64;
	setp.eq.s32 	%p50, %r1372, 0;
	@%p50 bra 	$L__BB0_93;
	ld.global.u32 	%r1373, [%rd8+120];
	xor.b32  	%r2107, %r2107, %r1373;
	ld.global.u32 	%r1374, [%rd8+124];
	xor.b32  	%r2009, %r2009, %r1374;
	ld.global.u32 	%r1375, [%rd8+128];
	xor.b32  	%r2008, %r2008, %r1375;
	ld.global.u32 	%r1376, [%rd8+132];
	xor.b32  	%r2007, %r2007, %r1376;
	ld.global.u32 	%r1377, [%rd8+136];
	xor.b32  	%r2103, %r2103, %r1377;
$L__BB0_93:
	and.b32  	%r1379, %r1327, 128;
	setp.eq.s32 	%p51, %r1379, 0;
	@%p51 bra 	$L__BB0_95;
	ld.global.u32 	%r1380, [%rd8+140];
	xor.b32  	%r2107, %r2107, %r1380;
	ld.global.u32 	%r1381, [%rd8+144];
	xor.b32  	%r2009, %r2009, %r1381;
	ld.global.u32 	%r1382, [%rd8+148];
	xor.b32  	%r2008, %r2008, %r1382;
	ld.global.u32 	%r1383, [%rd8+152];
	xor.b32  	%r2007, %r2007, %r1383;
	ld.global.u32 	%r1384, [%rd8+156];
	xor.b32  	%r2103, %r2103, %r1384;
$L__BB0_95:
	and.b32  	%r1386, %r1327, 256;
	setp.eq.s32 	%p52, %r1386, 0;
	@%p52 bra 	$L__BB0_97;
	ld.global.u32 	%r1387, [%rd8+160];
	xor.b32  	%r2107, %r2107, %r1387;
	ld.global.u32 	%r1388, [%rd8+164];
	xor.b32  	%r2009, %r2009, %r1388;
	ld.global.u32 	%r1389, [%rd8+168];
	xor.b32  	%r2008, %r2008, %r1389;
	ld.global.u32 	%r1390, [%rd8+172];
	xor.b32  	%r2007, %r2007, %r1390;
	ld.global.u32 	%r1391, [%rd8+176];
	xor.b32  	%r2103, %r2103, %r1391;
$L__BB0_97:
	and.b32  	%r1393, %r1327, 512;
	setp.eq.s32 	%p53, %r1393, 0;
	@%p53 bra 	$L__BB0_99;
	ld.global.u32 	%r1394, [%rd8+180];
	xor.b32  	%r2107, %r2107, %r1394;
	ld.global.u32 	%r1395, [%rd8+184];
	xor.b32  	%r2009, %r2009, %r1395;
	ld.global.u32 	%r1396, [%rd8+188];
	xor.b32  	%r2008, %r2008, %r1396;
	ld.global.u32 	%r1397, [%rd8+192];
	xor.b32  	%r2007, %r2007, %r1397;
	ld.global.u32 	%r1398, [%rd8+196];
	xor.b32  	%r2103, %r2103, %r1398;
$L__BB0_99:
	and.b32  	%r1400, %r1327, 1024;
	setp.eq.s32 	%p54, %r1400, 0;
	@%p54 bra 	$L__BB0_101;
	ld.global.u32 	%r1401, [%rd8+200];
	xor.b32  	%r2107, %r2107, %r1401;
	ld.global.u32 	%r1402, [%rd8+204];
	xor.b32  	%r2009, %r2009, %r1402;
	ld.global.u32 	%r1403, [%rd8+208];
	xor.b32  	%r2008, %r2008, %r1403;
	ld.global.u32 	%r1404, [%rd8+212];
	xor.b32  	%r2007, %r2007, %r1404;
	ld.global.u32 	%r1405, [%rd8+216];
	xor.b32  	%r2103, %r2103, %r1405;
$L__BB0_101:
	and.b32  	%r1407, %r1327, 2048;
	setp.eq.s32 	%p55, %r1407, 0;
	@%p55 bra 	$L__BB0_103;
	ld.global.u32 	%r1408, [%rd8+220];
	xor.b32  	%r2107, %r2107, %r1408;
	ld.global.u32 	%r1409, [%rd8+224];
	xor.b32  	%r2009, %r2009, %r1409;
	ld.global.u32 	%r1410, [%rd8+228];
	xor.b32  	%r2008, %r2008, %r1410;
	ld.global.u32 	%r1411, [%rd8+232];
	xor.b32  	%r2007, %r2007, %r1411;
	ld.global.u32 	%r1412, [%rd8+236];
	xor.b32  	%r2103, %r2103, %r1412;
$L__BB0_103:
	and.b32  	%r1414, %r1327, 4096;
	setp.eq.s32 	%p56, %r1414, 0;
	@%p56 bra 	$L__BB0_105;
	ld.global.u32 	%r1415, [%rd8+240];
	xor.b32  	%r2107, %r2107, %r1415;
	ld.global.u32 	%r1416, [%rd8+244];
	xor.b32  	%r2009, %r2009, %r1416;
	ld.global.u32 	%r1417, [%rd8+248];
	xor.b32  	%r2008, %r2008, %r1417;
	ld.global.u32 	%r1418, [%rd8+252];
	xor.b32  	%r2007, %r2007, %r1418;
	ld.global.u32 	%r1419, [%rd8+256];
	xor.b32  	%r2103, %r2103, %r1419;
$L__BB0_105:
	and.b32  	%r1421, %r1327, 8192;
	setp.eq.s32 	%p57, %r1421, 0;
	@%p57 bra 	$L__BB0_107;
	ld.global.u32 	%r1422, [%rd8+260];
	xor.b32  	%r2107, %r2107, %r1422;
	ld.global.u32 	%r1423, [%rd8+264];
	xor.b32  	%r2009, %r2009, %r1423;
	ld.global.u32 	%r1424, [%rd8+268];
	xor.b32  	%r2008, %r2008, %r1424;
	ld.global.u32 	%r1425, [%rd8+272];
	xor.b32  	%r2007, %r2007, %r1425;
	ld.global.u32 	%r1426, [%rd8+276];
	xor.b32  	%r2103, %r2103, %r1426;
$L__BB0_107:
	and.b32  	%r1428, %r1327, 16384;
	setp.eq.s32 	%p58, %r1428, 0;
	@%p58 bra 	$L__BB0_109;
	ld.global.u32 	%r1429, [%rd8+280];
	xor.b32  	%r2107, %r2107, %r1429;
	ld.global.u32 	%r1430, [%rd8+284];
	xor.b32  	%r2009, %r2009, %r1430;
	ld.global.u32 	%r1431, [%rd8+288];
	xor.b32  	%r2008, %r2008, %r1431;
	ld.global.u32 	%r1432, [%rd8+292];
	xor.b32  	%r2007, %r2007, %r1432;
	ld.global.u32 	%r1433, [%rd8+296];
	xor.b32  	%r2103, %r2103, %r1433;
$L__BB0_109:
	and.b32  	%r1435, %r1327, 32768;
	setp.eq.s32 	%p59, %r1435, 0;
	@%p59 bra 	$L__BB0_111;
	ld.global.u32 	%r1436, [%rd8+300];
	xor.b32  	%r2107, %r2107, %r1436;
	ld.global.u32 	%r1437, [%rd8+304];
	xor.b32  	%r2009, %r2009, %r1437;
	ld.global.u32 	%r1438, [%rd8+308];
	xor.b32  	%r2008, %r2008, %r1438;
	ld.global.u32 	%r1439, [%rd8+312];
	xor.b32  	%r2007, %r2007, %r1439;
	ld.global.u32 	%r1440, [%rd8+316];
	xor.b32  	%r2103, %r2103, %r1440;
$L__BB0_111:
	add.s32 	%r2005, %r2005, 16;
	setp.ne.s32 	%p60, %r2005, 32;
	@%p60 bra 	$L__BB0_79;
	mad.lo.s32 	%r1441, %r1999, -31, %r368;
	add.s32 	%r1999, %r1441, 1;
	setp.ne.s32 	%p61, %r1999, 5;
	@%p61 bra 	$L__BB0_78;
	st.local.u32 	[%rd1+4], %r2107;
	st.local.v2.u32 	[%rd1+8], {%r2009, %r2008};
	st.local.v2.u32 	[%rd1+16], {%r2007, %r2103};
$L__BB0_114:
	shr.u64 	%rd45, %rd3, 2;
	add.s32 	%r1807, %r1807, 1;
	setp.lt.u64 	%p62, %rd3, 4;
	@%p62 bra 	$L__BB0_115;
	bra.uni 	$L__BB0_2;
$L__BB0_115:
	setp.eq.s64 	%p63, %rd18, 0;
	@%p63 bra 	$L__BB0_230;
	mov.b32 	%r2090, 0;
	mov.u64 	%rd33, precalc_xorwow_offset_matrix;
	mov.u64 	%rd46, %rd18;
$L__BB0_117:
	mov.u64 	%rd10, %rd46;
	and.b64  	%rd11, %rd10, 3;
	setp.eq.s64 	%p64, %rd11, 0;
	@%p64 bra 	$L__BB0_229;
	mul.wide.u32 	%rd32, %r2090, 3200;
	add.s64 	%rd12, %rd33, %rd32;
	mov.b32 	%r2103, 0;
	mov.u32 	%r2104, %r2103;
	mov.u32 	%r2105, %r2103;
	mov.u32 	%r2106, %r2103;
	mov.u32 	%r2107, %r2103;
	mov.u32 	%r2096, %r2103;
$L__BB0_119:
	mul.wide.u32 	%rd34, %r2096, 4;
	add.s64 	%rd35, %rd1, %rd34;
	ld.local.u32 	%r549, [%rd35+4];
	shl.b32 	%r550, %r2096, 5;
	mov.b32 	%r2102, 0;
$L__BB0_120:
	.pragma "nounroll";
	shr.u32 	%r1445, %r549, %r2102;
	and.b32  	%r1446, %r1445, 1;
	setp.eq.b32 	%p65, %r1446, 1;
	not.pred 	%p66, %p65;
	add.s32 	%r1447, %r550, %r2102;
	mul.lo.s32 	%r1448, %r1447, 5;
	mul.wide.u32 	%rd36, %r1448, 4;
	add.s64 	%rd13, %rd12, %rd36;
	@%p66 bra 	$L__BB0_122;
	ld.global.u32 	%r1449, [%rd13];
	xor.b32  	%r2107, %r2107, %r1449;
	ld.global.u32 	%r1450, [%rd13+4];
	xor.b32  	%r2106, %r2106, %r1450;
	ld.global.u32 	%r1451, [%rd13+8];
	xor.b32  	%r2105, %r2105, %r1451;
	ld.global.u32 	%r1452, [%rd13+12];
	xor.b32  	%r2104, %r2104, %r1452;
	ld.global.u32 	%r1453, [%rd13+16];
	xor.b32  	%r2103, %r2103, %r1453;
$L__BB0_122:
	and.b32  	%r1455, %r1445, 2;
	setp.eq.s32 	%p67, %r1455, 0;
	@%p67 bra 	$L__BB0_124;
	ld.global.u32 	%r1456, [%rd13+20];
	xor.b32  	%r2107, %r2107, %r1456;
	ld.global.u32 	%r1457, [%rd13+24];
	xor.b32  	%r2106, %r2106, %r1457;
	ld.global.u32 	%r1458, [%rd13+28];
	xor.b32  	%r2105, %r2105, %r1458;
	ld.global.u32 	%r1459, [%rd13+32];
	xor.b32  	%r2104, %r2104, %r1459;
	ld.global.u32 	%r1460, [%rd13+36];
	xor.b32  	%r2103, %r2103, %r1460;
$L__BB0_124:
	and.b32  	%r1462, %r1445, 4;
	setp.eq.s32 	%p68, %r1462, 0;
	@%p68 bra 	$L__BB0_126;
	ld.global.u32 	%r1463, [%rd13+40];
	xor.b32  	%r2107, %r2107, %r1463;
	ld.global.u32 	%r1464, [%rd13+44];
	xor.b32  	%r2106, %r2106, %r1464;
	ld.global.u32 	%r1465, [%rd13+48];
	xor.b32  	%r2105, %r2105, %r1465;
	ld.global.u32 	%r1466, [%rd13+52];
	xor.b32  	%r2104, %r2104, %r1466;
	ld.global.u32 	%r1467, [%rd13+56];
	xor.b32  	%r2103, %r2103, %r1467;
$L__BB0_126:
	and.b32  	%r1469, %r1445, 8;
	setp.eq.s32 	%p69, %r1469, 0;
	@%p69 bra 	$L__BB0_128;
	ld.global.u32 	%r1470, [%rd13+60];
	xor.b32  	%r2107, %r2107, %r1470;
	ld.global.u32 	%r1471, [%rd13+64];
	xor.b32  	%r2106, %r2106, %r1471;
	ld.global.u32 	%r1472, [%rd13+68];
	xor.b32  	%r2105, %r2105, %r1472;
	ld.global.u32 	%r1473, [%rd13+72];
	xor.b32  	%r2104, %r2104, %r1473;
	ld.global.u32 	%r1474, [%rd13+76];
	xor.b32  	%r2103, %r2103, %r1474;
$L__BB0_128:
	and.b32  	%r1476, %r1445, 16;
	setp.eq.s32 	%p70, %r1476, 0;
	@%p70 bra 	$L__BB0_130;
	ld.global.u32 	%r1477, [%rd13+80];
	xor.b32  	%r2107, %r2107, %r1477;
	ld.global.u32 	%r1478, [%rd13+84];
	xor.b32  	%r2106, %r2106, %r1478;
	ld.global.u32 	%r1479, [%rd13+88];
	xor.b32  	%r2105, %r2105, %r1479;
	ld.global.u32 	%r1480, [%rd13+92];
	xor.b32  	%r2104, %r2104, %r1480;
	ld.global.u32 	%r1481, [%rd13+96];
	xor.b32  	%r2103, %r2103, %r1481;
$L__BB0_130:
	and.b32  	%r1483, %r1445, 32;
	setp.eq.s32 	%p71, %r1483, 0;
	@%p71 bra 	$L__BB0_132;
	ld.global.u32 	%r1484, [%rd13+100];
	xor.b32  	%r2107, %r2107, %r1484;
	ld.global.u32 	%r1485, [%rd13+104];
	xor.b32  	%r2106, %r2106, %r1485;
	ld.global.u32 	%r1486, [%rd13+108];
	xor.b32  	%r2105, %r2105, %r1486;
	ld.global.u32 	%r1487, [%rd13+112];
	xor.b32  	%r2104, %r2104, %r1487;
	ld.global.u32 	%r1488, [%rd13+116];
	xor.b32  	%r2103, %r2103, %r1488;
$L__BB0_132:
	and.b32  	%r1490, %r1445, 64;
	setp.eq.s32 	%p72, %r1490, 0;
	@%p72 bra 	$L__BB0_134;
	ld.global.u32 	%r1491, [%rd13+120];
	xor.b32  	%r2107, %r2107, %r1491;
	ld.global.u32 	%r1492, [%rd13+124];
	xor.b32  	%r2106, %r2106, %r1492;
	ld.global.u32 	%r1493, [%rd13+128];
	xor.b32  	%r2105, %r2105, %r1493;
	ld.global.u32 	%r1494, [%rd13+132];
	xor.b32  	%r2104, %r2104, %r1494;
	ld.global.u32 	%r1495, [%rd13+136];
	xor.b32  	%r2103, %r2103, %r1495;
$L__BB0_134:
	and.b32  	%r1497, %r1445, 128;
	setp.eq.s32 	%p73, %r1497, 0;
	@%p73 bra 	$L__BB0_136;
	ld.global.u32 	%r1498, [%rd13+140];
	xor.b32  	%r2107, %r2107, %r1498;
	ld.global.u32 	%r1499, [%rd13+144];
	xor.b32  	%r2106, %r2106, %r1499;
	ld.global.u32 	%r1500, [%rd13+148];
	xor.b32  	%r2105, %r2105, %r1500;
	ld.global.u32 	%r1501, [%rd13+152];
	xor.b32  	%r2104, %r2104, %r1501;
	ld.global.u32 	%r1502, [%rd13+156];
	xor.b32  	%r2103, %r2103, %r1502;
$L__BB0_136:
	and.b32  	%r1504, %r1445, 256;
	setp.eq.s32 	%p74, %r1504, 0;
	@%p74 bra 	$L__BB0_138;
	ld.global.u32 	%r1505, [%rd13+160];
	xor.b32  	%r2107, %r2107, %r1505;
	ld.global.u32 	%r1506, [%rd13+164];
	xor.b32  	%r2106, %r2106, %r1506;
	ld.global.u32 	%r1507, [%rd13+168];
	xor.b32  	%r2105, %r2105, %r1507;
	ld.global.u32 	%r1508, [%rd13+172];
	xor.b32  	%r2104, %r2104, %r1508;
	ld.global.u32 	%r1509, [%rd13+176];
	xor.b32  	%r2103, %r2103, %r1509;
$L__BB0_138:
	and.b32  	%r1511, %r1445, 512;
	setp.eq.s32 	%p75, %r1511, 0;
	@%p75 bra 	$L__BB0_140;
	ld.global.u32 	%r1512, [%rd13+180];
	xor.b32  	%r2107, %r2107, %r1512;
	ld.global.u32 	%r1513, [%rd13+184];
	xor.b32  	%r2106, %r2106, %r1513;
	ld.global.u32 	%r1514, [%rd13+188];
	xor.b32  	%r2105, %r2105, %r1514;
	ld.global.u32 	%r1515, [%rd13+192];
	xor.b32  	%r2104, %r2104, %r1515;
	ld.global.u32 	%r1516, [%rd13+196];
	xor.b32  	%r2103, %r2103, %r1516;
$L__BB0_140:
	and.b32  	%r1518, %r1445, 1024;
	setp.eq.s32 	%p76, %r1518, 0;
	@%p76 bra 	$L__BB0_142;
	ld.global.u32 	%r1519, [%rd13+200];
	xor.b32  	%r2107, %r2107, %r1519;
	ld.global.u32 	%r1520, [%rd13+204];
	xor.b32  	%r2106, %r2106, %r1520;
	ld.global.u32 	%r1521, [%rd13+208];
	xor.b32  	%r2105, %r2105, %r1521;
	ld.global.u32 	%r1522, [%rd13+212];
	xor.b32  	%r2104, %r2104, %r1522;
	ld.global.u32 	%r1523, [%rd13+216];
	xor.b32  	%r2103, %r2103, %r1523;
$L__BB0_142:
	and.b32  	%r1525, %r1445, 2048;
	setp.eq.s32 	%p77, %r1525, 0;
	@%p77 bra 	$L__BB0_144;
	ld.global.u32 	%r1526, [%rd13+220];
	xor.b32  	%r2107, %r2107, %r1526;
	ld.global.u32 	%r1527, [%rd13+224];
	xor.b32  	%r2106, %r2106, %r1527;
	ld.global.u32 	%r1528, [%rd13+228];
	xor.b32  	%r2105, %r2105, %r1528;
	ld.global.u32 	%r1529, [%rd13+232];
	xor.b32  	%r2104, %r2104, %r1529;
	ld.global.u32 	%r1530, [%rd13+236];
	xor.b32  	%r2103, %r2103, %r1530;
$L__BB0_144:
	and.b32  	%r1532, %r1445, 4096;
	setp.eq.s32 	%p78, %r1532, 0;
	@%p78 bra 	$L__BB0_146;
	ld.global.u32 	%r1533, [%rd13+240];
	xor.b32  	%r2107, %r2107, %r1533;
	ld.global.u32 	%r1534, [%rd13+244];
	xor.b32  	%r2106, %r2106, %r1534;
	ld.global.u32 	%r1535, [%rd13+248];
	xor.b32  	%r2105, %r2105, %r1535;
	ld.global.u32 	%r1536, [%rd13+252];
	xor.b32  	%r2104, %r2104, %r1536;
	ld.global.u32 	%r1537, [%rd13+256];
	xor.b32  	%r2103, %r2103, %r1537;
$L__BB0_146:
	and.b32  	%r1539, %r1445, 8192;
	setp.eq.s32 	%p79, %r1539, 0;
	@%p79 bra 	$L__BB0_148;
	ld.global.u32 	%r1540, [%rd13+260];
	xor.b32  	%r2107, %r2107, %r1540;
	ld.global.u32 	%r1541, [%rd13+264];
	xor.b32  	%r2106, %r2106, %r1541;
	ld.global.u32 	%r1542, [%rd13+268];
	xor.b32  	%r2105, %r2105, %r1542;
	ld.global.u32 	%r1543, [%rd13+272];
	xor.b32  	%r2104, %r2104, %r1543;
	ld.global.u32 	%r1544, [%rd13+276];
	xor.b32  	%r2103, %r2103, %r1544;
$L__BB0_148:
	and.b32  	%r1546, %r1445, 16384;
	setp.eq.s32 	%p80, %r1546, 0;
	@%p80 bra 	$L__BB0_150;
	ld.global.u32 	%r1547, [%rd13+280];
	xor.b32  	%r2107, %r2107, %r1547;
	ld.global.u32 	%r1548, [%rd13+284];
	xor.b32  	%r2106, %r2106, %r1548;
	ld.global.u32 	%r1549, [%rd13+288];
	xor.b32  	%r2105, %r2105, %r1549;
	ld.global.u32 	%r1550, [%rd13+292];
	xor.b32  	%r2104, %r2104, %r1550;
	ld.global.u32 	%r1551, [%rd13+296];
	xor.b32  	%r2103, %r2103, %r1551;
$L__BB0_150:
	and.b32  	%r1553, %r1445, 32768;
	setp.eq.s32 	%p81, %r1553, 0;
	@%p81 bra 	$L__BB0_152;
	ld.global.u32 	%r1554, [%rd13+300];
	xor.b32  	%r2107, %r2107, %r1554;
	ld.global.u32 	%r1555, [%rd13+304];
	xor.b32  	%r2106, %r2106, %r1555;
	ld.global.u32 	%r1556, [%rd13+308];
	xor.b32  	%r2105, %r2105, %r1556;
	ld.global.u32 	%r1557, [%rd13+312];
	xor.b32  	%r2104, %r2104, %r1557;
	ld.global.u32 	%r1558, [%rd13+316];
	xor.b32  	%r2103, %r2103, %r1558;
$L__BB0_152:
	add.s32 	%r2102, %r2102, 16;
	setp.ne.s32 	%p82, %r2102, 32;
	@%p82 bra 	$L__BB0_120;
	mad.lo.s32 	%r1559, %r2096, -31, %r550;
	add.s32 	%r2096, %r1559, 1;
	setp.ne.s32 	%p83, %r2096, 5;
	@%p83 bra 	$L__BB0_119;
	st.local.u32 	[%rd1+4], %r2107;
	st.local.v2.u32 	[%rd1+8], {%r2106, %r2105};
	st.local.v2.u32 	[%rd1+16], {%r2104, %r2103};
	setp.eq.s64 	%p84, %rd11, 1;
	@%p84 bra 	$L__BB0_229;
	mov.b32 	%r2103, 0;
	mov.u32 	%r2196, %r2103;
	mov.u32 	%r2197, %r2103;
	mov.u32 	%r2198, %r2103;
	mov.u32 	%r2107, %r2103;
	mov.u32 	%r2188, %r2103;
$L__BB0_156:
	mul.wide.u32 	%rd37, %r2188, 4;
	add.s64 	%rd38, %rd1, %rd37;
	ld.local.u32 	%r725, [%rd38+4];
	shl.b32 	%r726, %r2188, 5;
	mov.b32 	%r2194, 0;
$L__BB0_157:
	.pragma "nounroll";
	shr.u32 	%r1562, %r725, %r2194;
	and.b32  	%r1563, %r1562, 1;
	setp.eq.b32 	%p85, %r1563, 1;
	not.pred 	%p86, %p85;
	add.s32 	%r1564, %r726, %r2194;
	mul.lo.s32 	%r1565, %r1564, 5;
	mul.wide.u32 	%rd39, %r1565, 4;
	add.s64 	%rd14, %rd12, %rd39;
	@%p86 bra 	$L__BB0_159;
	ld.global.u32 	%r1566, [%rd14];
	xor.b32  	%r2107, %r2107, %r1566;
	ld.global.u32 	%r1567, [%rd14+4];
	xor.b32  	%r2198, %r2198, %r1567;
	ld.global.u32 	%r1568, [%rd14+8];
	xor.b32  	%r2197, %r2197, %r1568;
	ld.global.u32 	%r1569, [%rd14+12];
	xor.b32  	%r2196, %r2196, %r1569;
	ld.global.u32 	%r1570, [%rd14+16];
	xor.b32  	%r2103, %r2103, %r1570;
$L__BB0_159:
	and.b32  	%r1572, %r1562, 2;
	setp.eq.s32 	%p87, %r1572, 0;
	@%p87 bra 	$L__BB0_161;
	ld.global.u32 	%r1573, [%rd14+20];
	xor.b32  	%r2107, %r2107, %r1573;
	ld.global.u32 	%r1574, [%rd14+24];
	xor.b32  	%r2198, %r2198, %r1574;
	ld.global.u32 	%r1575, [%rd14+28];
	xor.b32  	%r2197, %r2197, %r1575;
	ld.global.u32 	%r1576, [%rd14+32];
	xor.b32  	%r2196, %r2196, %r1576;
	ld.global.u32 	%r1577, [%rd14+36];
	xor.b32  	%r2103, %r2103, %r1577;
$L__BB0_161:
	and.b32  	%r1579, %r1562, 4;
	setp.eq.s32 	%p88, %r1579, 0;
	@%p88 bra 	$L__BB0_163;
	ld.global.u32 	%r1580, [%rd14+40];
	xor.b32  	%r2107, %r2107, %r1580;
	ld.global.u32 	%r1581, [%rd14+44];
	xor.b32  	%r2198, %r2198, %r1581;
	ld.global.u32 	%r1582, [%rd14+48];
	xor.b32  	%r2197, %r2197, %r1582;
	ld.global.u32 	%r1583, [%rd14+52];
	xor.b32  	%r2196, %r2196, %r1583;
	ld.global.u32 	%r1584, [%rd14+56];
	xor.b32  	%r2103, %r2103, %r1584;
$L__BB0_163:
	and.b32  	%r1586, %r1562, 8;
	setp.eq.s32 	%p89, %r1586, 0;
	@%p89 bra 	$L__BB0_165;
	ld.global.u32 	%r1587, [%rd14+60];
	xor.b32  	%r2107, %r2107, %r1587;
	ld.global.u32 	%r1588, [%rd14+64];
	xor.b32  	%r2198, %r2198, %r1588;
	ld.global.u32 	%r1589, [%rd14+68];
	xor.b32  	%r2197, %r2197, %r1589;
	ld.global.u32 	%r1590, [%rd14+72];
	xor.b32  	%r2196, %r2196, %r1590;
	ld.global.u32 	%r1591, [%rd14+76];
	xor.b32  	%r2103, %r2103, %r1591;
$L__BB0_165:
	and.b32  	%r1593, %r1562, 16;
	setp.eq.s32 	%p90, %r1593, 0;
	@%p90 bra 	$L__BB0_167;
	ld.global.u32 	%r1594, [%rd14+80];
	xor.b32  	%r2107, %r2107, %r1594;
	ld.global.u32 	%r1595, [%rd14+84];
	xor.b32  	%r2198, %r2198, %r1595;
	ld.global.u32 	%r1596, [%rd14+88];
	xor.b32  	%r2197, %r2197, %r1596;
	ld.global.u32 	%r1597, [%rd14+92];
	xor.b32  	%r2196, %r2196, %r1597;
	ld.global.u32 	%r1598, [%rd14+96];
	xor.b32  	%r2103, %r2103, %r1598;
$L__BB0_167:
	and.b32  	%r1600, %r1562, 32;
	setp.eq.s32 	%p91, %r1600, 0;
	@%p91 bra 	$L__BB0_169;
	ld.global.u32 	%r1601, [%rd14+100];
	xor.b32  	%r2107, %r2107, %r1601;
	ld.global.u32 	%r1602, [%rd14+104];
	xor.b32  	%r2198, %r2198, %r1602;
	ld.global.u32 	%r1603, [%rd14+108];
	xor.b32  	%r2197, %r2197, %r1603;
	ld.global.u32 	%r1604, [%rd14+112];
	xor.b32  	%r2196, %r2196, %r1604;
	ld.global.u32 	%r1605, [%rd14+116];
	xor.b32  	%r2103, %r2103, %r1605;
$L__BB0_169:
	and.b32  	%r1607, %r1562, 64;
	setp.eq.s32 	%p92, %r1607, 0;
	@%p92 bra 	$L__BB0_171;
	ld.global.u32 	%r1608, [%rd14+120];
	xor.b32  	%r2107, %r2107, %r1608;
	ld.global.u32 	%r1609, [%rd14+124];
	xor.b32  	%r2198, %r2198, %r1609;
	ld.global.u32 	%r1610, [%rd14+128];
	xor.b32  	%r2197, %r2197, %r1610;
	ld.global.u32 	%r1611, [%rd14+132];
	xor.b32  	%r2196, %r2196, %r1611;
	ld.global.u32 	%r1612, [%rd14+136];
	xor.b32  	%r2103, %r2103, %r1612;
$L__BB0_171:
	and.b32  	%r1614, %r1562, 128;
	setp.eq.s32 	%p93, %r1614, 0;
	@%p93 bra 	$L__BB0_173;
	ld.global.u32 	%r1615, [%rd14+140];
	xor.b32  	%r2107, %r2107, %r1615;
	ld.global.u32 	%r1616, [%rd14+144];
	xor.b32  	%r2198, %r2198, %r1616;
	ld.global.u32 	%r1617, [%rd14+148];
	xor.b32  	%r2197, %r2197, %r1617;
	ld.global.u32 	%r1618, [%rd14+152];
	xor.b32  	%r2196, %r2196, %r1618;
	ld.global.u32 	%r1619, [%rd14+156];
	xor.b32  	%r2103, %r2103, %r1619;
$L__BB0_173:
	and.b32  	%r1621, %r1562, 256;
	setp.eq.s32 	%p94, %r1621, 0;
	@%p94 bra 	$L__BB0_175;
	ld.global.u32 	%r1622, [%rd14+160];
	xor.b32  	%r2107, %r2107, %r1622;
	ld.global.u32 	%r1623, [%rd14+164];
	xor.b32  	%r2198, %r2198, %r1623;
	ld.global.u32 	%r1624, [%rd14+168];
	xor.b32  	%r2197, %r2197, %r1624;
	ld.global.u32 	%r1625, [%rd14+172];
	xor.b32  	%r2196, %r2196, %r1625;
	ld.global.u32 	%r1626, [%rd14+176];
	xor.b32  	%r2103, %r2103, %r1626;
$L__BB0_175:
	and.b32  	%r1628, %r1562, 512;
	setp.eq.s32 	%p95, %r1628, 0;
	@%p95 bra 	$L__BB0_177;
	ld.global.u32 	%r1629, [%rd14+180];
	xor.b32  	%r2107, %r2107, %r1629;
	ld.global.u32 	%r1630, [%rd14+184];
	xor.b32  	%r2198, %r2198, %r1630;
	ld.global.u32 	%r1631, [%rd14+188];
	xor.b32  	%r2197, %r2197, %r1631;
	ld.global.u32 	%r1632, [%rd14+192];
	xor.b32  	%r2196, %r2196, %r1632;
	ld.global.u32 	%r1633, [%rd14+196];
	xor.b32  	%r2103, %r2103, %r1633;
$L__BB0_177:
	and.b32  	%r1635, %r1562, 1024;
	setp.eq.s32 	%p96, %r1635, 0;
	@%p96 bra 	$L__BB0_179;
	ld.global.u32 	%r1636, [%rd14+200];
	xor.b32  	%r2107, %r2107, %r1636;
	ld.global.u32 	%r1637, [%rd14+204];
	xor.b32  	%r2198, %r2198, %r1637;
	ld.global.u32 	%r1638, [%rd14+208];
	xor.b32  	%r2197, %r2197, %r1638;
	ld.global.u32 	%r1639, [%rd14+212];
	xor.b32  	%r2196, %r2196, %r1639;
	ld.global.u32 	%r1640, [%rd14+216];
	xor.b32  	%r2103, %r2103, %r1640;
$L__BB0_179:
	and.b32  	%r1642, %r1562, 2048;
	setp.eq.s32 	%p97, %r1642, 0;
	@%p97 bra 	$L__BB0_181;
	ld.global.u32 	%r1643, [%rd14+220];
	xor.b32  	%r2107, %r2107, %r1643;
	ld.global.u32 	%r1644, [%rd14+224];
	xor.b32  	%r2198, %r2198, %r1644;
	ld.global.u32 	%r1645, [%rd14+228];
	xor.b32  	%r2197, %r2197, %r1645;
	ld.global.u32 	%r1646, [%rd14+232];
	xor.b32  	%r2196, %r2196, %r1646;
	ld.global.u32 	%r1647, [%rd14+236];
	xor.b32  	%r2103, %r2103, %r1647;
$L__BB0_181:
	and.b32  	%r1649, %r1562, 4096;
	setp.eq.s32 	%p98, %r1649, 0;
	@%p98 bra 	$L__BB0_183;
	ld.global.u32 	%r1650, [%rd14+240];
	xor.b32  	%r2107, %r2107, %r1650;
	ld.global.u32 	%r1651, [%rd14+244];
	xor.b32  	%r2198, %r2198, %r1651;
	ld.global.u32 	%r1652, [%rd14+248];
	xor.b32  	%r2197, %r2197, %r1652;
	ld.global.u32 	%r1653, [%rd14+252];
	xor.b32  	%r2196, %r2196, %r1653;
	ld.global.u32 	%r1654, [%rd14+256];
	xor.b32  	%r2103, %r2103, %r1654;
$L__BB0_183:
	and.b32  	%r1656, %r1562, 8192;
	setp.eq.s32 	%p99, %r1656, 0;
	@%p99 bra 	$L__BB0_185;
	ld.global.u32 	%r1657, [%rd14+260];
	xor.b32  	%r2107, %r2107, %r1657;
	ld.global.u32 	%r1658, [%rd14+264];
	xor.b32  	%r2198, %r2198, %r1658;
	ld.global.u32 	%r1659, [%rd14+268];
	xor.b32  	%r2197, %r2197, %r1659;
	ld.global.u32 	%r1660, [%rd14+272];
	xor.b32  	%r2196, %r2196, %r1660;
	ld.global.u32 	%r1661, [%rd14+276];
	xor.b32  	%r2103, %r2103, %r1661;
$L__BB0_185:
	and.b32  	%r1663, %r1562, 16384;
	setp.eq.s32 	%p100, %r1663, 0;
	@%p100 bra 	$L__BB0_187;
	ld.global.u32 	%r1664, [%rd14+280];
	xor.b32  	%r2107, %r2107, %r1664;
	ld.global.u32 	%r1665, [%rd14+284];
	xor.b32  	%r2198, %r2198, %r1665;
	ld.global.u32 	%r1666, [%rd14+288];
	xor.b32  	%r2197, %r2197, %r1666;
	ld.global.u32 	%r1667, [%rd14+292];
	xor.b32  	%r2196, %r2196, %r1667;
	ld.global.u32 	%r1668, [%rd14+296];
	xor.b32  	%r2103, %r2103, %r1668;
$L__BB0_187:
	and.b32  	%r1670, %r1562, 32768;
	setp.eq.s32 	%p101, %r1670, 0;
	@%p101 bra 	$L__BB0_189;
	ld.global.u32 	%r1671, [%rd14+300];
	xor.b32  	%r2107, %r2107, %r1671;
	ld.global.u32 	%r1672, [%rd14+304];
	xor.b32  	%r2198, %r2198, %r1672;
	ld.global.u32 	%r1673, [%rd14+308];
	xor.b32  	%r2197, %r2197, %r1673;
	ld.global.u32 	%r1674, [%rd14+312];
	xor.b32  	%r2196, %r2196, %r1674;
	ld.global.u32 	%r1675, [%rd14+316];
	xor.b32  	%r2103, %r2103, %r1675;
$L__BB0_189:
	add.s32 	%r2194, %r2194, 16;
	setp.ne.s32 	%p102, %r2194, 32;
	@%p102 bra 	$L__BB0_157;
	mad.lo.s32 	%r1676, %r2188, -31, %r726;
	add.s32 	%r2188, %r1676, 1;
	setp.ne.s32 	%p103, %r2188, 5;
	@%p103 bra 	$L__BB0_156;
	st.local.u32 	[%rd1+4], %r2107;
	st.local.v2.u32 	[%rd1+8], {%r2198, %r2197};
	st.local.v2.u32 	[%rd1+16], {%r2196, %r2103};
	setp.ne.s64 	%p104, %rd11, 3;
	@%p104 bra 	$L__BB0_229;
	mov.b32 	%r2103, 0;
	mov.u32 	%r2288, %r2103;
	mov.u32 	%r2289, %r2103;
	mov.u32 	%r2290, %r2103;
	mov.u32 	%r2107, %r2103;
	mov.u32 	%r2280, %r2103;
$L__BB0_193:
	mul.wide.u32 	%rd40, %r2280, 4;
	add.s64 	%rd41, %rd1, %rd40;
	ld.local.u32 	%r901, [%rd41+4];
	shl.b32 	%r902, %r2280, 5;
	mov.b32 	%r2286, 0;
$L__BB0_194:
	.pragma "nounroll";
	shr.u32 	%r1679, %r901, %r2286;
	and.b32  	%r1680, %r1679, 1;
	setp.eq.b32 	%p105, %r1680, 1;
	not.pred 	%p106, %p105;
	add.s32 	%r1681, %r902, %r2286;
	mul.lo.s32 	%r1682, %r1681, 5;
	mul.wide.u32 	%rd42, %r1682, 4;
	add.s64 	%rd15, %rd12, %rd42;
	@%p106 bra 	$L__BB0_196;
	ld.global.u32 	%r1683, [%rd15];
	xor.b32  	%r2107, %r2107, %r1683;
	ld.global.u32 	%r1684, [%rd15+4];
	xor.b32  	%r2290, %r2290, %r1684;
	ld.global.u32 	%r1685, [%rd15+8];
	xor.b32  	%r2289, %r2289, %r1685;
	ld.global.u32 	%r1686, [%rd15+12];
	xor.b32  	%r2288, %r2288, %r1686;
	ld.global.u32 	%r1687, [%rd15+16];
	xor.b32  	%r2103, %r2103, %r1687;
$L__BB0_196:
	and.b32  	%r1689, %r1679, 2;
	setp.eq.s32 	%p107, %r1689, 0;
	@%p107 bra 	$L__BB0_198;
	ld.global.u32 	%r1690, [%rd15+20];
	xor.b32  	%r2107, %r2107, %r1690;
	ld.global.u32 	%r1691, [%rd15+24];
	xor.b32  	%r2290, %r2290, %r1691;
	ld.global.u32 	%r1692, [%rd15+28];
	xor.b32  	%r2289, %r2289, %r1692;
	ld.global.u32 	%r1693, [%rd15+32];
	xor.b32  	%r2288, %r2288, %r1693;
	ld.global.u32 	%r1694, [%rd15+36];
	xor.b32  	%r2103, %r2103, %r1694;
$L__BB0_198:
	and.b32  	%r1696, %r1679, 4;
	setp.eq.s32 	%p108, %r1696, 0;
	@%p108 bra 	$L__BB0_200;
	ld.global.u32 	%r1697, [%rd15+40];
	xor.b32  	%r2107, %r2107, %r1697;
	ld.global.u32 	%r1698, [%rd15+44];
	xor.b32  	%r2290, %r2290, %r1698;
	ld.global.u32 	%r1699, [%rd15+48];
	xor.b32  	%r2289, %r2289, %r1699;
	ld.global.u32 	%r1700, [%rd15+52];
	xor.b32  	%r2288, %r2288, %r1700;
	ld.global.u32 	%r1701, [%rd15+56];
	xor.b32  	%r2103, %r2103, %r1701;
$L__BB0_200:
	and.b32  	%r1703, %r1679, 8;
	setp.eq.s32 	%p109, %r1703, 0;
	@%p109 bra 	$L__BB0_202;
	ld.global.u32 	%r1704, [%rd15+60];
	xor.b32  	%r2107, %r2107, %r1704;
	ld.global.u32 	%r1705, [%rd15+64];
	xor.b32  	%r2290, %r2290, %r1705;
	ld.global.u32 	%r1706, [%rd15+68];
	xor.b32  	%r2289, %r2289, %r1706;
	ld.global.u32 	%r1707, [%rd15+72];
	xor.b32  	%r2288, %r2288, %r1707;
	ld.global.u32 	%r1708, [%rd15+76];
	xor.b32  	%r2103, %r2103, %r1708;
$L__BB0_202:
	and.b32  	%r1710, %r1679, 16;
	setp.eq.s32 	%p110, %r1710, 0;
	@%p110 bra 	$L__BB0_204;
	ld.global.u32 	%r1711, [%rd15+80];
	xor.b32  	%r2107, %r2107, %r1711;
	ld.global.u32 	%r1712, [%rd15+84];
	xor.b32  	%r2290, %r2290, %r1712;
	ld.global.u32 	%r1713, [%rd15+88];
	xor.b32  	%r2289, %r2289, %r1713;
	ld.global.u32 	%r1714, [%rd15+92];
	xor.b32  	%r2288, %r2288, %r1714;
	ld.global.u32 	%r1715, [%rd15+96];
	xor.b32  	%r2103, %r2103, %r1715;
$L__BB0_204:
	and.b32  	%r1717, %r1679, 32;
	setp.eq.s32 	%p111, %r1717, 0;
	@%p111 bra 	$L__BB0_206;
	ld.global.u32 	%r1718, [%rd15+100];
	xor.b32  	%r2107, %r2107, %r1718;
	ld.global.u32 	%r1719, [%rd15+104];
	xor.b32  	%r2290, %r2290, %r1719;
	ld.global.u32 	%r1720, [%rd15+108];
	xor.b32  	%r2289, %r2289, %r1720;
	ld.global.u32 	%r1721, [%rd15+112];
	xor.b32  	%r2288, %r2288, %r1721;
	ld.global.u32 	%r1722, [%rd15+116];
	xor.b32  	%r2103, %r2103, %r1722;
$L__BB0_206:
	and.b32  	%r1724, %r1679, 64;
	setp.eq.s32 	%p112, %r1724, 0;
	@%p112 bra 	$L__BB0_208;
	ld.global.u32 	%r1725, [%rd15+120];
	xor.b32  	%r2107, %r2107, %r1725;
	ld.global.u32 	%r1726, [%rd15+124];
	xor.b32  	%r2290, %r2290, %r1726;
	ld.global.u32 	%r1727, [%rd15+128];
	xor.b32  	%r2289, %r2289, %r1727;
	ld.global.u32 	%r1728, [%rd15+132];
	xor.b32  	%r2288, %r2288, %r1728;
	ld.global.u32 	%r1729, [%rd15+136];
	xor.b32  	%r2103, %r2103, %r1729;
$L__BB0_208:
	and.b32  	%r1731, %r1679, 128;
	setp.eq.s32 	%p113, %r1731, 0;
	@%p113 bra 	$L__BB0_210;
	ld.global.u32 	%r1732, [%rd15+140];
	xor.b32  	%r2107, %r2107, %r1732;
	ld.global.u32 	%r1733, [%rd15+144];
	xor.b32  	%r2290, %r2290, %r1733;
	ld.global.u32 	%r1734, [%rd15+148];
	xor.b32  	%r2289, %r2289, %r1734;
	ld.global.u32 	%r1735, [%rd15+152];
	xor.b32  	%r2288, %r2288, %r1735;
	ld.global.u32 	%r1736, [%rd15+156];
	xor.b32  	%r2103, %r2103, %r1736;
$L__BB0_210:
	and.b32  	%r1738, %r1679, 256;
	setp.eq.s32 	%p114, %r1738, 0;
	@%p114 bra 	$L__BB0_212;
	ld.global.u32 	%r1739, [%rd15+160];
	xor.b32  	%r2107, %r2107, %r1739;
	ld.global.u32 	%r1740, [%rd15+164];
	xor.b32  	%r2290, %r2290, %r1740;
	ld.global.u32 	%r1741, [%rd15+168];
	xor.b32  	%r2289, %r2289, %r1741;
	ld.global.u32 	%r1742, [%rd15+172];
	xor.b32  	%r2288, %r2288, %r1742;
	ld.global.u32 	%r1743, [%rd15+176];
	xor.b32  	%r2103, %r2103, %r1743;
$L__BB0_212:
	and.b32  	%r1745, %r1679, 512;
	setp.eq.s32 	%p115, %r1745, 0;
	@%p115 bra 	$L__BB0_214;
	ld.global.u32 	%r1746, [%rd15+180];
	xor.b32  	%r2107, %r2107, %r1746;
	ld.global.u32 	%r1747, [%rd15+184];
	xor.b32  	%r2290, %r2290, %r1747;
	ld.global.u32 	%r1748, [%rd15+188];
	xor.b32  	%r2289, %r2289, %r1748;
	ld.global.u32 	%r1749, [%rd15+192];
	xor.b32  	%r2288, %r2288, %r1749;
	ld.global.u32 	%r1750, [%rd15+196];
	xor.b32  	%r2103, %r2103, %r1750;
$L__BB0_214:
	and.b32  	%r1752, %r1679, 1024;
	setp.eq.s32 	%p116, %r1752, 0;
	@%p116 bra 	$L__BB0_216;
	ld.global.u32 	%r1753, [%rd15+200];
	xor.b32  	%r2107, %r2107, %r1753;
	ld.global.u32 	%r1754, [%rd15+204];
	xor.b32  	%r2290, %r2290, %r1754;
	ld.global.u32 	%r1755, [%rd15+208];
	xor.b32  	%r2289, %r2289, %r1755;
	ld.global.u32 	%r1756, [%rd15+212];
	xor.b32  	%r2288, %r2288, %r1756;
	ld.global.u32 	%r1757, [%rd15+216];
	xor.b32  	%r2103, %r2103, %r1757;
$L__BB0_216:
	and.b32  	%r1759, %r1679, 2048;
	setp.eq.s32 	%p117, %r1759, 0;
	@%p117 bra 	$L__BB0_218;
	ld.global.u32 	%r1760, [%rd15+220];
	xor.b32  	%r2107, %r2107, %r1760;
	ld.global.u32 	%r1761, [%rd15+224];
	xor.b32  	%r2290, %r2290, %r1761;
	ld.global.u32 	%r1762, [%rd15+228];
	xor.b32  	%r2289, %r2289, %r1762;
	ld.global.u32 	%r1763, [%rd15+232];
	xor.b32  	%r2288, %r2288, %r1763;
	ld.global.u32 	%r1764, [%rd15+236];
	xor.b32  	%r2103, %r2103, %r1764;
$L__BB0_218:
	and.b32  	%r1766, %r1679, 4096;
	setp.eq.s32 	%p118, %r1766, 0;
	@%p118 bra 	$L__BB0_220;
	ld.global.u32 	%r1767, [%rd15+240];
	xor.b32  	%r2107, %r2107, %r1767;
	ld.global.u32 	%r1768, [%rd15+244];
	xor.b32  	%r2290, %r2290, %r1768;
	ld.global.u32 	%r1769, [%rd15+248];
	xor.b32  	%r2289, %r2289, %r1769;
	ld.global.u32 	%r1770, [%rd15+252];
	xor.b32  	%r2288, %r2288, %r1770;
	ld.global.u32 	%r1771, [%rd15+256];
	xor.b32  	%r2103, %r2103, %r1771;
$L__BB0_220:
	and.b32  	%r1773, %r1679, 8192;
	setp.eq.s32 	%p119, %r1773, 0;
	@%p119 bra 	$L__BB0_222;
	ld.global.u32 	%r1774, [%rd15+260];
	xor.b32  	%r2107, %r2107, %r1774;
	ld.global.u32 	%r1775, [%rd15+264];
	xor.b32  	%r2290, %r2290, %r1775;
	ld.global.u32 	%r1776, [%rd15+268];
	xor.b32  	%r2289, %r2289, %r1776;
	ld.global.u32 	%r1777, [%rd15+272];
	xor.b32  	%r2288, %r2288, %r1777;
	ld.global.u32 	%r1778, [%rd15+276];
	xor.b32  	%r2103, %r2103, %r1778;
$L__BB0_222:
	and.b32  	%r1780, %r1679, 16384;
	setp.eq.s32 	%p120, %r1780, 0;
	@%p120 bra 	$L__BB0_224;
	ld.global.u32 	%r1781, [%rd15+280];
	xor.b32  	%r2107, %r2107, %r1781;
	ld.global.u32 	%r1782, [%rd15+284];
	xor.b32  	%r2290, %r2290, %r1782;
	ld.global.u32 	%r1783, [%rd15+288];
	xor.b32  	%r2289, %r2289, %r1783;
	ld.global.u32 	%r1784, [%rd15+292];
	xor.b32  	%r2288, %r2288, %r1784;
	ld.global.u32 	%r1785, [%rd15+296];
	xor.b32  	%r2103, %r2103, %r1785;
$L__BB0_224:
	and.b32  	%r1787, %r1679, 32768;
	setp.eq.s32 	%p121, %r1787, 0;
	@%p121 bra 	$L__BB0_226;
	ld.global.u32 	%r1788, [%rd15+300];
	xor.b32  	%r2107, %r2107, %r1788;
	ld.global.u32 	%r1789, [%rd15+304];
	xor.b32  	%r2290, %r2290, %r1789;
	ld.global.u32 	%r1790, [%rd15+308];
	xor.b32  	%r2289, %r2289, %r1790;
	ld.global.u32 	%r1791, [%rd15+312];
	xor.b32  	%r2288, %r2288, %r1791;
	ld.global.u32 	%r1792, [%rd15+316];
	xor.b32  	%r2103, %r2103, %r1792;
$L__BB0_226:
	add.s32 	%r2286, %r2286, 16;
	setp.ne.s32 	%p122, %r2286, 32;
	@%p122 bra 	$L__BB0_194;
	mad.lo.s32 	%r1793, %r2280, -31, %r902;
	add.s32 	%r2280, %r1793, 1;
	setp.ne.s32 	%p123, %r2280, 5;
	@%p123 bra 	$L__BB0_193;
	st.local.u32 	[%rd1+4], %r2107;
	st.local.v2.u32 	[%rd1+8], {%r2290, %r2289};
	st.local.v2.u32 	[%rd1+16], {%r2288, %r2103};
$L__BB0_229:
	shr.u64 	%rd46, %rd10, 2;
	add.s32 	%r2090, %r2090, 1;
	setp.gt.u64 	%p124, %rd10, 3;
	@%p124 bra 	$L__BB0_117;
$L__BB0_230:
	cvt.u32.u64 	%r1794, %rd18;
	mad.lo.s32 	%r1795, %r1794, 362437, %r1;
	shr.u32 	%r1796, %r2107, 2;
	xor.b32  	%r1797, %r1796, %r2107;
	shl.b32 	%r1798, %r2103, 4;
	shl.b32 	%r1799, %r1797, 1;
	xor.b32  	%r1800, %r1799, %r1798;
	xor.b32  	%r1801, %r1800, %r1797;
	xor.b32  	%r1802, %r1801, %r2103;
	add.s32 	%r1803, %r1795, %r1802;
	add.s32 	%r1804, %r1803, 362437;
	cvt.rn.f32.u32 	%f1, %r1804;
	fma.rn.f32 	%f2, %f1, 0f2F800000, 0f2F000000;
	cvt.f64.f32 	%fd1, %f2;
	setp.geu.f64 	%p125, %fd1, 0d3FC999999999999A;
	selp.u16 	%rs1, 1, 0, %p125;
	cvta.to.global.u64 	%rd43, %rd17;
	add.s64 	%rd44, %rd43, %rd2;
	st.global.u8 	[%rd44], %rs1;
	ret;

}
	// .globl	_Z17define_fit_paramsIfEvPT_yy
.visible .entry _Z17define_fit_paramsIfEvPT_yy(
	.param .u64 .ptr .align 1 _Z17define_fit_paramsIfEvPT_yy_param_0,
	.param .u64 _Z17define_fit_paramsIfEvPT_yy_param_1,
	.param .u64 _Z17define_fit_paramsIfEvPT_yy_param_2
)
{
	.local .align 8 .b8 	__local_depot1[48];
	.reg .b64 	%SP;
	.reg .b64 	%SPL;
	.reg .pred 	%p<125>;
	.reg .b32 	%r<2371>;
	.reg .b32 	%f<3>;
	.reg .b64 	%rd<48>;

	mov.u64 	%SPL, __local_depot1;
	ld.param.u64 	%rd17, [_Z17define_fit_paramsIfEvPT_yy_param_0];
	ld.param.u64 	%rd19, [_Z17define_fit_paramsIfEvPT_yy_param_1];
	ld.param.u64 	%rd18, [_Z17define_fit_paramsIfEvPT_yy_param_2];
	add.u64 	%rd1, %SPL, 0;
	mov.u32 	%r1076, %ctaid.x;
	mov.u32 	%r1077, %ntid.x;
	mov.u32 	%r1078, %tid.x;
	mad.lo.s32 	%r1079, %r1076, %r1077, %r1078;
	cvt.s64.s32 	%rd2, %r1079;
	cvt.u32.u64 	%r1080, %rd19;
	xor.b32  	%r1081, %r1080, -1429050551;
	mul.lo.s32 	%r1082, %r1081, 1099087573;
	{ .reg .b32 tmp; mov.b64 {tmp, %r1083}, %rd19; }
	xor.b32  	%r1084, %r1083, -136515619;
	mul.lo.s32 	%r1085, %r1084, -1703105765;
	add.s32 	%r1086, %r1082, %r1085;
	add.s32 	%r1, %r1086, 6615241;
	add.s32 	%r2107, %r1082, 123456789;
	st.local.v2.u32 	[%rd1], {%r1, %r2107};
	xor.b32  	%r1087, %r1082, 362436069;
	add.s32 	%r1088, %r1085, 521288629;
	st.local.v2.u32 	[%rd1+8], {%r1087, %r1088};
	xor.b32  	%r1089, %r1085, 88675123;
	add.s32 	%r2103, %r1082, 5783321;
	st.local.v2.u32 	[%rd1+16], {%r1089, %r2103};
	setp.eq.s32 	%p1, %r1079, 0;
	@%p1 bra 	$L__BB1_115;
	mov.b32 	%r1807, 0;
	mov.u64 	%rd46, %rd2;
$L__BB1_2:
	mov.u64 	%rd3, %rd46;
	and.b64  	%rd4, %rd3, 3;
	setp.eq.s64 	%p2, %rd4, 0;
	@%p2 bra 	$L__BB1_114;
	mul.wide.u32 	%rd21, %r1807, 3200;
	mov.u64 	%rd22, precalc_xorwow_matrix;
	add.s64 	%rd5, %rd22, %rd21;
	mov.b32 	%r2103, 0;
	mov.u32 	%r1823, %r2103;
	mov.u32 	%r1824, %r2103;
	mov.u32 	%r1825, %r2103;
	mov.u32 	%r2107, %r2103;
	mov.u32 	%r1815, %r2103;
$L__BB1_4:
	mul.wide.u32 	%rd23, %r1815, 4;
	add.s64 	%rd24, %rd1, %rd23;
	ld.local.u32 	%r15, [%rd24+4];
	shl.b32 	%r16, %r1815, 5;
	mov.b32 	%r1821, 0;
$L__BB1_5:
	.pragma "nounroll";
	shr.u32 	%r1093, %r15, %r1821;
	and.b32  	%r1094, %r1093, 1;
	setp.eq.b32 	%p3, %r1094, 1;
	not.pred 	%p4, %p3;
	add.s32 	%r1095, %r16, %r1821;
	mul.lo.s32 	%r1096, %r1095, 5;
	mul.wide.u32 	%rd25, %r1096, 4;
	add.s64 	%rd6, %rd5, %rd25;
	@%p4 bra 	$L__BB1_7;
	ld.global.u32 	%r1097, [%rd6];
	xor.b32  	%r2107, %r2107, %r1097;
	ld.global.u32 	%r1098, [%rd6+4];
	xor.b32  	%r1825, %r1825, %r1098;
	ld.global.u32 	%r1099, [%rd6+8];
	xor.b32  	%r1824, %r1824, %r1099;
	ld.global.u32 	%r1100, [%rd6+12];
	xor.b32  	%r1823, %r1823, %r1100;
	ld.global.u32 	%r1101, [%rd6+16];
	xor.b32  	%r2103, %r2103, %r1101;
$L__BB1_7:
	and.b32  	%r1103, %r1093, 2;
	setp.eq.s32 	%p5, %r1103, 0;
	@%p5 bra 	$L__BB1_9;
	ld.global.u32 	%r1104, [%rd6+20];
	xor.b32  	%r2107, %r2107, %r1104;
	ld.global.u32 	%r1105, [%rd6+24];
	xor.b32  	%r1825, %r1825, %r1105;
	ld.global.u32 	%r1106, [%rd6+28];
	xor.b32  	%r1824, %r1824, %r1106;
	ld.global.u32 	%r1107, [%rd6+32];
	xor.b32  	%r1823, %r1823, %r1107;
	ld.global.u32 	%r1108, [%rd6+36];
	xor.b32  	%r2103, %r2103, %r1108;
$L__BB1_9:
	and.b32  	%r1110, %r1093, 4;
	setp.eq.s32 	%p6, %r1110, 0;
	@%p6 bra 	$L__BB1_11;
	ld.global.u32 	%r1111, [%rd6+40];
	xor.b32  	%r2107, %r2107, %r1111;
	ld.global.u32 	%r1112, [%rd6+44];
	xor.b32  	%r1825, %r1825, %r1112;
	ld.global.u32 	%r1113, [%rd6+48];
	xor.b32  	%r1824, %r1824, %r1113;
	ld.global.u32 	%r1114, [%rd6+52];
	xor.b32  	%r1823, %r1823, %r1114;
	ld.global.u32 	%r1115, [%rd6+56];
	xor.b32  	%r2103, %r2103, %r1115;
$L__BB1_11:
	and.b32  	%r1117, %r1093, 8;
	setp.eq.s32 	%p7, %r1117, 0;
	@%p7 bra 	$L__BB1_13;
	ld.global.u32 	%r1118, [%rd6+60];
	xor.b32  	%r2107, %r2107, %r1118;
	ld.global.u32 	%r1119, [%rd6+64];
	xor.b32  	%r1825, %r1825, %r1119;
	ld.global.u32 	%r1120, [%rd6+68];
	xor.b32  	%r1824, %r1824, %r1120;
	ld.global.u32 	%r1121, [%rd6+72];
	xor.b32  	%r1823, %r1823, %r1121;
	ld.global.u32 	%r1122, [%rd6+76];
	xor.b32  	%r2103, %r2103, %r1122;
$L__BB1_13:
	and.b32  	%r1124, %r1093, 16;
	setp.eq.s32 	%p8, %r1124, 0;
	@%p8 bra 	$L__BB1_15;
	ld.global.u32 	%r1125, [%rd6+80];
	xor.b32  	%r2107, %r2107, %r1125;
	ld.global.u32 	%r1126, [%rd6+84];
	xor.b32  	%r1825, %r1825, %r1126;
	ld.global.u32 	%r1127, [%rd6+88];
	xor.b32  	%r1824, %r1824, %r1127;
	ld.global.u32 	%r1128, [%rd6+92];
	xor.b32  	%r1823, %r1823, %r1128;
	ld.global.u32 	%r1129, [%rd6+96];
	xor.b32  	%r2103, %r2103, %r1129;
$L__BB1_15:
	and.b32  	%r1131, %r1093, 32;
	setp.eq.s32 	%p9, %r1131, 0;
	@%p9 bra 	$L__BB1_17;
	ld.global.u32 	%r1132, [%rd6+100];
	xor.b32  	%r2107, %r2107, %r1132;
	ld.global.u32 	%r1133, [%rd6+104];
	xor.b32  	%r1825, %r1825, %r1133;
	ld.global.u32 	%r1134, [%rd6+108];
	xor.b32  	%r1824, %r1824, %r1134;
	ld.global.u32 	%r1135, [%rd6+112];
	xor.b32  	%r1823, %r1823, %r1135;
	ld.global.u32 	%r1136, [%rd6+116];
	xor.b32  	%r2103, %r2103, %r1136;
$L__BB1_17:
	and.b32  	%r1138, %r1093, 64;
	setp.eq.s32 	%p10, %r1138, 0;
	@%p10 bra 	$L__BB1_19;
	ld.global.u32 	%r1139, [%rd6+120];
	xor.b32  	%r2107, %r2107, %r1139;
	ld.global.u32 	%r1140, [%rd6+124];
	xor.b32  	%r1825, %r1825, %r1140;
	ld.global.u32 	%r1141, [%rd6+128];
	xor.b32  	%r1824, %r1824, %r1141;
	ld.global.u32 	%r1142, [%rd6+132];
	xor.b32  	%r1823, %r1823, %r1142;
	ld.global.u32 	%r1143, [%rd6+136];
	xor.b32  	%r2103, %r2103, %r1143;
$L__BB1_19:
	and.b32  	%r1145, %r1093, 128;
	setp.eq.s32 	%p11, %r1145, 0;
	@%p11 bra 	$L__BB1_21;
	ld.global.u32 	%r1146, [%rd6+140];
	xor.b32  	%r2107, %r2107, %r1146;
	ld.global.u32 	%r1147, [%rd6+144];
	xor.b32  	%r1825, %r1825, %r1147;
	ld.global.u32 	%r1148, [%rd6+148];
	xor.b32  	%r1824, %r1824, %r1148;
	ld.global.u32 	%r1149, [%rd6+152];
	xor.b32  	%r1823, %r1823, %r1149;
	ld.global.u32 	%r1150, [%rd6+156];
	xor.b32  	%r2103, %r2103, %r1150;
$L__BB1_21:
	and.b32  	%r1152, %r1093, 256;
	setp.eq.s32 	%p12, %r1152, 0;
	@%p12 bra 	$L__BB1_23;
	ld.global.u32 	%r1153, [%rd6+160];
	xor.b32  	%r2107, %r2107, %r1153;
	ld.global.u32 	%r1154, [%rd6+164];
	xor.b32  	%r1825, %r1825, %r1154;
	ld.global.u32 	%r1155, [%rd6+168];
	xor.b32  	%r1824, %r1824, %r1155;
	ld.global.u32 	%r1156, [%rd6+172];
	xor.b32  	%r1823, %r1823, %r1156;
	ld.global.u32 	%r1157, [%rd6+176];
	xor.b32  	%r2103, %r2103, %r1157;
$L__BB1_23:
	and.b32  	%r1159, %r1093, 512;
	setp.eq.s32 	%p13, %r1159, 0;
	@%p13 bra 	$L__BB1_25;
	ld.global.u32 	%r1160, [%rd6+180];
	xor.b32  	%r2107, %r2107, %r1160;
	ld.global.u32 	%r1161, [%rd6+184];
	xor.b32  	%r1825, %r1825, %r1161;
	ld.global.u32 	%r1162, [%rd6+188];
	xor.b32  	%r1824, %r1824, %r1162;
	ld.global.u32 	%r1163, [%rd6+192];
	xor.b32  	%r1823, %r1823, %r1163;
	ld.global.u32 	%r1164, [%rd6+196];
	xor.b32  	%r2103, %r2103, %r1164;
$L__BB1_25:
	and.b32  	%r1166, %r1093, 1024;
	setp.eq.s32 	%p14, %r1166, 0;
	@%p14 bra 	$L__BB1_27;
	ld.global.u32 	%r1167, [%rd6+200];
	xor.b32  	%r2107, %r2107, %r1167;
	ld.global.u32 	%r1168, [%rd6+204];
	xor.b32  	%r1825, %r1825, %r1168;
	ld.global.u32 	%r1169, [%rd6+208];
	xor.b32  	%r1824, %r1824, %r1169;
	ld.global.u32 	%r1170, [%rd6+212];
	xor.b32  	%r1823, %r1823, %r1170;
	ld.global.u32 	%r1171, [%rd6+216];
	xor.b32  	%r2103, %r2103, %r1171;
$L__BB1_27:
	and.b32  	%r1173, %r1093, 2048;
	setp.eq.s32 	%p15, %r1173, 0;
	@%p15 bra 	$L__BB1_29;
	ld.global.u32 	%r1174, [%rd6+220];
	xor.b32  	%r2107, %r2107, %r1174;
	ld.global.u32 	%r1175, [%rd6+224];
	xor.b32  	%r1825, %r1825, %r1175;
	ld.global.u32 	%r1176, [%rd6+228];
	xor.b32  	%r1824, %r1824, %r1176;
	ld.global.u32 	%r1177, [%rd6+232];
	xor.b32  	%r1823, %r1823, %r1177;
	ld.global.u32 	%r1178, [%rd6+236];
	xor.b32  	%r2103, %r2103, %r1178;
$L__BB1_29:
	and.b32  	%r1180, %r1093, 4096;
	setp.eq.s32 	%p16, %r1180, 0;
	@%p16 bra 	$L__BB1_31;
	ld.global.u32 	%r1181, [%rd6+240];
	xor.b32  	%r2107, %r2107, %r1181;
	ld.global.u32 	%r1182, [%rd6+244];
	xor.b32  	%r1825, %r1825, %r1182;
	ld.global.u32 	%r1183, [%rd6+248];
	xor.b32  	%r1824, %r1824, %r1183;
	ld.global.u32 	%r1184, [%rd6+252];
	xor.b32  	%r1823, %r1823, %r1184;
	ld.global.u32 	%r1185, [%rd6+256];
	xor.b32  	%r2103, %r2103, %r1185;
$L__BB1_31:
	and.b32  	%r1187, %r1093, 8192;
	setp.eq.s32 	%p17, %r1187, 0;
	@%p17 bra 	$L__BB1_33;
	ld.global.u32 	%r1188, [%rd6+260];
	xor.b32  	%r2107, %r2107, %r1188;
	ld.global.u32 	%r1189, [%rd6+264];
	xor.b32  	%r1825, %r1825, %r1189;
	ld.global.u32 	%r1190, [%rd6+268];
	xor.b32  	%r1824, %r1824, %r1190;
	ld.global.u32 	%r1191, [%rd6+272];
	xor.b32  	%r1823, %r1823, %r1191;
	ld.global.u32 	%r1192, [%rd6+276];
	xor.b32  	%r2103, %r2103, %r1192;
$L__BB1_33:
	and.b32  	%r1194, %r1093, 16384;
	setp.eq.s32 	%p18, %r1194, 0;
	@%p18 bra 	$L__BB1_35;
	ld.global.u32 	%r1195, [%rd6+280];
	xor.b32  	%r2107, %r2107, %r1195;
	ld.global.u32 	%r1196, [%rd6+284];
	xor.b32  	%r1825, %r1825, %r1196;
	ld.global.u32 	%r1197, [%rd6+288];
	xor.b32  	%r1824, %r1824, %r1197;
	ld.global.u32 	%r1198, [%rd6+292];
	xor.b32  	%r1823, %r1823, %r1198;
	ld.global.u32 	%r1199, [%rd6+296];
	xor.b32  	%r2103, %r2103, %r1199;
$L__BB1_35:
	and.b32  	%r1201, %r1093, 32768;
	setp.eq.s32 	%p19, %r1201, 0;
	@%p19 bra 	$L__BB1_37;
	ld.global.u32 	%r1202, [%rd6+300];
	xor.b32  	%r2107, %r2107, %r1202;
	ld.global.u32 	%r1203, [%rd6+304];
	xor.b32  	%r1825, %r1825, %r1203;
	ld.global.u32 	%r1204, [%rd6+308];
	xor.b32  	%r1824, %r1824, %r1204;
	ld.global.u32 	%r1205, [%rd6+312];
	xor.b32  	%r1823, %r1823, %r1205;
	ld.global.u32 	%r1206, [%rd6+316];
	xor.b32  	%r2103, %r2103, %r1206;
$L__BB1_37:
	add.s32 	%r1821, %r1821, 16;
	setp.ne.s32 	%p20, %r1821, 32;
	@%p20 bra 	$L__BB1_5;
	mad.lo.s32 	%r1207, %r1815, -31, %r16;
	add.s32 	%r1815, %r1207, 1;
	setp.ne.s32 	%p21, %r1815, 5;
	@%p21 bra 	$L__BB1_4;
	st.local.u32 	[%rd1+4], %r2107;
	st.local.v2.u32 	[%rd1+8], {%r1825, %r1824};
	st.local.v2.u32 	[%rd1+16], {%r1823, %r2103};
	setp.eq.s64 	%p22, %rd4, 1;
	@%p22 bra 	$L__BB1_114;
	mov.b32 	%r2103, 0;
	mov.u32 	%r1915, %r2103;
	mov.u32 	%r1916, %r2103;
	mov.u32 	%r1917, %r2103;
	mov.u32 	%r2107, %r2103;
	mov.u32 	%r1907, %r2103;
$L__BB1_41:
	mul.wide.u32 	%rd26, %r1907, 4;
	add.s64 	%rd27, %rd1, %rd26;
	ld.local.u32 	%r191, [%rd27+4];
	shl.b32 	%r192, %r1907, 5;
	mov.b32 	%r1913, 0;
$L__BB1_42:
	.pragma "nounroll";
	shr.u32 	%r1210, %r191, %r1913;
	and.b32  	%r1211, %r1210, 1;
	setp.eq.b32 	%p23, %r1211, 1;
	not.pred 	%p24, %p23;
	add.s32 	%r1212, %r192, %r1913;
	mul.lo.s32 	%r1213, %r1212, 5;
	mul.wide.u32 	%rd28, %r1213, 4;
	add.s64 	%rd7, %rd5, %rd28;
	@%p24 bra 	$L__BB1_44;
	ld.global.u32 	%r1214, [%rd7];
	xor.b32  	%r2107, %r2107, %r1214;
	ld.global.u32 	%r1215, [%rd7+4];
	xor.b32  	%r1917, %r1917, %r1215;
	ld.global.u32 	%r1216, [%rd7+8];
	xor.b32  	%r1916, %r1916, %r1216;
	ld.global.u32 	%r1217, [%rd7+12];
	xor.b32  	%r1915, %r1915, %r1217;
	ld.global.u32 	%r1218, [%rd7+16];
	xor.b32  	%r2103, %r2103, %r1218;
$L__BB1_44:
	and.b32  	%r1220, %r1210, 2;
	setp.eq.s32 	%p25, %r1220, 0;
	@%p25 bra 	$L__BB1_46;
	ld.global.u32 	%r1221, [%rd7+20];
	xor.b32  	%r2107, %r2107, %r1221;
	ld.global.u32 	%r1222, [%rd7+24];
	xor.b32  	%r1917, %r1917, %r1222;
	ld.global.u32 	%r1223, [%rd7+28];
	xor.b32  	%r1916, %r1916, %r1223;
	ld.global.u32 	%r1224, [%rd7+32];
	xor.b32  	%r1915, %r1915, %r1224;
	ld.global.u32 	%r1225, [%rd7+36];
	xor.b32  	%r2103, %r2103, %r1225;
$L__BB1_46:
	and.b32  	%r1227, %r1210, 4;
	setp.eq.s32 	%p26, %r1227, 0;
	@%p26 bra 	$L__BB1_48;
	ld.global.u32 	%r1228, [%rd7+40];
	xor.b32  	%r2107, %r2107, %r1228;
	ld.global.u32 	%r1229, [%rd7+44];
	xor.b32  	%r1917, %r1917, %r1229;
	ld.global.u32 	%r1230, [%rd7+48];
	xor.b32  	%r1916, %r1916, %r1230;
	ld.global.u32 	%r1231, [%rd7+52];
	xor.b32  	%r1915, %r1915, %r1231;
	ld.global.u32 	%r1232, [%rd7+56];
	xor.b32  	%r2103, %r2103, %r1232;
$L__BB1_48:
	and.b32  	%r1234, %r1210, 8;
	setp.eq.s32 	%p27, %r1234, 0;
	@%p27 bra 	$L__BB1_50;
	ld.global.u32 	%r1235, [%rd7+60];
	xor.b32  	%r2107, %r2107, %r1235;
	ld.global.u32 	%r1236, [%rd7+64];
	xor.b32  	%r1917, %r1917, %r1236;
	ld.global.u32 	%r1237, [%rd7+68];
	xor.b32  	%r1916, %r1916, %r1237;
	ld.global.u32 	%r1238, [%rd7+72];
	xor.b32  	%r1915, %r1915, %r1238;
	ld.global.u32 	%r1239, [%rd7+76];
	xor.b32  	%r2103, %r2103, %r1239;
$L__BB1_50:
	and.b32  	%r1241, %r1210, 16;
	setp.eq.s32 	%p28, %r1241, 0;
	@%p28 bra 	$L__BB1_52;
	ld.global.u32 	%r1242, [%rd7+80];
	xor.b32  	%r2107, %r2107, %r1242;
	ld.global.u32 	%r1243, [%rd7+84];
	xor.b32  	%r1917, %r1917, %r1243;
	ld.global.u32 	%r1244, [%rd7+88];
	xor.b32  	%r1916, %r1916, %r1244;
	ld.global.u32 	%r1245, [%rd7+92];
	xor.b32  	%r1915, %r1915, %r1245;
	ld.global.u32 	%r1246, [%rd7+96];
	xor.b32  	%r2103, %r2103, %r1246;
$L__BB1_52:
	and.b32  	%r1248, %r1210, 32;
	setp.eq.s32 	%p29, %r1248, 0;
	@%p29 bra 	$L__BB1_54;
	ld.global.u32 	%r1249, [%rd7+100];
	xor.b32  	%r2107, %r2107, %r1249;
	ld.global.u32 	%r1250, [%rd7+104];
	xor.b32  	%r1917, %r1917, %r1250;
	ld.global.u32 	%r1251, [%rd7+108];
	xor.b32  	%r1916, %r1916, %r1251;
	ld.global.u32 	%r1252, [%rd7+112];
	xor.b32  	%r1915, %r1915, %r1252;
	ld.global.u32 	%r1253, [%rd7+116];
	xor.b32  	%r2103, %r2103, %r1253;
$L__BB1_54:
	and.b32  	%r1255, %r1210, 64;
	setp.eq.s32 	%p30, %r1255, 0;
	@%p30 bra 	$L__BB1_56;
	ld.global.u32 	%r1256, [%rd7+120];
	xor.b32  	%r2107, %r2107, %r1256;
	ld.global.u32 	%r1257, [%rd7+124];
	xor.b32  	%r1917, %r1917, %r1257;
	ld.global.u32 	%r1258, [%rd7+128];
	xor.b32  	%r1916, %r1916, %r1258;
	ld.global.u32 	%r1259, [%rd7+132];
	xor.b32  	%r1915, %r1915, %r1259;
	ld.global.u32 	%r1260, [%rd7+136];
	xor.b32  	%r2103, %r2103, %r1260;
$L__BB1_56:
	and.b32  	%r1262, %r1210, 128;
	setp.eq.s32 	%p31, %r1262, 0;
	@%p31 bra 	$L__BB1_58;
	ld.global.u32 	%r1263, [%rd7+140];
	xor.b32  	%r2107, %r2107, %r1263;
	ld.global.u32 	%r1264, [%rd7+144];
	xor.b32  	%r1917, %r1917, %r1264;
	ld.global.u32 	%r1265, [%rd7+148];
	xor.b32  	%r1916, %r1916, %r1265;
	ld.global.u32 	%r1266, [%rd7+152];
	xor.b32  	%r1915, %r1915, %r1266;
	ld.global.u32 	%r1267, [%rd7+156];
	xor.b32  	%r2103, %r2103, %r1267;
$L__BB1_58:
	and.b32  	%r1269, %r1210, 256;
	setp.eq.s32 	%p32, %r1269, 0;
	@%p32 bra 	$L__BB1_60;
	ld.global.u32 	%r1270, [%rd7+160];
	xor.b32  	%r2107, %r2107, %r1270;
	ld.global.u32 	%r1271, [%rd7+164];
	xor.b32  	%r1917, %r1917, %r1271;
	ld.global.u32 	%r1272, [%rd7+168];
	xor.b32  	%r1916, %r1916, %r1272;
	ld.global.u32 	%r1273, [%rd7+172];
	xor.b32  	%r1915, %r1915, %r1273;
	ld.global.u32 	%r1274, [%rd7+176];
	xor.b32  	%r2103, %r2103, %r1274;
$L__BB1_60:
	and.b32  	%r1276, %r1210, 512;
	setp.eq.s32 	%p33, %r1276, 0;
	@%p33 bra 	$L__BB1_62;
	ld.global.u32 	%r1277, [%rd7+180];
	xor.b32  	%r2107, %r2107, %r1277;
	ld.global.u32 	%r1278, [%rd7+184];
	xor.b32  	%r1917, %r1917, %r1278;
	ld.global.u32 	%r1279, [%rd7+188];
	xor.b32  	%r1916, %r1916, %r1279;
	ld.global.u32 	%r1280, [%rd7+192];
	xor.b32  	%r1915, %r1915, %r1280;
	ld.global.u32 	%r1281, [%rd7+196];
	xor.b32  	%r2103, %r2103, %r1281;
$L__BB1_62:
	and.b32  	%r1283, %r1210, 1024;
	setp.eq.s32 	%p34, %r1283, 0;
	@%p34 bra 	$L__BB1_64;
	ld.global.u32 	%r1284, [%rd7+200];
	xor.b32  	%r2107, %r2107, %r1284;
	ld.global.u32 	%r1285, [%rd7+204];
	xor.b32  	%r1917, %r1917, %r1285;
	ld.global.u32 	%r1286, [%rd7+208];
	xor.b32  	%r1916, %r1916, %r1286;
	ld.global.u32 	%r1287, [%rd7+212];
	xor.b32  	%r1915, %r1915, %r1287;
	ld.global.u32 	%r1288, [%rd7+216];
	xor.b32  	%r2103, %r2103, %r1288;
$L__BB1_64:
	and.b32  	%r1290, %r1210, 2048;
	setp.eq.s32 	%p35, %r1290, 0;
	@%p35 bra 	$L__BB1_66;
	ld.global.u32 	%r1291, [%rd7+220];
	xor.b32  	%r2107, %r2107, %r1291;
	ld.global.u32 	%r1292, [%rd7+224];
	xor.b32  	%r1917, %r1917, %r1292;
	ld.global.u32 	%r1293, [%rd7+228];
	xor.b32  	%r1916, %r1916, %r1293;
	ld.global.u32 	%r1294, [%rd7+232];
	xor.b32  	%r1915, %r1915, %r1294;
	ld.global.u32 	%r1295, [%rd7+236];
	xor.b32  	%r2103, %r2103, %r1295;
$L__BB1_66:
	and.b32  	%r1297, %r1210, 4096;
	setp.eq.s32 	%p36, %r1297, 0;
	@%p36 bra 	$L__BB1_68;
	ld.global.u32 	%r1298, [%rd7+240];
	xor.b32  	%r2107, %r2107, %r1298;
	ld.global.u32 	%r1299, [%rd7+244];
	xor.b32  	%r1917, %r1917, %r1299;
	ld.global.u32 	%r1300, [%rd7+248];
	xor.b32  	%r1916, %r1916, %r1300;
	ld.global.u32 	%r1301, [%rd7+252];
	xor.b32  	%r1915, %r1915, %r1301;
	ld.global.u32 	%r1302, [%rd7+256];
	xor.b32  	%r2103, %r2103, %r1302;
$L__BB1_68:
	and.b32  	%r1304, %r1210, 8192;
	setp.eq.s32 	%p37, %r1304, 0;
	@%p37 bra 	$L__BB1_70;
	ld.global.u32 	%r1305, [%rd7+260];
	xor.b32  	%r2107, %r2107, %r1305;
	ld.global.u32 	%r1306, [%rd7+264];
	xor.b32  	%r1917, %r1917, %r1306;
	ld.global.u32 	%r1307, [%rd7+268];
	xor.b32  	%r1916, %r1916, %r1307;
	ld.global.u32 	%r1308, [%rd7+272];
	xor.b32  	%r1915, %r1915, %r1308;
	ld.global.u32 	%r1309, [%rd7+276];
	xor.b32  	%r2103, %r2103, %r1309;
$L__BB1_70:
	and.b32  	%r1311, %r1210, 16384;
	setp.eq.s32 	%p38, %r1311, 0;
	@%p38 bra 	$L__BB1_72;
	ld.global.u32 	%r1312, [%rd7+280];
	xor.b32  	%r2107, %r2107, %r1312;
	ld.global.u32 	%r1313, [%rd7+284];
	xor.b32  	%r1917, %r1917, %r1313;
	ld.global.u32 	%r1314, [%rd7+288];
	xor.b32  	%r1916, %r1916, %r1314;
	ld.global.u32 	%r1315, [%rd7+292];
	xor.b32  	%r1915, %r1915, %r1315;
	ld.global.u32 	%r1316, [%rd7+296];
	xor.b32  	%r2103, %r2103, %r1316;
$L__BB1_72:
	and.b32  	%r1318, %r1210, 32768;
	setp.eq.s32 	%p39, %r1318, 0;
	@%p39 bra 	$L__BB1_74;
	ld.global.u32 	%r1319, [%rd7+300];
	xor.b32  	%r2107, %r2107, %r1319;
	ld.global.u32 	%r1320, [%rd7+304];
	xor.b32  	%r1917, %r1917, %r1320;
	ld.global.u32 	%r1321, [%rd7+308];
	xor.b32  	%r1916, %r1916, %r1321;
	ld.global.u32 	%r1322, [%rd7+312];
	xor.b32  	%r1915, %r1915, %r1322;
	ld.global.u32 	%r1323, [%rd7+316];
	xor.b32  	%r2103, %r2103, %r1323;
$L__BB1_74:
	add.s32 	%r1913, %r1913, 16;
	setp.ne.s32 	%p40, %r1913, 32;
	@%p40 bra 	$L__BB1_42;
	mad.lo.s32 	%r1324, %r1907, -31, %r192;
	add.s32 	%r1907, %r1324, 1;
	setp.ne.s32 	%p41, %r1907, 5;
	@%p41 bra 	$L__BB1_41;
	st.local.u32 	[%rd1+4], %r2107;
	st.local.v2.u32 	[%rd1+8], {%r1917, %r1916};
	st.local.v2.u32 	[%rd1+16], {%r1915, %r2103};
	setp.ne.s64 	%p42, %rd4, 3;
	@%p42 bra 	$L__BB1_114;
	mov.b32 	%r2103, 0;
	mov.u32 	%r2007, %r2103;
	mov.u32 	%r2008, %r2103;
	mov.u32 	%r2009, %r2103;
	mov.u32 	%r2107, %r2103;
	mov.u32 	%r1999, %r2103;
$L__BB1_78:
	mul.wide.u32 	%rd29, %r1999, 4;
	add.s64 	%rd30, %rd1, %rd29;
	ld.local.u32 	%r367, [%rd30+4];
	shl.b32 	%r368, %r1999, 5;
	mov.b32 	%r2005, 0;
$L__BB1_79:
	.pragma "nounroll";
	shr.u32 	%r1327, %r367, %r2005;
	and.b32  	%r1328, %r1327, 1;
	setp.eq.b32 	%p43, %r1328, 1;
	not.pred 	%p44, %p43;
	add.s32 	%r1329, %r368, %r2005;
	mul.lo.s32 	%r1330, %r1329, 5;
	mul.wide.u32 	%rd31, %r1330, 4;
	add.s64 	%rd8, %rd5, %rd31;
	@%p44 bra 	$L__BB1_81;
	ld.global.u32 	%r1331, [%rd8];
	xor.b32  	%r2107, %r2107, %r1331;
	ld.global.u32 	%r1332, [%rd8+4];
	xor.b32  	%r2009, %r2009, %r1332;
	ld.global.u32 	%r1333, [%rd8+8];
	xor.b32  	%r2008, %r2008, %r1333;
	ld.global.u32 	%r1334, [%rd8+12];
	xor.b32  	%r2007, %r2007, %r1334;
	ld.global.u32 	%r1335, [%rd8+16];
	xor.b32  	%r2103, %r2103, %r1335;
$L__BB1_81:
	and.b32  	%r1337, %r1327, 2;
	setp.eq.s32 	%p45, %r1337, 0;
	@%p45 bra 	$L__BB1_83;
	ld.global.u32 	%r1338, [%rd8+20];
	xor.b32  	%r2107, %r2107, %r1338;
	ld.global.u32 	%r1339, [%rd8+24];
	xor.b32  	%r2009, %r2009, %r1339;
	ld.global.u32 	%r1340, [%rd8+28];
	xor.b32  	%r2008, %r2008, %r1340;
	ld.global.u32 	%r1341, [%rd8+32];
	xor.b32  	%r2007, %r2007, %r1341;
	ld.global.u32 	%r1342, [%rd8+36];
	xor.b32  	%r2103, %r2103, %r1342;
$L__BB1_83:
	and.b32  	%r1344, %r1327, 4;
	setp.eq.s32 	%p46, %r1344, 0;
	@%p46 bra 	$L__BB1_85;
	ld.global.u32 	%r1345, [%rd8+40];
	xor.b32  	%r2107, %r2107, %r1345;
	ld.global.u32 	%r1346, [%rd8+44];
	xor.b32  	%r2009, %r2009, %r1346;
	ld.global.u32 	%r1347, [%rd8+48];
	xor.b32  	%r2008, %r2008, %r1347;
	ld.global.u32 	%r1348, [%rd8+52];
	xor.b32  	%r2007, %r2007, %r1348;
	ld.global.u32 	%r1349, [%rd8+56];
	xor.b32  	%r2103, %r2103, %r1349;
$L__BB1_85:
	and.b32  	%r1351, %r1327, 8;
	setp.eq.s32 	%p47, %r1351, 0;
	@%p47 bra 	$L__BB1_87;
	ld.global.u32 	%r1352, [%rd8+60];
	xor.b32  	%r2107, %r2107, %r1352;
	ld.global.u32 	%r1353, [%rd8+64];
	xor.b32  	%r2009, %r2009, %r1353;
	ld.global.u32 	%r1354, [%rd8+68];
	xor.b32  	%r2008, %r2008, %r1354;
	ld.global.u32 	%r1355, [%rd8+72];
	xor.b32  	%r2007, %r2007, %r1355;
	ld.global.u32 	%r1356, [%rd8+76];
	xor.b32  	%r2103, %r2103, %r1356;
$L__BB1_87:
	and.b32  	%r1358, %r1327, 16;
	setp.eq.s32 	%p48, %r1358, 0;
	@%p48 bra 	$L__BB1_89;
	ld.global.u32 	%r1359, [%rd8+80];
	xor.b32  	%r2107, %r2107, %r1359;
	ld.global.u32 	%r1360, [%rd8+84];
	xor.b32  	%r2009, %r2009, %r1360;
	ld.global.u32 	%r1361, [%rd8+88];
	xor.b32  	%r2008, %r2008, %r1361;
	ld.global.u32 	%r1362, [%rd8+92];
	xor.b32  	%r2007, %r2007, %r1362;
	ld.global.u32 	%r1363, [%rd8+96];
	xor.b32  	%r2103, %r2103, %r1363;
$L__BB1_89:
	and.b32  	%r1365, %r1327, 32;
	setp.eq.s32 	%p49, %r1365, 0;
	@%p49 bra 	$L__BB1_91;
	ld.global.u32 	%r1366, [%rd8+100];
	xor.b32  	%r2107, %r2107, %r1366;
	ld.global.u32 	%r1367, [%rd8+104];
	xor.b32  	%r2009, %r2009, %r1367;
	ld.global.u32 	%r1368, [%rd8+108];
	xor.b32  	%r2008, %r2008, %r1368;
	ld.global.u32 	%r1369, [%rd8+112];
	xor.b32  	%r2007, %r2007, %r1369;
	ld.global.u32 	%r1370, [%rd8+116];
	xor.b32  	%r2103, %r2103, %r1370;
$L__BB1_91:
	and.b32  	%r1372, %r1327, 64;
	setp.eq.s32 	%p50, %r1372, 0;
	@%p50 bra 	$L__BB1_93;
	ld.global.u32 	%r1373, [%rd8+120];
	xor.b32  	%r2107, %r2107, %r1373;
	ld.global.u32 	%r1374, [%rd8+124];
	xor.b32  	%r2009, %r2009, %r1374;
	ld.global.u32 	%r1375, [%rd8+128];
	xor.b32  	%r2008, %r2008, %r1375;
	ld.global.u32 	%r1376, [%rd8+132];
	xor.b32  	%r2007, %r2007, %r1376;
	ld.global.u32 	%r1377, [%rd8+136];
	xor.b32  	%r2103, %r2103, %r1377;
$L__BB1_93:
	and.b32  	%r1379, %r1327, 128;
	setp.eq.s32 	%p51, %r1379, 0;
	@%p51 bra 	$L__BB1_95;
	ld.global.u32 	%r1380, [%rd8+140];
	xor.b32  	%r2107, %r2107, %r1380;
	ld.global.u32 	%r1381, [%rd8+144];
	xor.b32  	%r2009, %r2009, %r1381;
	ld.global.u32 	%r1382, [%rd8+148];
	xor.b32  	%r2008, %r2008, %r1382;
	ld.global.u32 	%r1383, [%rd8+152];
	xor.b32  	%r2007, %r2007, %r1383;
	ld.global.u32 	%r1384, [%rd8+156];
	xor.b32  	%r2103, %r2103, %r1384;
$L__BB1_95:
	and.b32  	%r1386, %r1327, 256;
	setp.eq.s32 	%p52, %r1386, 0;
	@%p52 bra 	$L__BB1_97;
	ld.global.u32 	%r1387, [%rd8+160];
	xor.b32  	%r2107, %r2107, %r1387;
	ld.global.u32 	%r1388, [%rd8+164];
	xor.b32  	%r2009, %r2009, %r1388;
	ld.global.u32 	%r1389, [%rd8+168];
	xor.b32  	%r2008, %r2008, %r1389;
	ld.global.u32 	%r1390, [%rd8+172];
	xor.b32  	%r2007, %r2007, %r1390;
	ld.global.u32 	%r1391, [%rd8+176];
	xor.b32  	%r2103, %r2103, %r1391;
$L__BB1_97:
	and.b32  	%r1393, %r1327, 512;
	setp.eq.s32 	%p53, %r1393, 0;
	@%p53 bra 	$L__BB1_99;
	ld.global.u32 	%r1394, [%rd8+180];
	xor.b32  	%r2107, %r2107, %r1394;
	ld.global.u32 	%r1395, [%rd8+184];
	xor.b32  	%r2009, %r2009, %r1395;
	ld.global.u32 	%r1396, [%rd8+188];
	xor.b32  	%r2008, %r2008, %r1396;
	ld.global.u32 	%r1397, [%rd8+192];
	xor.b32  	%r2007, %r2007, %r1397;
	ld.global.u32 	%r1398, [%rd8+196];
	xor.b32  	%r2103, %r2103, %r1398;
$L__BB1_99:
	and.b32  	%r1400, %r1327, 1024;
	setp.eq.s32 	%p54, %r1400, 0;
	@%p54 bra 	$L__BB1_101;
	ld.global.u32 	%r1401, [%rd8+200];
	xor.b32  	%r2107, %r2107, %r1401;
	ld.global.u32 	%r1402, [%rd8+204];
	xor.b32  	%r2009, %r2009, %r1402;
	ld.global.u32 	%r1403, [%rd8+208];
	xor.b32  	%r2008, %r2008, %r1403;
	ld.global.u32 	%r1404, [%rd8+212];
	xor.b32  	%r2007, %r2007, %r1404;
	ld.global.u32 	%r1405, [%rd8+216];
	xor.b32  	%r2103, %r2103, %r1405;
$L__BB1_101:
	and.b32  	%r1407, %r1327, 2048;
	setp.eq.s32 	%p55, %r1407, 0;
	@%p55 bra 	$L__BB1_103;
	ld.global.u32 	%r1408, [%rd8+220];
	xor.b32  	%r2107, %r2107, %r1408;
	ld.global.u32 	%r1409, [%rd8+224];
	xor.b32  	%r2009, %r2009, %r1409;
	ld.global.u32 	%r1410, [%rd8+228];
	xor.b32  	%r2008, %r2008, %r1410;
	ld.global.u32 	%r1411, [%rd8+232];
	xor.b32  	%r2007, %r2007, %r1411;
	ld.global.u32 	%r1412, [%rd8+236];
	xor.b32  	%r2103, %r2103, %r1412;
$L__BB1_103:
	and.b32  	%r1414, %r1327, 4096;
	setp.eq.s32 	%p56, %r1414, 0;
	@%p56 bra 	$L__BB1_105;
	ld.global.u32 	%r1415, [%rd8+240];
	xor.b32  	%r2107, %r2107, %r1415;
	ld.global.u32 	%r1416, [%rd8+244];
	xor.b32  	%r2009, %r2009, %r1416;
	ld.global.u32 	%r1417, [%rd8+248];
	xor.b32  	%r2008, %r2008, %r1417;
	ld.global.u32 	%r1418, [%rd8+252];
	xor.b32  	%r2007, %r2007, %r1418;
	ld.global.u32 	%r1419, [%rd8+256];
	xor.b32  	%r2103, %r2103, %r1419;
$L__BB1_105:
	and.b32  	%r1421, %r1327, 8192;
	setp.eq.s32 	%p57, %r1421, 0;
	@%p57 bra 	$L__BB1_107;
	ld.global.u32 	%r1422, [%rd8+260];
	xor.b32  	%r2107, %r2107, %r1422;
	ld.global.u32 	%r1423, [%rd8+264];
	xor.b32  	%r2009, %r2009, %r1423;
	ld.global.u32 	%r1424, [%rd8+268];
	xor.b32  	%r2008, %r2008, %r1424;
	ld.global.u32 	%r1425, [%rd8+272];
	xor.b32  	%r2007, %r2007, %r1425;
	ld.global.u32 	%r1426, [%rd8+276];
	xor.b32  	%r2103, %r2103, %r1426;
$L__BB1_107:
	and.b32  	%r1428, %r1327, 16384;
	setp.eq.s32 	%p58, %r1428, 0;
	@%p58 bra 	$L__BB1_109;
	ld.global.u32 	%r1429, [%rd8+280];
	xor.b32  	%r2107, %r2107, %r1429;
	ld.global.u32 	%r1430, [%rd8+284];
	xor.b32  	%r2009, %r2009, %r1430;
	ld.global.u32 	%r1431, [%rd8+288];
	xor.b32  	%r2008, %r2008, %r1431;
	ld.global.u32 	%r1432, [%rd8+292];
	xor.b32  	%r2007, %r2007, %r1432;
	ld.global.u32 	%r1433, [%rd8+296];
	xor.b32  	%r2103, %r2103, %r1433;
$L__BB1_109:
	and.b32  	%r1435, %r1327, 32768;
	setp.eq.s32 	%p59, %r1435, 0;
	@%p59 bra 	$L__BB1_111;
	ld.global.u32 	%r1436, [%rd8+300];
	xor.b32  	%r2107, %r2107, %r1436;
	ld.global.u32 	%r1437, [%rd8+304];
	xor.b32  	%r2009, %r2009, %r1437;
	ld.global.u32 	%r1438, [%rd8+308];
	xor.b32  	%r2008, %r2008, %r1438;
	ld.global.u32 	%r1439, [%rd8+312];
	xor.b32  	%r2007, %r2007, %r1439;
	ld.global.u32 	%r1440, [%rd8+316];
	xor.b32  	%r2103, %r2103, %r1440;
$L__BB1_111:
	add.s32 	%r2005, %r2005, 16;
	setp.ne.s32 	%p60, %r2005, 32;
	@%p60 bra 	$L__BB1_79;
	mad.lo.s32 	%r1441, %r1999, -31, %r368;
	add.s32 	%r1999, %r1441, 1;
	setp.ne.s32 	%p61, %r1999, 5;
	@%p61 bra 	$L__BB1_78;
	st.local.u32 	[%rd1+4], %r2107;
	st.local.v2.u32 	[%rd1+8], {%r2009, %r2008};
	st.local.v2.u32 	[%rd1+16], {%r2007, %r2103};
$L__BB1_114:
	shr.u64 	%rd46, %rd3, 2;
	add.s32 	%r1807, %r1807, 1;
	setp.lt.u64 	%p62, %rd3, 4;
	@%p62 bra 	$L__BB1_115;
	bra.uni 	$L__BB1_2;
$L__BB1_115:
	setp.eq.s64 	%p63, %rd18, 0;
	@%p63 bra 	$L__BB1_230;
	mov.b32 	%r2090, 0;
	mov.u64 	%rd33, precalc_xorwow_offset_matrix;
	mov.u64 	%rd47, %rd18;
$L__BB1_117:
	mov.u64 	%rd10, %rd47;
	and.b64  	%rd11, %rd10, 3;
	setp.eq.s64 	%p64, %rd11, 0;
	@%p64 bra 	$L__BB1_229;
	mul.wide.u32 	%rd32, %r2090, 3200;
	add.s64 	%rd12, %rd33, %rd32;
	mov.b32 	%r2103, 0;
	mov.u32 	%r2104, %r2103;
	mov.u32 	%r2105, %r2103;
	mov.u32 	%r2106, %r2103;
	mov.u32 	%r2107, %r2103;
	mov.u32 	%r2096, %r2103;
$L__BB1_119:
	mul.wide.u32 	%rd34, %r2096, 4;
	add.s64 	%rd35, %rd1, %rd34;
	ld.local.u32 	%r549, [%rd35+4];
	shl.b32 	%r550, %r2096, 5;
	mov.b32 	%r2102, 0;
$L__BB1_120:
	.pragma "nounroll";
	shr.u32 	%r1445, %r549, %r2102;
	and.b32  	%r1446, %r1445, 1;
	setp.eq.b32 	%p65, %r1446, 1;
	not.pred 	%p66, %p65;
	add.s32 	%r1447, %r550, %r2102;
	mul.lo.s32 	%r1448, %r1447, 5;
	mul.wide.u32 	%rd36, %r1448, 4;
	add.s64 	%rd13, %rd12, %rd36;
	@%p66 bra 	$L__BB1_122;
	ld.global.u32 	%r1449, [%rd13];
	xor.b32  	%r2107, %r2107, %r1449;
	ld.global.u32 	%r1450, [%rd13+4];
	xor.b32  	%r2106, %r2106, %r1450;
	ld.global.u32 	%r1451, [%rd13+8];
	xor.b32  	%r2105, %r2105, %r1451;
	ld.global.u32 	%r1452, [%rd13+12];
	xor.b32  	%r2104, %r2104, %r1452;
	ld.global.u32 	%r1453, [%rd13+16];
	xor.b32  	%r2103, %r2103, %r1453;
$L__BB1_122:
	and.b32  	%r1455, %r1445, 2;
	setp.eq.s32 	%p67, %r1455, 0;
	@%p67 bra 	$L__BB1_124;
	ld.global.u32 	%r1456, [%rd13+20];
	xor.b32  	%r2107, %r2107, %r1456;
	ld.global.u32 	%r1457, [%rd13+24];
	xor.b32  	%r2106, %r2106, %r1457;
	ld.global.u32 	%r1458, [%rd13+28];
	xor.b32  	%r2105, %r2105, %r1458;
	ld.global.u32 	%r1459, [%rd13+32];
	xor.b32  	%r2104, %r2104, %r1459;
	ld.global.u32 	%r1460, [%rd13+36];
	xor.b32  	%r2103, %r2103, %r1460;
$L__BB1_124:
	and.b32  	%r1462, %r1445, 4;
	setp.eq.s32 	%p68, %r1462, 0;
	@%p68 bra 	$L__BB1_126;
	ld.global.u32 	%r1463, [%rd13+40];
	xor.b32  	%r2107, %r2107, %r1463;
	ld.global.u32 	%r1464, [%rd13+44];
	xor.b32  	%r2106, %r2106, %r1464;
	ld.global.u32 	%r1465, [%rd13+48];
	xor.b32  	%r2105, %r2105, %r1465;
	ld.global.u32 	%r1466, [%rd13+52];
	xor.b32  	%r2104, %r2104, %r1466;
	ld.global.u32 	%r1467, [%rd13+56];
	xor.b32  	%r2103, %r2103, %r1467;
$L__BB1_126:
	and.b32  	%r1469, %r1445, 8;
	setp.eq.s32 	%p69, %r1469, 0;
	@%p69 bra 	$L__BB1_128;
	ld.global.u32 	%r1470, [%rd13+60];
	xor.b32  	%r2107, %r2107, %r1470;
	ld.global.u32 	%r1471, [%rd13+64];
	xor.b32  	%r2106, %r2106, %r1471;
	ld.global.u32 	%r1472, [%rd13+68];
	xor.b32  	%r2105, %r2105, %r1472;
	ld.global.u32 	%r1473, [%rd13+72];
	xor.b32  	%r2104, %r2104, %r1473;
	ld.global.u32 	%r1474, [%rd13+76];
	xor.b32  	%r2103, %r2103, %r1474;
$L__BB1_128:
	and.b32  	%r1476, %r1445, 16;
	setp.eq.s32 	%p70, %r1476, 0;
	@%p70 bra 	$L__BB1_130;
	ld.global.u32 	%r1477, [%rd13+80];
	xor.b32  	%r2107, %r2107, %r1477;
	ld.global.u32 	%r1478, [%rd13+84];
	xor.b32  	%r2106, %r2106, %r1478;
	ld.global.u32 	%r1479, [%rd13+88];
	xor.b32  	%r2105, %r2105, %r1479;
	ld.global.u32 	%r1480, [%rd13+92];
	xor.b32  	%r2104, %r2104, %r1480;
	ld.global.u32 	%r1481, [%rd13+96];
	xor.b32  	%r2103, %r2103, %r1481;
$L__BB1_130:
	and.b32  	%r1483, %r1445, 32;
	setp.eq.s32 	%p71, %r1483, 0;
	@%p71 bra 	$L__BB1_132;
	ld.global.u32 	%r1484, [%rd13+100];
	xor.b32  	%r2107, %r2107, %r1484;
	ld.global.u32 	%r1485, [%rd13+104];
	xor.b32  	%r2106, %r2106, %r1485;
	ld.global.u32 	%r1486, [%rd13+108];
	xor.b32  	%r2105, %r2105, %r1486;
	ld.global.u32 	%r1487, [%rd13+112];
	xor.b32  	%r2104, %r2104, %r1487;
	ld.global.u32 	%r1488, [%rd13+116];
	xor.b32  	%r2103, %r2103, %r1488;
$L__BB1_132:
	and.b32  	%r1490, %r1445, 64;
	setp.eq.s32 	%p72, %r1490, 0;
	@%p72 bra 	$L__BB1_134;
	ld.global.u32 	%r1491, [%rd13+120];
	xor.b32  	%r2107, %r2107, %r1491;
	ld.global.u32 	%r1492, [%rd13+124];
	xor.b32  	%r2106, %r2106, %r1492;
	ld.global.u32 	%r1493, [%rd13+128];
	xor.b32  	%r2105, %r2105, %r1493;
	ld.global.u32 	%r1494, [%rd13+132];
	xor.b32  	%r2104, %r2104, %r1494;
	ld.global.u32 	%r1495, [%rd13+136];
	xor.b32  	%r2103, %r2103, %r1495;
$L__BB1_134:
	and.b32  	%r1497, %r1445, 128;
	setp.eq.s32 	%p73, %r1497, 0;
	@%p73 bra 	$L__BB1_136;
	ld.global.u32 	%r1498, [%rd13+140];
	xor.b32  	%r2107, %r2107, %r1498;
	ld.global.u32 	%r1499, [%rd13+144];
	xor.b32  	%r2106, %r2106, %r1499;
	ld.global.u32 	%r1500, [%rd13+148];
	xor.b32  	%r2105, %r2105, %r1500;
	ld.global.u32 	%r1501, [%rd13+152];
	xor.b32  	%r2104, %r2104, %r1501;
	ld.global.u32 	%r1502, [%rd13+156];
	xor.b32  	%r2103, %r2103, %r1502;
$L__BB1_136:
	and.b32  	%r1504, %r1445, 256;
	setp.eq.s32 	%p74, %r1504, 0;
	@%p74 bra 	$L__BB1_138;
	ld.global.u32 	%r1505, [%rd13+160];
	xor.b32  	%r2107, %r2107, %r1505;
	ld.global.u32 	%r1506, [%rd13+164];
	xor.b32  	%r2106, %r2106, %r1506;
	ld.global.u32 	%r1507, [%rd13+168];
	xor.b32  	%r2105, %r2105, %r1507;
	ld.global.u32 	%r1508, [%rd13+172];
	xor.b32  	%r2104, %r2104, %r1508;
	ld.global.u32 	%r1509, [%rd13+176];
	xor.b32  	%r2103, %r2103, %r1509;
$L__BB1_138:
	and.b32  	%r1511, %r1445, 512;
	setp.eq.s32 	%p75, %r1511, 0;
	@%p75 bra 	$L__BB1_140;
	ld.global.u32 	%r1512, [%rd13+180];
	xor.b32  	%r2107, %r2107, %r1512;
	ld.global.u32 	%r1513, [%rd13+184];
	xor.b32  	%r2106, %r2106, %r1513;
	ld.global.u32 	%r1514, [%rd13+188];
	xor.b32  	%r2105, %r2105, %r1514;
	ld.global.u32 	%r1515, [%rd13+192];
	xor.b32  	%r2104, %r2104, %r1515;
	ld.global.u32 	%r1516, [%rd13+196];
	xor.b32  	%r2103, %r2103, %r1516;
$L__BB1_140:
	and.b32  	%r1518, %r1445, 1024;
	setp.eq.s32 	%p76, %r1518, 0;
	@%p76 bra 	$L__BB1_142;
	ld.global.u32 	%r1519, [%rd13+200];
	xor.b32  	%r2107, %r2107, %r1519;
	ld.global.u32 	%r1520, [%rd13+204];
	xor.b32  	%r2106, %r2106, %r1520;
	ld.global.u32 	%r1521, [%rd13+208];
	xor.b32  	%r2105, %r2105, %r1521;
	ld.global.u32 	%r1522, [%rd13+212];
	xor.b32  	%r2104, %r2104, %r1522;
	ld.global.u32 	%r1523, [%rd13+216];
	xor.b32  	%r2103, %r2103, %r1523;
$L__BB1_142:
	and.b32  	%r1525, %r1445, 2048;
	setp.eq.s32 	%p77, %r1525, 0;
	@%p77 bra 	$L__BB1_144;
	ld.global.u32 	%r1526, [%rd13+220];
	xor.b32  	%r2107, %r2107, %r1526;
	ld.global.u32 	%r1527, [%rd13+224];
	xor.b32  	%r2106, %r2106, %r1527;
	ld.global.u32 	%r1528, [%rd13+228];
	xor.b32  	%r2105, %r2105, %r1528;
	ld.global.u32 	%r1529, [%rd13+232];
	xor.b32  	%r2104, %r2104, %r1529;
	ld.global.u32 	%r1530, [%rd13+236];
	xor.b32  	%r2103, %r2103, %r1530;
$L__BB1_144:
	and.b32  	%r1532, %r1445, 4096;
	setp.eq.s32 	%p78, %r1532, 0;
	@%p78 bra 	$L__BB1_146;
	ld.global.u32 	%r1533, [%rd13+240];
	xor.b32  	%r2107, %r2107, %r1533;
	ld.global.u32 	%r1534, [%rd13+244];
	xor.b32  	%r2106, %r2106, %r1534;
	ld.global.u32 	%r1535, [%rd13+248];
	xor.b32  	%r2105, %r2105, %r1535;
	ld.global.u32 	%r1536, [%rd13+252];
	xor.b32  	%r2104, %r2104, %r1536;
	ld.global.u32 	%r1537, [%rd13+256];
	xor.b32  	%r2103, %r2103, %r1537;
$L__BB1_146:
	and.b32  	%r1539, %r1445, 8192;
	setp.eq.s32 	%p79, %r1539, 0;
	@%p79 bra 	$L__BB1_148;
	ld.global.u32 	%r1540, [%rd13+260];
	xor.b32  	%r2107, %r2107, %r1540;
	ld.global.u32 	%r1541, [%rd13+264];
	xor.b32  	%r2106, %r2106, %r1541;
	ld.global.u32 	%r1542, [%rd13+268];
	xor.b32  	%r2105, %r2105, %r1542;
	ld.global.u32 	%r1543, [%rd13+272];
	xor.b32  	%r2104, %r2104, %r1543;
	ld.global.u32 	%r1544, [%rd13+276];
	xor.b32  	%r2103, %r2103, %r1544;
$L__BB1_148:
	and.b32  	%r1546, %r1445, 16384;
	setp.eq.s32 	%p80, %r1546, 0;
	@%p80 bra 	$L__BB1_150;
	ld.global.u32 	%r1547, [%rd13+280];
	xor.b32  	%r2107, %r2107, %r1547;
	ld.global.u32 	%r1548, [%rd13+284];
	xor.b32  	%r2106, %r2106, %r1548;
	ld.global.u32 	%r1549, [%rd13+288];
	xor.b32  	%r2105, %r2105, %r1549;
	ld.global.u32 	%r1550, [%rd13+292];
	xor.b32  	%r2104, %r2104, %r1550;
	ld.global.u32 	%r1551, [%rd13+296];
	xor.b32  	%r2103, %r2103, %r1551;
$L__BB1_150:
	and.b32  	%r1553, %r1445, 32768;
	setp.eq.s32 	%p81, %r1553, 0;
	@%p81 bra 	$L__BB1_152;
	ld.global.u32 	%r1554, [%rd13+300];
	xor.b32  	%r2107, %r2107, %r1554;
	ld.global.u32 	%r1555, [%rd13+304];
	xor.b32  	%r2106, %r2106, %r1555;
	ld.global.u32 	%r1556, [%rd13+308];
	xor.b32  	%r2105, %r2105, %r1556;
	ld.global.u32 	%r1557, [%rd13+312];
	xor.b32  	%r2104, %r2104, %r1557;
	ld.global.u32 	%r1558, [%rd13+316];
	xor.b32  	%r2103, %r2103, %r1558;
$L__BB1_152:
	add.s32 	%r2102, %r2102, 16;
	setp.ne.s32 	%p82, %r2102, 32;
	@%p82 bra 	$L__BB1_120;
	mad.lo.s32 	%r1559, %r2096, -31, %r550;
	add.s32 	%r2096, %r1559, 1;
	setp.ne.s32 	%p83, %r2096, 5;
	@%p83 bra 	$L__BB1_119;
	st.local.u32 	[%rd1+4], %r2107;
	st.local.v2.u32 	[%rd1+8], {%r2106, %r2105};
	st.local.v2.u32 	[%rd1+16], {%r2104, %r2103};
	setp.eq.s64 	%p84, %rd11, 1;
	@%p84 bra 	$L__BB1_229;
	mov.b32 	%r2103, 0;
	mov.u32 	%r2196, %r2103;
	mov.u32 	%r2197, %r2103;
	mov.u32 	%r2198, %r2103;
	mov.u32 	%r2107, %r2103;
	mov.u32 	%r2188, %r2103;
$L__BB1_156:
	mul.wide.u32 	%rd37, %r2188, 4;
	add.s64 	%rd38, %rd1, %rd37;
	ld.local.u32 	%r725, [%rd38+4];
	shl.b32 	%r726, %r2188, 5;
	mov.b32 	%r2194, 0;
$L__BB1_157:
	.pragma "nounroll";
	shr.u32 	%r1562, %r725, %r2194;
	and.b32  	%r1563, %r1562, 1;
	setp.eq.b32 	%p85, %r1563, 1;
	not.pred 	%p86, %p85;
	add.s32 	%r1564, %r726, %r2194;
	mul.lo.s32 	%r1565, %r1564, 5;
	mul.wide.u32 	%rd39, %r1565, 4;
	add.s64 	%rd14, %rd12, %rd39;
	@%p86 bra 	$L__BB1_159;
	ld.global.u32 	%r1566, [%rd14];
	xor.b32  	%r2107, %r2107, %r1566;
	ld.global.u32 	%r1567, [%rd14+4];
	xor.b32  	%r2198, %r2198, %r1567;
	ld.global.u32 	%r1568, [%rd14+8];
	xor.b32  	%r2197, %r2197, %r1568;
	ld.global.u32 	%r1569, [%rd14+12];
	xor.b32  	%r2196, %r2196, %r1569;
	ld.global.u32 	%r1570, [%rd14+16];
	xor.b32  	%r2103, %r2103, %r1570;
$L__BB1_159:
	and.b32  	%r1572, %r1562, 2;
	setp.eq.s32 	%p87, %r1572, 0;
	@%p87 bra 	$L__BB1_161;
	ld.global.u32 	%r1573, [%rd14+20];
	xor.b32  	%r2107, %r2107, %r1573;
	ld.global.u32 	%r1574, [%rd14+24];
	xor.b32  	%r2198, %r2198, %r1574;
	ld.global.u32 	%r1575, [%rd14+28];
	xor.b32  	%r2197, %r2197, %r1575;
	ld.global.u32 	%r1576, [%rd14+32];
	xor.b32  	%r2196, %r2196, %r1576;
	ld.global.u32 	%r1577, [%rd14+36];
	xor.b32  	%r2103, %r2103, %r1577;
$L__BB1_161:
	and.b32  	%r1579, %r1562, 4;
	setp.eq.s32 	%p88, %r1579, 0;
	@%p88 bra 	$L__BB1_163;
	ld.global.u32 	%r1580, [%rd14+40];
	xor.b32  	%r2107, %r2107, %r1580;
	ld.global.u32 	%r1581, [%rd14+44];
	xor.b32  	%r2198, %r2198, %r1581;
	ld.global.u32 	%r1582, [%rd14+48];
	xor.b32  	%r2197, %r2197, %r1582;
	ld.global.u32 	%r1583, [%rd14+52];
	xor.b32  	%r2196, %r2196, %r1583;
	ld.global.u32 	%r1584, [%rd14+56];
	xor.b32  	%r2103, %r2103, %r1584;
$L__BB1_163:
	and.b32  	%r1586, %r1562, 8;
	setp.eq.s32 	%p89, %r1586, 0;
	@%p89 bra 	$L__BB1_165;
	ld.global.u32 	%r1587, [%rd14+60];
	xor.b32  	%r2107, %r2107, %r1587;
	ld.global.u32 	%r1588, [%rd14+64];
	xor.b32  	%r2198, %r2198, %r1588;
	ld.global.u32 	%r1589, [%rd14+68];
	xor.b32  	%r2197, %r2197, %r1589;
	ld.global.u32 	%r1590, [%rd14+72];
	xor.b32  	%r2196, %r2196, %r1590;
	ld.global.u32 	%r1591, [%rd14+76];
	xor.b32  	%r2103, %r2103, %r1591;
$L__BB1_165:
	and.b32  	%r1593, %r1562, 16;
	setp.eq.s32 	%p90, %r1593, 0;
	@%p90 bra 	$L__BB1_167;
	ld.global.u32 	%r1594, [%rd14+80];
	xor.b32  	%r2107, %r2107, %r1594;
	ld.global.u32 	%r1595, [%rd14+84];
	xor.b32  	%r2198, %r2198, %r1595;
	ld.global.u32 	%r1596, [%rd14+88];
	xor.b32  	%r2197, %r2197, %r1596;
	ld.global.u32 	%r1597, [%rd14+92];
	xor.b32  	%r2196, %r2196, %r1597;
	ld.global.u32 	%r1598, [%rd14+96];
	xor.b32  	%r2103, %r2103, %r1598;
$L__BB1_167:
	and.b32  	%r1600, %r1562, 32;
	setp.eq.s32 	%p91, %r1600, 0;
	@%p91 bra 	$L__BB1_169;
	ld.global.u32 	%r1601, [%rd14+100];
	xor.b32  	%r2107, %r2107, %r1601;
	ld.global.u32 	%r1602, [%rd14+104];
	xor.b32  	%r2198, %r2198, %r1602;
	ld.global.u32 	%r1603, [%rd14+108];
	xor.b32  	%r2197, %r2197, %r1603;
	ld.global.u32 	%r1604, [%rd14+112];
	xor.b32  	%r2196, %r2196, %r1604;
	ld.global.u32 	%r1605, [%rd14+116];
	xor.b32  	%r2103, %r2103, %r1605;
$L__BB1_169:
	and.b32  	%r1607, %r1562, 64;
	setp.eq.s32 	%p92, %r1607, 0;
	@%p92 bra 	$L__BB1_171;
	ld.global.u32 	%r1608, [%rd14+120];
	xor.b32  	%r2107, %r2107, %r1608;
	ld.global.u32 	%r1609, [%rd14+124];
	xor.b32  	%r2198, %r2198, %r1609;
	ld.global.u32 	%r1610, [%rd14+128];
	xor.b32  	%r2197, %r2197, %r1610;
	ld.global.u32 	%r1611, [%rd14+132];
	xor.b32  	%r2196, %r2196, %r1611;
	ld.global.u32 	%r1612, [%rd14+136];
	xor.b32  	%r2103, %r2103, %r1612;
$L__BB1_171:
	and.b32  	%r1614, %r1562, 128;
	setp.eq.s32 	%p93, %r1614, 0;
	@%p93 bra 	$L__BB1_173;
	ld.global.u32 	%r1615, [%rd14+140];
	xor.b32  	%r2107, %r2107, %r1615;
	ld.global.u32 	%r1616, [%rd14+144];
	xor.b32  	%r2198, %r2198, %r1616;
	ld.global.u32 	%r1617, [%rd14+148];
	xor.b32  	%r2197, %r2197, %r1617;
	ld.global.u32 	%r1618, [%rd14+152];
	xor.b32  	%r2196, %r2196, %r1618;
	ld.global.u32 	%r1619, [%rd14+156];
	xor.b32  	%r2103, %r2103, %r1619;
$L__BB1_173:
	and.b32  	%r1621, %r1562, 256;
	setp.eq.s32 	%p94, %r1621, 0;
	@%p94 bra 	$L__BB1_175;
	ld.global.u32 	%r1622, [%rd14+160];
	xor.b32  	%r2107, %r2107, %r1622;
	ld.global.u32 	%r1623, [%rd14+164];
	xor.b32  	%r2198, %r2198, %r1623;
	ld.global.u32 	%r1624, [%rd14+168];
	xor.b32  	%r2197, %r2197, %r1624;
	ld.global.u32 	%r1625, [%rd14+172];
	xor.b32  	%r2196, %r2196, %r1625;
	ld.global.u32 	%r1626, [%rd14+176];
	xor.b32  	%r2103, %r2103, %r1626;
$L__BB1_175:
	and.b32  	%r1628, %r1562, 512;
	setp.eq.s32 	%p95, %r1628, 0;
	@%p95 bra 	$L__BB1_177;
	ld.global.u32 	%r1629, [%rd14+180];
	xor.b32  	%r2107, %r2107, %r1629;
	ld.global.u32 	%r1630, [%rd14+184];
	xor.b32  	%r2198, %r2198, %r1630;
	ld.global.u32 	%r1631, [%rd14+188];
	xor.b32  	%r2197, %r2197, %r1631;
	ld.global.u32 	%r1632, [%rd14+192];
	xor.b32  	%r2196, %r2196, %r1632;
	ld.global.u32 	%r1633, [%rd14+196];
	xor.b32  	%r2103, %r2103, %r1633;
$L__BB1_177:
	and.b32  	%r1635, %r1562, 1024;
	setp.eq.s32 	%p96, %r1635, 0;
	@%p96 bra 	$L__BB1_179;
	ld.global.u32 	%r1636, [%rd14+200];
	xor.b32  	%r2107, %r2107, %r1636;
	ld.global.u32 	%r1637, [%rd14+204];
	xor.b32  	%r2198, %r2198, %r1637;
	ld.global.u32 	%r1638, [%rd14+208];
	xor.b32  	%r2197, %r2197, %r1638;
	ld.global.u32 	%r1639, [%rd14+212];
	xor.b32  	%r2196, %r2196, %r1639;
	ld.global.u32 	%r1640, [%rd14+216];
	xor.b32  	%r2103, %r2103, %r1640;
$L__BB1_179:
	and.b32  	%r1642, %r1562, 2048;
	setp.eq.s32 	%p97, %r1642, 0;
	@%p97 bra 	$L__BB1_181;
	ld.global.u32 	%r1643, [%rd14+220];
	xor.b32  	%r2107, %r2107, %r1643;
	ld.global.u32 	%r1644, [%rd14+224];
	xor.b32  	%r2198, %r2198, %r1644;
	ld.global.u32 	%r1645, [%rd14+228];
	xor.b32  	%r2197, %r2197, %r1645;
	ld.global.u32 	%r1646, [%rd14+232];
	xor.b32  	%r2196, %r2196, %r1646;
	ld.global.u32 	%r1647, [%rd14+236];
	xor.b32  	%r2103, %r2103, %r1647;
$L__BB1_181:
	and.b32  	%r1649, %r1562, 4096;
	setp.eq.s32 	%p98, %r1649, 0;
	@%p98 bra 	$L__BB1_183;
	ld.global.u32 	%r1650, [%rd14+240];
	xor.b32  	%r2107, %r2107, %r1650;
	ld.global.u32 	%r1651, [%rd14+244];
	xor.b32  	%r2198, %r2198, %r1651;
	ld.global.u32 	%r1652, [%rd14+248];
	xor.b32  	%r2197, %r2197, %r1652;
	ld.global.u32 	%r1653, [%rd14+252];
	xor.b32  	%r2196, %r2196, %r1653;
	ld.global.u32 	%r1654, [%rd14+256];
	xor.b32  	%r2103, %r2103, %r1654;
$L__BB1_183:
	and.b32  	%r1656, %r1562, 8192;
	setp.eq.s32 	%p99, %r1656, 0;
	@%p99 bra 	$L__BB1_185;
	ld.global.u32 	%r1657, [%rd14+260];
	xor.b32  	%r2107, %r2107, %r1657;
	ld.global.u32 	%r1658, [%rd14+264];
	xor.b32  	%r2198, %r2198, %r1658;
	ld.global.u32 	%r1659, [%rd14+268];
	xor.b32  	%r2197, %r2197, %r1659;
	ld.global.u32 	%r1660, [%rd14+272];
	xor.b32  	%r2196, %r2196, %r1660;
	ld.global.u32 	%r1661, [%rd14+276];
	xor.b32  	%r2103, %r2103, %r1661;
$L__BB1_185:
	and.b32  	%r1663, %r1562, 16384;
	setp.eq.s32 	%p100, %r1663, 0;
	@%p100 bra 	$L__BB1_187;
	ld.global.u32 	%r1664, [%rd14+280];
	xor.b32  	%r2107, %r2107, %r1664;
	ld.global.u32 	%r1665, [%rd14+284];
	xor.b32  	%r2198, %r2198, %r1665;
	ld.global.u32 	%r1666, [%rd14+288];
	xor.b32  	%r2197, %r2197, %r1666;
	ld.global.u32 	%r1667, [%rd14+292];
	xor.b32  	%r2196, %r2196, %r1667;
	ld.global.u32 	%r1668, [%rd14+296];
	xor.b32  	%r2103, %r2103, %r1668;
$L__BB1_187:
	and.b32  	%r1670, %r1562, 32768;
	setp.eq.s32 	%p101, %r1670, 0;
	@%p101 bra 	$L__BB1_189;
	ld.global.u32 	%r1671, [%rd14+300];
	xor.b32  	%r2107, %r2107, %r1671;
	ld.global.u32 	%r1672, [%rd14+304];
	xor.b32  	%r2198, %r2198, %r1672;
	ld.global.u32 	%r1673, [%rd14+308];
	xor.b32  	%r2197, %r2197, %r1673;
	ld.global.u32 	%r1674, [%rd14+312];
	xor.b32  	%r2196, %r2196, %r1674;
	ld.global.u32 	%r1675, [%rd14+316];
	xor.b32  	%r2103, %r2103, %r1675;
$L__BB1_189:
	add.s32 	%r2194, %r2194, 16;
	setp.ne.s32 	%p102, %r2194, 32;
	@%p102 bra 	$L__BB1_157;
	mad.lo.s32 	%r1676, %r2188, -31, %r726;
	add.s32 	%r2188, %r1676, 1;
	setp.ne.s32 	%p103, %r2188, 5;
	@%p103 bra 	$L__BB1_156;
	st.local.u32 	[%rd1+4], %r2107;
	st.local.v2.u32 	[%rd1+8], {%r2198, %r2197};
	st.local.v2.u32 	[%rd1+16], {%r2196, %r2103};
	setp.ne.s64 	%p104, %rd11, 3;
	@%p104 bra 	$L__BB1_229;
	mov.b32 	%r2103, 0;
	mov.u32 	%r2288, %r2103;
	mov.u32 	%r2289, %r2103;
	mov.u32 	%r2290, %r2103;
	mov.u32 	%r2107, %r2103;
	mov.u32 	%r2280, %r2103;
$L__BB1_193:
	mul.wide.u32 	%rd40, %r2280, 4;
	add.s64 	%rd41, %rd1, %rd40;
	ld.local.u32 	%r901, [%rd41+4];
	shl.b32 	%r902, %r2280, 5;
	mov.b32 	%r2286, 0;
$L__BB1_194:
	.pragma "nounroll";
	shr.u32 	%r1679, %r901, %r2286;
	and.b32  	%r1680, %r1679, 1;
	setp.eq.b32 	%p105, %r1680, 1;
	not.pred 	%p106, %p105;
	add.s32 	%r1681, %r902, %r2286;
	mul.lo.s32 	%r1682, %r1681, 5;
	mul.wide.u32 	%rd42, %r1682, 4;
	add.s64 	%rd15, %rd12, %rd42;
	@%p106 bra 	$L__BB1_196;
	ld.global.u32 	%r1683, [%rd15];
	xor.b32  	%r2107, %r2107, %r1683;
	ld.global.u32 	%r1684, [%rd15+4];
	xor.b32  	%r2290, %r2290, %r1684;
	ld.global.u32 	%r1685, [%rd15+8];
	xor.b32  	%r2289, %r2289, %r1685;
	ld.global.u32 	%r1686, [%rd15+12];
	xor.b32  	%r2288, %r2288, %r1686;
	ld.global.u32 	%r1687, [%rd15+16];
	xor.b32  	%r2103, %r2103, %r1687;
$L__BB1_196:
	and.b32  	%r1689, %r1679, 2;
	setp.eq.s32 	%p107, %r1689, 0;
	@%p107 bra 	$L__BB1_198;
	ld.global.u32 	%r1690, [%rd15+20];
	xor.b32  	%r2107, %r2107, %r1690;
	ld.global.u32 	%r1691, [%rd15+24];
	xor.b32  	%r2290, %r2290, %r1691;
	ld.global.u32 	%r1692, [%rd15+28];
	xor.b32  	%r2289, %r2289, %r1692;
	ld.global.u32 	%r1693, [%rd15+32];
	xor.b32  	%r2288, %r2288, %r1693;
	ld.global.u32 	%r1694, [%rd15+36];
	xor.b32  	%r2103, %r2103, %r1694;
$L__BB1_198:
	and.b32  	%r1696, %r1679, 4;
	setp.eq.s32 	%p108, %r1696, 0;
	@%p108 bra 	$L__BB1_200;
	ld.global.u32 	%r1697, [%rd15+40];
	xor.b32  	%r2107, %r2107, %r1697;
	ld.global.u32 	%r1698, [%rd15+44];
	xor.b32  	%r2290, %r2290, %r1698;
	ld.global.u32 	%r1699, [%rd15+48];
	xor.b32  	%r2289, %r2289, %r1699;
	ld.global.u32 	%r1700, [%rd15+52];
	xor.b32  	%r2288, %r2288, %r1700;
	ld.global.u32 	%r1701, [%rd15+56];
	xor.b32  	%r2103, %r2103, %r1701;
$L__BB1_200:
	and.b32  	%r1703, %r1679, 8;
	setp.eq.s32 	%p109, %r1703, 0;
	@%p109 bra 	$L__BB1_202;
	ld.global.u32 	%r1704, [%rd15+60];
	xor.b32  	%r2107, %r2107, %r1704;
	ld.global.u32 	%r1705, [%rd15+64];
	xor.b32  	%r2290, %r2290, %r1705;
	ld.global.u32 	%r1706, [%rd15+68];
	xor.b32  	%r2289, %r2289, %r1706;
	ld.global.u32 	%r1707, [%rd15+72];
	xor.b32  	%r2288, %r2288, %r1707;
	ld.global.u32 	%r1708, [%rd15+76];
	xor.b32  	%r2103, %r2103, %r1708;
$L__BB1_202:
	and.b32  	%r1710, %r1679, 16;
	setp.eq.s32 	%p110, %r1710, 0;
	@%p110 bra 	$L__BB1_204;
	ld.global.u32 	%r1711, [%rd15+80];
	xor.b32  	%r2107, %r2107, %r1711;
	ld.global.u32 	%r1712, [%rd15+84];
	xor.b32  	%r2290, %r2290, %r1712;
	ld.global.u32 	%r1713, [%rd15+88];
	xor.b32  	%r2289, %r2289, %r1713;
	ld.global.u32 	%r1714, [%rd15+92];
	xor.b32  	%r2288, %r2288, %r1714;
	ld.global.u32 	%r1715, [%rd15+96];
	xor.b32  	%r2103, %r2103, %r1715;
$L__BB1_204:
	and.b32  	%r1717, %r1679, 32;
	setp.eq.s32 	%p111, %r1717, 0;
	@%p111 bra 	$L__BB1_206;
	ld.global.u32 	%r1718, [%rd15+100];
	xor.b32  	%r2107, %r2107, %r1718;
	ld.global.u32 	%r1719, [%rd15+104];
	xor.b32  	%r2290, %r2290, %r1719;
	ld.global.u32 	%r1720, [%rd15+108];
	xor.b32  	%r2289, %r2289, %r1720;
	ld.global.u32 	%r1721, [%rd15+112];
	xor.b32  	%r2288, %r2288, %r1721;
	ld.global.u32 	%r1722, [%rd15+116];
	xor.b32  	%r2103, %r2103, %r1722;
$L__BB1_206:
	and.b32  	%r1724, %r1679, 64;
	setp.eq.s32 	%p112, %r1724, 0;
	@%p112 bra 	$L__BB1_208;
	ld.global.u32 	%r1725, [%rd15+120];
	xor.b32  	%r2107, %r2107, %r1725;
	ld.global.u32 	%r1726, [%rd15+124];
	xor.b32  	%r2290, %r2290, %r1726;
	ld.global.u32 	%r1727, [%rd15+128];
	xor.b32  	%r2289, %r2289, %r1727;
	ld.global.u32 	%r1728, [%rd15+132];
	xor.b32  	%r2288, %r2288, %r1728;
	ld.global.u32 	%r1729, [%rd15+136];
	xor.b32  	%r2103, %r2103, %r1729;
$L__BB1_208:
	and.b32  	%r1731, %r1679, 128;
	setp.eq.s32 	%p113, %r1731, 0;
	@%p113 bra 	$L__BB1_210;
	ld.global.u32 	%r1732, [%rd15+140];
	xor.b32  	%r2107, %r2107, %r1732;
	ld.global.u32 	%r1733, [%rd15+144];
	xor.b32  	%r2290, %r2290, %r1733;
	ld.global.u32 	%r1734, [%rd15+148];
	xor.b32  	%r2289, %r2289, %r1734;
	ld.global.u32 	%r1735, [%rd15+152];
	xor.b32  	%r2288, %r2288, %r1735;
	ld.global.u32 	%r1736, [%rd15+156];
	xor.b32  	%r2103, %r2103, %r1736;
$L__BB1_210:
	and.b32  	%r1738, %r1679, 256;
	setp.eq.s32 	%p114, %r1738, 0;
	@%p114 bra 	$L__BB1_212;
	ld.global.u32 	%r1739, [%rd15+160];
	xor.b32  	%r2107, %r2107, %r1739;
	ld.global.u32 	%r1740, [%rd15+164];
	xor.b32  	%r2290, %r2290, %r1740;
	ld.global.u32 	%r1741, [%rd15+168];
	xor.b32  	%r2289, %r2289, %r1741;
	ld.global.u32 	%r1742, [%rd15+172];
	xor.b32  	%r2288, %r2288, %r1742;
	ld.global.u32 	%r1743, [%rd15+176];
	xor.b32  	%r2103, %r2103, %r1743;
$L__BB1_212:
	and.b32  	%r1745, %r1679, 512;
	setp.eq.s32 	%p115, %r1745, 0;
	@%p115 bra 	$L__BB1_214;
	ld.global.u32 	%r1746, [%rd15+180];
	xor.b32  	%r2107, %r2107, %r1746;
	ld.global.u32 	%r1747, [%rd15+184];
	xor.b32  	%r2290, %r2290, %r1747;
	ld.global.u32 	%r1748, [%rd15+188];
	xor.b32  	%r2289, %r2289, %r1748;
	ld.global.u32 	%r1749, [%rd15+192];
	xor.b32  	%r2288, %r2288, %r1749;
	ld.global.u32 	%r1750, [%rd15+196];
	xor.b32  	%r2103, %r2103, %r1750;
$L__BB1_214:
	and.b32  	%r1752, %r1679, 1024;
	setp.eq.s32 	%p116, %r1752, 0;
	@%p116 bra 	$L__BB1_216;
	ld.global.u32 	%r1753, [%rd15+200];
	xor.b32  	%r2107, %r2107, %r1753;
	ld.global.u32 	%r1754, [%rd15+204];
	xor.b32  	%r2290, %r2290, %r1754;
	ld.global.u32 	%r1755, [%rd15+208];
	xor.b32  	%r2289, %r2289, %r1755;
	ld.global.u32 	%r1756, [%rd15+212];
	xor.b32  	%r2288, %r2288, %r1756;
	ld.global.u32 	%r1757, [%rd15+216];
	xor.b32  	%r2103, %r2103, %r1757;
$L__BB1_216:
	and.b32  	%r1759, %r1679, 2048;
	setp.eq.s32 	%p117, %r1759, 0;
	@%p117 bra 	$L__BB1_218;
	ld.global.u32 	%r1760, [%rd15+220];
	xor.b32  	%r2107, %r2107, %r1760;
	ld.global.u32 	%r1761, [%rd15+224];
	xor.b32  	%r2290, %r2290, %r1761;
	ld.global.u32 	%r1762, [%rd15+228];
	xor.b32  	%r2289, %r2289, %r1762;
	ld.global.u32 	%r1763, [%rd15+232];
	xor.b32  	%r2288, %r2288, %r1763;
	ld.global.u32 	%r1764, [%rd15+236];
	xor.b32  	%r2103, %r2103, %r1764;
$L__BB1_218:
	and.b32  	%r1766, %r1679, 4096;
	setp.eq.s32 	%p118, %r1766, 0;
	@%p118 bra 	$L__BB1_220;
	ld.global.u32 	%r1767, [%rd15+240];
	xor.b32  	%r2107, %r2107, %r1767;
	ld.global.u32 	%r1768, [%rd15+244];
	xor.b32  	%r2290, %r2290, %r1768;
	ld.global.u32 	%r1769, [%rd15+248];
	xor.b32  	%r2289, %r2289, %r1769;
	ld.global.u32 	%r1770, [%rd15+252];
	xor.b32  	%r2288, %r2288, %r1770;
	ld.global.u32 	%r1771, [%rd15+256];
	xor.b32  	%r2103, %r2103, %r1771;
$L__BB1_220:
	and.b32  	%r1773, %r1679, 8192;
	setp.eq.s32 	%p119, %r1773, 0;
	@%p119 bra 	$L__BB1_222;
	ld.global.u32 	%r1774, [%rd15+260];
	xor.b32  	%r2107, %r2107, %r1774;
	ld.global.u32 	%r1775, [%rd15+264];
	xor.b32  	%r2290, %r2290, %r1775;
	ld.global.u32 	%r1776, [%rd15+268];
	xor.b32  	%r2289, %r2289, %r1776;
	ld.global.u32 	%r1777, [%rd15+272];
	xor.b32  	%r2288, %r2288, %r1777;
	ld.global.u32 	%r1778, [%rd15+276];
	xor.b32  	%r2103, %r2103, %r1778;
$L__BB1_222:
	and.b32  	%r1780, %r1679, 16384;
	setp.eq.s32 	%p120, %r1780, 0;
	@%p120 bra 	$L__BB1_224;
	ld.global.u32 	%r1781, [%rd15+280];
	xor.b32  	%r2107, %r2107, %r1781;
	ld.global.u32 	%r1782, [%rd15+284];
	xor.b32  	%r2290, %r2290, %r1782;
	ld.global.u32 	%r1783, [%rd15+288];
	xor.b32  	%r2289, %r2289, %r1783;
	ld.global.u32 	%r1784, [%rd15+292];
	xor.b32  	%r2288, %r2288, %r1784;
	ld.global.u32 	%r1785, [%rd15+296];
	xor.b32  	%r2103, %r2103, %r1785;
$L__BB1_224:
	and.b32  	%r1787, %r1679, 32768;
	setp.eq.s32 	%p121, %r1787, 0;
	@%p121 bra 	$L__BB1_226;
	ld.global.u32 	%r1788, [%rd15+300];
	xor.b32  	%r2107, %r2107, %r1788;
	ld.global.u32 	%r1789, [%rd15+304];
	xor.b32  	%r2290, %r2290, %r1789;
	ld.global.u32 	%r1790, [%rd15+308];
	xor.b32  	%r2289, %r2289, %r1790;
	ld.global.u32 	%r1791, [%rd15+312];
	xor.b32  	%r2288, %r2288, %r1791;
	ld.global.u32 	%r1792, [%rd15+316];
	xor.b32  	%r2103, %r2103, %r1792;
$L__BB1_226:
	add.s32 	%r2286, %r2286, 16;
	setp.ne.s32 	%p122, %r2286, 32;
	@%p122 bra 	$L__BB1_194;
	mad.lo.s32 	%r1793, %r2280, -31, %r902;
	add.s32 	%r2280, %r1793, 1;
	setp.ne.s32 	%p123, %r2280, 5;
	@%p123 bra 	$L__BB1_193;
	st.local.u32 	[%rd1+4], %r2107;
	st.local.v2.u32 	[%rd1+8], {%r2290, %r2289};
	st.local.v2.u32 	[%rd1+16], {%r2288, %r2103};
$L__BB1_229:
	shr.u64 	%rd47, %rd10, 2;
	add.s32 	%r2090, %r2090, 1;
	setp.gt.u64 	%p124, %rd10, 3;
	@%p124 bra 	$L__BB1_117;
$L__BB1_230:
	cvta.to.global.u64 	%rd43, %rd17;
	cvt.u32.u64 	%r1794, %rd18;
	mad.lo.s32 	%r1795, %r1794, 362437, %r1;
	shr.u32 	%r1796, %r2107, 2;
	xor.b32  	%r1797, %r1796, %r2107;
	shl.b32 	%r1798, %r2103, 4;
	shl.b32 	%r1799, %r1797, 1;
	xor.b32  	%r1800, %r1799, %r1798;
	xor.b32  	%r1801, %r1800, %r1797;
	xor.b32  	%r1802, %r1801, %r2103;
	add.s32 	%r1803, %r1795, %r1802;
	add.s32 	%r1804, %r1803, 362437;
	cvt.rn.f32.u32 	%f1, %r1804;
	fma.rn.f32 	%f2, %f1, 0f2F800000, 0f2F000000;
	shl.b64 	%rd44, %rd2, 2;
	add.s64 	%rd45, %rd43, %rd44;
	st.global.f32 	[%rd45], %f2;
	ret;

}
	// .globl	_Z18initialize_neuronsIfEvPT_S1_S1_PbS2_S1_
.visible .entry _Z18initialize_neuronsIfEvPT_S1_S1_PbS2_S1_(
	.param .u64 .ptr .align 1 _Z18initialize_neuronsIfEvPT_S1_S1_PbS2_S1__param_0,
	.param .u64 .ptr .align 1 _Z18initialize_neuronsIfEvPT_S1_S1_PbS2_S1__param_1,
	.param .u64 .ptr .align 1 _Z18initialize_neuronsIfEvPT_S1_S1_PbS2_S1__param_2,
	.param .u64 .ptr .align 1 _Z18initialize_neuronsIfEvPT_S1_S1_PbS2_S1__param_3,
	.param .u64 .ptr .align 1 _Z18initialize_neuronsIfEvPT_S1_S1_PbS2_S1__param_4,
	.param .u64 .ptr .align 1 _Z18initialize_neuronsIfEvPT_S1_S1_PbS2_S1__param_5
)
{
	.reg .pred 	%p<2>;
	.reg .b16 	%rs<3>;
	.reg .b32 	%r<7>;
	.reg .b32 	%f<7>;
	.reg .b64 	%rd<23>;
	.reg .b64 	%fd<3>;

	ld.param.u64 	%rd1, [_Z18initialize_neuronsIfEvPT_S1_S1_PbS2_S1__param_0];
	ld.param.u64 	%rd2, [_Z18initialize_neuronsIfEvPT_S1_S1_PbS2_S1__param_1];
	ld.param.u64 	%rd3, [_Z18initialize_neuronsIfEvPT_S1_S1_PbS2_S1__param_2];
	ld.param.u64 	%rd4, [_Z18initialize_neuronsIfEvPT_S1_S1_PbS2_S1__param_3];
	ld.param.u64 	%rd6, [_Z18initialize_neuronsIfEvPT_S1_S1_PbS2_S1__param_4];
	ld.param.u64 	%rd5, [_Z18initialize_neuronsIfEvPT_S1_S1_PbS2_S1__param_5];
	cvta.to.global.u64 	%rd7, %rd6;
	mov.u32 	%r2, %ctaid.x;
	mov.u32 	%r3, %ntid.x;
	mov.u32 	%r4, %tid.x;
	mad.lo.s32 	%r1, %r2, %r3, %r4;
	cvt.s64.s32 	%rd8, %r1;
	add.s64 	%rd9, %rd7, %rd8;
	ld.global.u8 	%rs1, [%rd9];
	setp.ne.s16 	%p1, %rs1, 0;
	mov.f32 	%f6, 0fC1500000;
	@%p1 bra 	$L__BB2_2;
	cvta.to.global.u64 	%rd10, %rd5;
	mul.wide.s32 	%rd11, %r1, 4;
	add.s64 	%rd12, %rd10, %rd11;
	ld.global.f32 	%f4, [%rd12];
	cvt.f64.f32 	%fd1, %f4;
	fma.rn.f64 	%fd2, %fd1, 0dBFA999999999999A, 0d3FD0000000000000;
	cvt.rn.f32.f64 	%f5, %fd2;
	mul.f32 	%f6, %f5, 0fC2820000;
$L__BB2_2:
	cvta.to.global.u64 	%rd14, %rd1;
	cvta.to.global.u64 	%rd15, %rd2;
	cvta.to.global.u64 	%rd16, %rd3;
	cvta.to.global.u64 	%rd17, %rd4;
	mul.wide.s32 	%rd18, %r1, 4;
	add.s64 	%rd19, %rd14, %rd18;
	mov.b32 	%r5, -1031667712;
	st.global.u32 	[%rd19], %r5;
	add.s64 	%rd20, %rd15, %rd18;
	st.global.f32 	[%rd20], %f6;
	add.s64 	%rd21, %rd16, %rd18;
	mov.b32 	%r6, 0;
	st.global.u32 	[%rd21], %r6;
	add.s64 	%rd22, %rd17, %rd8;
	mov.b16 	%rs2, 0;
	st.global.u8 	[%rd22], %rs2;
	ret;

}
	// .globl	_Z15define_synapsesIfEvPT_Pbiiyy
.visible .entry _Z15define_synapsesIfEvPT_Pbiiyy(
	.param .u64 .ptr .align 1 _Z15define_synapsesIfEvPT_Pbiiyy_param_0,
	.param .u64 .ptr .align 1 _Z15define_synapsesIfEvPT_Pbiiyy_param_1,
	.param .u32 _Z15define_synapsesIfEvPT_Pbiiyy_param_2,
	.param .u32 _Z15define_synapsesIfEvPT_Pbiiyy_param_3,
	.param .u64 _Z15define_synapsesIfEvPT_Pbiiyy_param_4,
	.param .u64 _Z15define_synapsesIfEvPT_Pbiiyy_param_5
)
{
	.local .align 8 .b8 	__local_depot3[48];
	.reg .b64 	%SP;
	.reg .b64 	%SPL;
	.reg .pred 	%p<139>;
	.reg .b16 	%rs<8>;
	.reg .b32 	%r<2604>;
	.reg .b32 	%f<58>;
	.reg .b64 	%rd<56>;
	.reg .b64 	%fd<23>;

	mov.u64 	%SPL, __local_depot3;
	ld.param.u64 	%rd21, [_Z15define_synapsesIfEvPT_Pbiiyy_param_0];
	ld.param.u32 	%r1139, [_Z15define_synapsesIfEvPT_Pbiiyy_param_3];
	ld.param.u64 	%rd22, [_Z15define_synapsesIfEvPT_Pbiiyy_param_4];
	ld.param.u64 	%rd20, [_Z15define_synapsesIfEvPT_Pbiiyy_param_5];
	cvta.to.global.u64 	%rd1, %rd21;
	add.u64 	%rd2, %SPL, 0;
	mov.u32 	%r1140, %ctaid.x;
	mov.u32 	%r1141, %ntid.x;
	mov.u32 	%r1142, %tid.x;
	mad.lo.s32 	%r1143, %r1140, %r1141, %r1142;
	cvt.s64.s32 	%rd3, %r1143;
	cvt.u32.u64 	%r1144, %rd22;
	xor.b32  	%r1145, %r1144, -1429050551;
	mul.lo.s32 	%r1, %r1145, 1099087573;
	{ .reg .b32 tmp; mov.b64 {tmp, %r1146}, %rd22; }
	xor.b32  	%r2, %r1146, -136515619;
	mul.lo.s32 	%r1147, %r2, -1703105765;
	add.s32 	%r1148, %r1, %r1147;
	add.s32 	%r1149, %r1148, 6615241;
	add.s32 	%r2314, %r1, 123456789;
	st.local.v2.u32 	[%rd2], {%r1149, %r2314};
	xor.b32  	%r2313, %r1, 362436069;
	add.s32 	%r2312, %r1147, 521288629;
	st.local.v2.u32 	[%rd2+8], {%r2313, %r2312};
	xor.b32  	%r2311, %r1147, 88675123;
	add.s32 	%r2310, %r1, 5783321;
	st.local.v2.u32 	[%rd2+16], {%r2311, %r2310};
	setp.eq.s32 	%p1, %r1143, 0;
	@%p1 bra 	$L__BB3_115;
	mov.b32 	%r2005, 0;
	mov.u64 	%rd54, %rd3;
$L__BB3_2:
	mov.u64 	%rd4, %rd54;
	and.b64  	%rd5, %rd4, 3;
	setp.eq.s64 	%p2, %rd5, 0;
	@%p2 bra 	$L__BB3_114;
	mul.wide.u32 	%rd24, %r2005, 3200;
	mov.u64 	%rd25, precalc_xorwow_matrix;
	add.s64 	%rd6, %rd25, %rd24;
	mov.b32 	%r2310, 0;
	mov.u32 	%r2311, %r2310;
	mov.u32 	%r2312, %r2310;
	mov.u32 	%r2313, %r2310;
	mov.u32 	%r2314, %r2310;
	mov.u32 	%r2016, %r2310;
$L__BB3_4:
	mul.wide.u32 	%rd26, %r2016, 4;
	add.s64 	%rd27, %rd2, %rd26;
	ld.local.u32 	%r25, [%rd27+4];
	shl.b32 	%r26, %r2016, 5;
	mov.b32 	%r2022, 0;
$L__BB3_5:
	.pragma "nounroll";
	shr.u32 	%r1153, %r25, %r2022;
	and.b32  	%r1154, %r1153, 1;
	setp.eq.b32 	%p3, %r1154, 1;
	not.pred 	%p4, %p3;
	add.s32 	%r1155, %r26, %r2022;
	mul.lo.s32 	%r1156, %r1155, 5;
	mul.wide.u32 	%rd28, %r1156, 4;
	add.s64 	%rd7, %rd6, %rd28;
	@%p4 bra 	$L__BB3_7;
	ld.global.u32 	%r1157, [%rd7];
	xor.b32  	%r2314, %r2314, %r1157;
	ld.global.u32 	%r1158, [%rd7+4];
	xor.b32  	%r2313, %r2313, %r1158;
	ld.global.u32 	%r1159, [%rd7+8];
	xor.b32  	%r2312, %r2312, %r1159;
	ld.global.u32 	%r1160, [%rd7+12];
	xor.b32  	%r2311, %r2311, %r1160;
	ld.global.u32 	%r1161, [%rd7+16];
	xor.b32  	%r2310, %r2310, %r1161;
$L__BB3_7:
	and.b32  	%r1163, %r1153, 2;
	setp.eq.s32 	%p5, %r1163, 0;
	@%p5 bra 	$L__BB3_9;
	ld.global.u32 	%r1164, [%rd7+20];
	xor.b32  	%r2314, %r2314, %r1164;
	ld.global.u32 	%r1165, [%rd7+24];
	xor.b32  	%r2313, %r2313, %r1165;
	ld.global.u32 	%r1166, [%rd7+28];
	xor.b32  	%r2312, %r2312, %r1166;
	ld.global.u32 	%r1167, [%rd7+32];
	xor.b32  	%r2311, %r2311, %r1167;
	ld.global.u32 	%r1168, [%rd7+36];
	xor.b32  	%r2310, %r2310, %r1168;
$L__BB3_9:
	and.b32  	%r1170, %r1153, 4;
	setp.eq.s32 	%p6, %r1170, 0;
	@%p6 bra 	$L__BB3_11;
	ld.global.u32 	%r1171, [%rd7+40];
	xor.b32  	%r2314, %r2314, %r1171;
	ld.global.u32 	%r1172, [%rd7+44];
	xor.b32  	%r2313, %r2313, %r1172;
	ld.global.u32 	%r1173, [%rd7+48];
	xor.b32  	%r2312, %r2312, %r1173;
	ld.global.u32 	%r1174, [%rd7+52];
	xor.b32  	%r2311, %r2311, %r1174;
	ld.global.u32 	%r1175, [%rd7+56];
	xor.b32  	%r2310, %r2310, %r1175;
$L__BB3_11:
	and.b32  	%r1177, %r1153, 8;
	setp.eq.s32 	%p7, %r1177, 0;
	@%p7 bra 	$L__BB3_13;
	ld.global.u32 	%r1178, [%rd7+60];
	xor.b32  	%r2314, %r2314, %r1178;
	ld.global.u32 	%r1179, [%rd7+64];
	xor.b32  	%r2313, %r2313, %r1179;
	ld.global.u32 	%r1180, [%rd7+68];
	xor.b32  	%r2312, %r2312, %r1180;
	ld.global.u32 	%r1181, [%rd7+72];
	xor.b32  	%r2311, %r2311, %r1181;
	ld.global.u32 	%r1182, [%rd7+76];
	xor.b32  	%r2310, %r2310, %r1182;
$L__BB3_13:
	and.b32  	%r1184, %r1153, 16;
	setp.eq.s32 	%p8, %r1184, 0;
	@%p8 bra 	$L__BB3_15;
	ld.global.u32 	%r1185, [%rd7+80];
	xor.b32  	%r2314, %r2314, %r1185;
	ld.global.u32 	%r1186, [%rd7+84];
	xor.b32  	%r2313, %r2313, %r1186;
	ld.global.u32 	%r1187, [%rd7+88];
	xor.b32  	%r2312, %r2312, %r1187;
	ld.global.u32 	%r1188, [%rd7+92];
	xor.b32  	%r2311, %r2311, %r1188;
	ld.global.u32 	%r1189, [%rd7+96];
	xor.b32  	%r2310, %r2310, %r1189;
$L__BB3_15:
	and.b32  	%r1191, %r1153, 32;
	setp.eq.s32 	%p9, %r1191, 0;
	@%p9 bra 	$L__BB3_17;
	ld.global.u32 	%r1192, [%rd7+100];
	xor.b32  	%r2314, %r2314, %r1192;
	ld.global.u32 	%r1193, [%rd7+104];
	xor.b32  	%r2313, %r2313, %r1193;
	ld.global.u32 	%r1194, [%rd7+108];
	xor.b32  	%r2312, %r2312, %r1194;
	ld.global.u32 	%r1195, [%rd7+112];
	xor.b32  	%r2311, %r2311, %r1195;
	ld.global.u32 	%r1196, [%rd7+116];
	xor.b32  	%r2310, %r2310, %r1196;
$L__BB3_17:
	and.b32  	%r1198, %r1153, 64;
	setp.eq.s32 	%p10, %r1198, 0;
	@%p10 bra 	$L__BB3_19;
	ld.global.u32 	%r1199, [%rd7+120];
	xor.b32  	%r2314, %r2314, %r1199;
	ld.global.u32 	%r1200, [%rd7+124];
	xor.b32  	%r2313, %r2313, %r1200;
	ld.global.u32 	%r1201, [%rd7+128];
	xor.b32  	%r2312, %r2312, %r1201;
	ld.global.u32 	%r1202, [%rd7+132];
	xor.b32  	%r2311, %r2311, %r1202;
	ld.global.u32 	%r1203, [%rd7+136];
	xor.b32  	%r2310, %r2310, %r1203;
$L__BB3_19:
	and.b32  	%r1205, %r1153, 128;
	setp.eq.s32 	%p11, %r1205, 0;
	@%p11 bra 	$L__BB3_21;
	ld.global.u32 	%r1206, [%rd7+140];
	xor.b32  	%r2314, %r2314, %r1206;
	ld.global.u32 	%r1207, [%rd7+144];
	xor.b32  	%r2313, %r2313, %r1207;
	ld.global.u32 	%r1208, [%rd7+148];
	xor.b32  	%r2312, %r2312, %r1208;
	ld.global.u32 	%r1209, [%rd7+152];
	xor.b32  	%r2311, %r2311, %r1209;
	ld.global.u32 	%r1210, [%rd7+156];
	xor.b32  	%r2310, %r2310, %r1210;
$L__BB3_21:
	and.b32  	%r1212, %r1153, 256;
	setp.eq.s32 	%p12, %r1212, 0;
	@%p12 bra 	$L__BB3_23;
	ld.global.u32 	%r1213, [%rd7+160];
	xor.b32  	%r2314, %r2314, %r1213;
	ld.global.u32 	%r1214, [%rd7+164];
	xor.b32  	%r2313, %r2313, %r1214;
	ld.global.u32 	%r1215, [%rd7+168];
	xor.b32  	%r2312, %r2312, %r1215;
	ld.global.u32 	%r1216, [%rd7+172];
	xor.b32  	%r2311, %r2311, %r1216;
	ld.global.u32 	%r1217, [%rd7+176];
	xor.b32  	%r2310, %r2310, %r1217;
$L__BB3_23:
	and.b32  	%r1219, %r1153, 512;
	setp.eq.s32 	%p13, %r1219, 0;
	@%p13 bra 	$L__BB3_25;
	ld.global.u32 	%r1220, [%rd7+180];
	xor.b32  	%r2314, %r2314, %r1220;
	ld.global.u32 	%r1221, [%rd7+184];
	xor.b32  	%r2313, %r2313, %r1221;
	ld.global.u32 	%r1222, [%rd7+188];
	xor.b32  	%r2312, %r2312, %r1222;
	ld.global.u32 	%r1223, [%rd7+192];
	xor.b32  	%r2311, %r2311, %r1223;
	ld.global.u32 	%r1224, [%rd7+196];
	xor.b32  	%r2310, %r2310, %r1224;
$L__BB3_25:
	and.b32  	%r1226, %r1153, 1024;
	setp.eq.s32 	%p14, %r1226, 0;
	@%p14 bra 	$L__BB3_27;
	ld.global.u32 	%r1227, [%rd7+200];
	xor.b32  	%r2314, %r2314, %r1227;
	ld.global.u32 	%r1228, [%rd7+204];
	xor.b32  	%r2313, %r2313, %r1228;
	ld.global.u32 	%r1229, [%rd7+208];
	xor.b32  	%r2312, %r2312, %r1229;
	ld.global.u32 	%r1230, [%rd7+212];
	xor.b32  	%r2311, %r2311, %r1230;
	ld.global.u32 	%r1231, [%rd7+216];
	xor.b32  	%r2310, %r2310, %r1231;
$L__BB3_27:
	and.b32  	%r1233, %r1153, 2048;
	setp.eq.s32 	%p15, %r1233, 0;
	@%p15 bra 	$L__BB3_29;
	ld.global.u32 	%r1234, [%rd7+220];
	xor.b32  	%r2314, %r2314, %r1234;
	ld.global.u32 	%r1235, [%rd7+224];
	xor.b32  	%r2313, %r2313, %r1235;
	ld.global.u32 	%r1236, [%rd7+228];
	xor.b32  	%r2312, %r2312, %r1236;
	ld.global.u32 	%r1237, [%rd7+232];
	xor.b32  	%r2311, %r2311, %r1237;
	ld.global.u32 	%r1238, [%rd7+236];
	xor.b32  	%r2310, %r2310, %r1238;
$L__BB3_29:
	and.b32  	%r1240, %r1153, 4096;
	setp.eq.s32 	%p16, %r1240, 0;
	@%p16 bra 	$L__BB3_31;
	ld.global.u32 	%r1241, [%rd7+240];
	xor.b32  	%r2314, %r2314, %r1241;
	ld.global.u32 	%r1242, [%rd7+244];
	xor.b32  	%r2313, %r2313, %r1242;
	ld.global.u32 	%r1243, [%rd7+248];
	xor.b32  	%r2312, %r2312, %r1243;
	ld.global.u32 	%r1244, [%rd7+252];
	xor.b32  	%r2311, %r2311, %r1244;
	ld.global.u32 	%r1245, [%rd7+256];
	xor.b32  	%r2310, %r2310, %r1245;
$L__BB3_31:
	and.b32  	%r1247, %r1153, 8192;
	setp.eq.s32 	%p17, %r1247, 0;
	@%p17 bra 	$L__BB3_33;
	ld.global.u32 	%r1248, [%rd7+260];
	xor.b32  	%r2314, %r2314, %r1248;
	ld.global.u32 	%r1249, [%rd7+264];
	xor.b32  	%r2313, %r2313, %r1249;
	ld.global.u32 	%r1250, [%rd7+268];
	xor.b32  	%r2312, %r2312, %r1250;
	ld.global.u32 	%r1251, [%rd7+272];
	xor.b32  	%r2311, %r2311, %r1251;
	ld.global.u32 	%r1252, [%rd7+276];
	xor.b32  	%r2310, %r2310, %r1252;
$L__BB3_33:
	and.b32  	%r1254, %r1153, 16384;
	setp.eq.s32 	%p18, %r1254, 0;
	@%p18 bra 	$L__BB3_35;
	ld.global.u32 	%r1255, [%rd7+280];
	xor.b32  	%r2314, %r2314, %r1255;
	ld.global.u32 	%r1256, [%rd7+284];
	xor.b32  	%r2313, %r2313, %r1256;
	ld.global.u32 	%r1257, [%rd7+288];
	xor.b32  	%r2312, %r2312, %r1257;
	ld.global.u32 	%r1258, [%rd7+292];
	xor.b32  	%r2311, %r2311, %r1258;
	ld.global.u32 	%r1259, [%rd7+296];
	xor.b32  	%r2310, %r2310, %r1259;
$L__BB3_35:
	and.b32  	%r1261, %r1153, 32768;
	setp.eq.s32 	%p19, %r1261, 0;
	@%p19 bra 	$L__BB3_37;
	ld.global.u32 	%r1262, [%rd7+300];
	xor.b32  	%r2314, %r2314, %r1262;
	ld.global.u32 	%r1263, [%rd7+304];
	xor.b32  	%r2313, %r2313, %r1263;
	ld.global.u32 	%r1264, [%rd7+308];
	xor.b32  	%r2312, %r2312, %r1264;
	ld.global.u32 	%r1265, [%rd7+312];
	xor.b32  	%r2311, %r2311, %r1265;
	ld.global.u32 	%r1266, [%rd7+316];
	xor.b32  	%r2310, %r2310, %r1266;
$L__BB3_37:
	add.s32 	%r2022, %r2022, 16;
	setp.ne.s32 	%p20, %r2022, 32;
	@%p20 bra 	$L__BB3_5;
	mad.lo.s32 	%r1267, %r2016, -31, %r26;
	add.s32 	%r2016, %r1267, 1;
	setp.ne.s32 	%p21, %r2016, 5;
	@%p21 bra 	$L__BB3_4;
	st.local.u32 	[%rd2+4], %r2314;
	st.local.v2.u32 	[%rd2+8], {%r2313, %r2312};
	st.local.v2.u32 	[%rd2+16], {%r2311, %r2310};
	setp.eq.s64 	%p22, %rd5, 1;
	@%p22 bra 	$L__BB3_114;
	mov.b32 	%r2310, 0;
	mov.u32 	%r2311, %r2310;
	mov.u32 	%r2312, %r2310;
	mov.u32 	%r2313, %r2310;
	mov.u32 	%r2314, %r2310;
	mov.u32 	%r2108, %r2310;
$L__BB3_41:
	mul.wide.u32 	%rd29, %r2108, 4;
	add.s64 	%rd30, %rd2, %rd29;
	ld.local.u32 	%r201, [%rd30+4];
	shl.b32 	%r202, %r2108, 5;
	mov.b32 	%r2114, 0;
$L__BB3_42:
	.pragma "nounroll";
	shr.u32 	%r1270, %r201, %r2114;
	and.b32  	%r1271, %r1270, 1;
	setp.eq.b32 	%p23, %r1271, 1;
	not.pred 	%p24, %p23;
	add.s32 	%r1272, %r202, %r2114;
	mul.lo.s32 	%r1273, %r1272, 5;
	mul.wide.u32 	%rd31, %r1273, 4;
	add.s64 	%rd8, %rd6, %rd31;
	@%p24 bra 	$L__BB3_44;
	ld.global.u32 	%r1274, [%rd8];
	xor.b32  	%r2314, %r2314, %r1274;
	ld.global.u32 	%r1275, [%rd8+4];
	xor.b32  	%r2313, %r2313, %r1275;
	ld.global.u32 	%r1276, [%rd8+8];
	xor.b32  	%r2312, %r2312, %r1276;
	ld.global.u32 	%r1277, [%rd8+12];
	xor.b32  	%r2311, %r2311, %r1277;
	ld.global.u32 	%r1278, [%rd8+16];
	xor.b32  	%r2310, %r2310, %r1278;
$L__BB3_44:
	and.b32  	%r1280, %r1270, 2;
	setp.eq.s32 	%p25, %r1280, 0;
	@%p25 bra 	$L__BB3_46;
	ld.global.u32 	%r1281, [%rd8+20];
	xor.b32  	%r2314, %r2314, %r1281;
	ld.global.u32 	%r1282, [%rd8+24];
	xor.b32  	%r2313, %r2313, %r1282;
	ld.global.u32 	%r1283, [%rd8+28];
	xor.b32  	%r2312, %r2312, %r1283;
	ld.global.u32 	%r1284, [%rd8+32];
	xor.b32  	%r2311, %r2311, %r1284;
	ld.global.u32 	%r1285, [%rd8+36];
	xor.b32  	%r2310, %r2310, %r1285;
$L__BB3_46:
	and.b32  	%r1287, %r1270, 4;
	setp.eq.s32 	%p26, %r1287, 0;
	@%p26 bra 	$L__BB3_48;
	ld.global.u32 	%r1288, [%rd8+40];
	xor.b32  	%r2314, %r2314, %r1288;
	ld.global.u32 	%r1289, [%rd8+44];
	xor.b32  	%r2313, %r2313, %r1289;
	ld.global.u32 	%r1290, [%rd8+48];
	xor.b32  	%r2312, %r2312, %r1290;
	ld.global.u32 	%r1291, [%rd8+52];
	xor.b32  	%r2311, %r2311, %r1291;
	ld.global.u32 	%r1292, [%rd8+56];
	xor.b32  	%r2310, %r2310, %r1292;
$L__BB3_48:
	and.b32  	%r1294, %r1270, 8;
	setp.eq.s32 	%p27, %r1294, 0;
	@%p27 bra 	$L__BB3_50;
	ld.global.u32 	%r1295, [%rd8+60];
	xor.b32  	%r2314, %r2314, %r1295;
	ld.global.u32 	%r1296, [%rd8+64];
	xor.b32  	%r2313, %r2313, %r1296;
	ld.global.u32 	%r1297, [%rd8+68];
	xor.b32  	%r2312, %r2312, %r1297;
	ld.global.u32 	%r1298, [%rd8+72];
	xor.b32  	%r2311, %r2311, %r1298;
	ld.global.u32 	%r1299, [%rd8+76];
	xor.b32  	%r2310, %r2310, %r1299;
$L__BB3_50:
	and.b32  	%r1301, %r1270, 16;
	setp.eq.s32 	%p28, %r1301, 0;
	@%p28 bra 	$L__BB3_52;
	ld.global.u32 	%r1302, [%rd8+80];
	xor.b32  	%r2314, %r2314, %r1302;
	ld.global.u32 	%r1303, [%rd8+84];
	xor.b32  	%r2313, %r2313, %r1303;
	ld.global.u32 	%r1304, [%rd8+88];
	xor.b32  	%r2312, %r2312, %r1304;
	ld.global.u32 	%r1305, [%rd8+92];
	xor.b32  	%r2311, %r2311, %r1305;
	ld.global.u32 	%r1306, [%rd8+96];
	xor.b32  	%r2310, %r2310, %r1306;
$L__BB3_52:
	and.b32  	%r1308, %r1270, 32;
	setp.eq.s32 	%p29, %r1308, 0;
	@%p29 bra 	$L__BB3_54;
	ld.global.u32 	%r1309, [%rd8+100];
	xor.b32  	%r2314, %r2314, %r1309;
	ld.global.u32 	%r1310, [%rd8+104];
	xor.b32  	%r2313, %r2313, %r1310;
	ld.global.u32 	%r1311, [%rd8+108];
	xor.b32  	%r2312, %r2312, %r1311;
	ld.global.u32 	%r1312, [%rd8+112];
	xor.b32  	%r2311, %r2311, %r1312;
	ld.global.u32 	%r1313, [%rd8+116];
	xor.b32  	%r2310, %r2310, %r1313;
$L__BB3_54:
	and.b32  	%r1315, %r1270, 64;
	setp.eq.s32 	%p30, %r1315, 0;
	@%p30 bra 	$L__BB3_56;
	ld.global.u32 	%r1316, [%rd8+120];
	xor.b32  	%r2314, %r2314, %r1316;
	ld.global.u32 	%r1317, [%rd8+124];
	xor.b32  	%r2313, %r2313, %r1317;
	ld.global.u32 	%r1318, [%rd8+128];
	xor.b32  	%r2312, %r2312, %r1318;
	ld.global.u32 	%r1319, [%rd8+132];
	xor.b32  	%r2311, %r2311, %r1319;
	ld.global.u32 	%r1320, [%rd8+136];
	xor.b32  	%r2310, %r2310, %r1320;
$L__BB3_56:
	and.b32  	%r1322, %r1270, 128;
	setp.eq.s32 	%p31, %r1322, 0;
	@%p31 bra 	$L__BB3_58;
	ld.global.u32 	%r1323, [%rd8+140];
	xor.b32  	%r2314, %r2314, %r1323;
	ld.global.u32 	%r1324, [%rd8+144];
	xor.b32  	%r2313, %r2313, %r1324;
	ld.global.u32 	%r1325, [%rd8+148];
	xor.b32  	%r2312, %r2312, %r1325;
	ld.global.u32 	%r1326, [%rd8+152];
	xor.b32  	%r2311, %r2311, %r1326;
	ld.global.u32 	%r1327, [%rd8+156];
	xor.b32  	%r2310, %r2310, %r1327;
$L__BB3_58:
	and.b32  	%r1329, %r1270, 256;
	setp.eq.s32 	%p32, %r1329, 0;
	@%p32 bra 	$L__BB3_60;
	ld.global.u32 	%r1330, [%rd8+160];
	xor.b32  	%r2314, %r2314, %r1330;
	ld.global.u32 	%r1331, [%rd8+164];
	xor.b32  	%r2313, %r2313, %r1331;
	ld.global.u32 	%r1332, [%rd8+168];
	xor.b32  	%r2312, %r2312, %r1332;
	ld.global.u32 	%r1333, [%rd8+172];
	xor.b32  	%r2311, %r2311, %r1333;
	ld.global.u32 	%r1334, [%rd8+176];
	xor.b32  	%r2310, %r2310, %r1334;
$L__BB3_60:
	and.b32  	%r1336, %r1270, 512;
	setp.eq.s32 	%p33, %r1336, 0;
	@%p33 bra 	$L__BB3_62;
	ld.global.u32 	%r1337, [%rd8+180];
	xor.b32  	%r2314, %r2314, %r1337;
	ld.global.u32 	%r1338, [%rd8+184];
	xor.b32  	%r2313, %r2313, %r1338;
	ld.global.u32 	%r1339, [%rd8+188];
	xor.b32  	%r2312, %r2312, %r1339;
	ld.global.u32 	%r1340, [%rd8+192];
	xor.b32  	%r2311, %r2311, %r1340;
	ld.global.u32 	%r1341, [%rd8+196];
	xor.b32  	%r2310, %r2310, %r1341;
$L__BB3_62:
	and.b32  	%r1343, %r1270, 1024;
	setp.eq.s32 	%p34, %r1343, 0;
	@%p34 bra 	$L__BB3_64;
	ld.global.u32 	%r1344, [%rd8+200];
	xor.b32  	%r2314, %r2314, %r1344;
	ld.global.u32 	%r1345, [%rd8+204];
	xor.b32  	%r2313, %r2313, %r1345;
	ld.global.u32 	%r1346, [%rd8+208];
	xor.b32  	%r2312, %r2312, %r1346;
	ld.global.u32 	%r1347, [%rd8+212];
	xor.b32  	%r2311, %r2311, %r1347;
	ld.global.u32 	%r1348, [%rd8+216];
	xor.b32  	%r2310, %r2310, %r1348;
$L__BB3_64:
	and.b32  	%r1350, %r1270, 2048;
	setp.eq.s32 	%p35, %r1350, 0;
	@%p35 bra 	$L__BB3_66;
	ld.global.u32 	%r1351, [%rd8+220];
	xor.b32  	%r2314, %r2314, %r1351;
	ld.global.u32 	%r1352, [%rd8+224];
	xor.b32  	%r2313, %r2313, %r1352;
	ld.global.u32 	%r1353, [%rd8+228];
	xor.b32  	%r2312, %r2312, %r1353;
	ld.global.u32 	%r1354, [%rd8+232];
	xor.b32  	%r2311, %r2311, %r1354;
	ld.global.u32 	%r1355, [%rd8+236];
	xor.b32  	%r2310, %r2310, %r1355;
$L__BB3_66:
	and.b32  	%r1357, %r1270, 4096;
	setp.eq.s32 	%p36, %r1357, 0;
	@%p36 bra 	$L__BB3_68;
	ld.global.u32 	%r1358, [%rd8+240];
	xor.b32  	%r2314, %r2314, %r1358;
	ld.global.u32 	%r1359, [%rd8+244];
	xor.b32  	%r2313, %r2313, %r1359;
	ld.global.u32 	%r1360, [%rd8+248];
	xor.b32  	%r2312, %r2312, %r1360;
	ld.global.u32 	%r1361, [%rd8+252];
	xor.b32  	%r2311, %r2311, %r1361;
	ld.global.u32 	%r1362, [%rd8+256];
	xor.b32  	%r2310, %r2310, %r1362;
$L__BB3_68:
	and.b32  	%r1364, %r1270, 8192;
	setp.eq.s32 	%p37, %r1364, 0;
	@%p37 bra 	$L__BB3_70;
	ld.global.u32 	%r1365, [%rd8+260];
	xor.b32  	%r2314, %r2314, %r1365;
	ld.global.u32 	%r1366, [%rd8+264];
	xor.b32  	%r2313, %r2313, %r1366;
	ld.global.u32 	%r1367, [%rd8+268];
	xor.b32  	%r2312, %r2312, %r1367;
	ld.global.u32 	%r1368, [%rd8+272];
	xor.b32  	%r2311, %r2311, %r1368;
	ld.global.u32 	%r1369, [%rd8+276];
	xor.b32  	%r2310, %r2310, %r1369;
$L__BB3_70:
	and.b32  	%r1371, %r1270, 16384;
	setp.eq.s32 	%p38, %r1371, 0;
	@%p38 bra 	$L__BB3_72;
	ld.global.u32 	%r1372, [%rd8+280];
	xor.b32  	%r2314, %r2314, %r1372;
	ld.global.u32 	%r1373, [%rd8+284];
	xor.b32  	%r2313, %r2313, %r1373;
	ld.global.u32 	%r1374, [%rd8+288];
	xor.b32  	%r2312, %r2312, %r1374;
	ld.global.u32 	%r1375, [%rd8+292];
	xor.b32  	%r2311, %r2311, %r1375;
	ld.global.u32 	%r1376, [%rd8+296];
	xor.b32  	%r2310, %r2310, %r1376;
$L__BB3_72:
	and.b32  	%r1378, %r1270, 32768;
	setp.eq.s32 	%p39, %r1378, 0;
	@%p39 bra 	$L__BB3_74;
	ld.global.u32 	%r1379, [%rd8+300];
	xor.b32  	%r2314, %r2314, %r1379;
	ld.global.u32 	%r1380, [%rd8+304];
	xor.b32  	%r2313, %r2313, %r1380;
	ld.global.u32 	%r1381, [%rd8+308];
	xor.b32  	%r2312, %r2312, %r1381;
	ld.global.u32 	%r1382, [%rd8+312];
	xor.b32  	%r2311, %r2311, %r1382;
	ld.global.u32 	%r1383, [%rd8+316];
	xor.b32  	%r2310, %r2310, %r1383;
$L__BB3_74:
	add.s32 	%r2114, %r2114, 16;
	setp.ne.s32 	%p40, %r2114, 32;
	@%p40 bra 	$L__BB3_42;
	mad.lo.s32 	%r1384, %r2108, -31, %r202;
	add.s32 	%r2108, %r1384, 1;
	setp.ne.s32 	%p41, %r2108, 5;
	@%p41 bra 	$L__BB3_41;
	st.local.u32 	[%rd2+4], %r2314;
	st.local.v2.u32 	[%rd2+8], {%r2313, %r2312};
	st.local.v2.u32 	[%rd2+16], {%r2311, %r2310};
	setp.ne.s64 	%p42, %rd5, 3;
	@%p42 bra 	$L__BB3_114;
	mov.b32 	%r2310, 0;
	mov.u32 	%r2311, %r2310;
	mov.u32 	%r2312, %r2310;
	mov.u32 	%r2313, %r2310;
	mov.u32 	%r2314, %r2310;
	mov.u32 	%r2200, %r2310;
$L__BB3_78:
	mul.wide.u32 	%rd32, %r2200, 4;
	add.s64 	%rd33, %rd2, %rd32;
	ld.local.u32 	%r377, [%rd33+4];
	shl.b32 	%r378, %r2200, 5;
	mov.b32 	%r2206, 0;
$L__BB3_79:
	.pragma "nounroll";
	shr.u32 	%r1387, %r377, %r2206;
	and.b32  	%r1388, %r1387, 1;
	setp.eq.b32 	%p43, %r1388, 1;
	not.pred 	%p44, %p43;
	add.s32 	%r1389, %r378, %r2206;
	mul.lo.s32 	%r1390, %r1389, 5;
	mul.wide.u32 	%rd34, %r1390, 4;
	add.s64 	%rd9, %rd6, %rd34;
	@%p44 bra 	$L__BB3_81;
	ld.global.u32 	%r1391, [%rd9];
	xor.b32  	%r2314, %r2314, %r1391;
	ld.global.u32 	%r1392, [%rd9+4];
	xor.b32  	%r2313, %r2313, %r1392;
	ld.global.u32 	%r1393, [%rd9+8];
	xor.b32  	%r2312, %r2312, %r1393;
	ld.global.u32 	%r1394, [%rd9+12];
	xor.b32  	%r2311, %r2311, %r1394;
	ld.global.u32 	%r1395, [%rd9+16];
	xor.b32  	%r2310, %r2310, %r1395;
$L__BB3_81:
	and.b32  	%r1397, %r1387, 2;
	setp.eq.s32 	%p45, %r1397, 0;
	@%p45 bra 	$L__BB3_83;
	ld.global.u32 	%r1398, [%rd9+20];
	xor.b32  	%r2314, %r2314, %r1398;
	ld.global.u32 	%r1399, [%rd9+24];
	xor.b32  	%r2313, %r2313, %r1399;
	ld.global.u32 	%r1400, [%rd9+28];
	xor.b32  	%r2312, %r2312, %r1400;
	ld.global.u32 	%r1401, [%rd9+32];
	xor.b32  	%r2311, %r2311, %r1401;
	ld.global.u32 	%r1402, [%rd9+36];
	xor.b32  	%r2310, %r2310, %r1402;
$L__BB3_83:
	and.b32  	%r1404, %r1387, 4;
	setp.eq.s32 	%p46, %r1404, 0;
	@%p46 bra 	$L__BB3_85;
	ld.global.u32 	%r1405, [%rd9+40];
	xor.b32  	%r2314, %r2314, %r1405;
	ld.global.u32 	%r1406, [%rd9+44];
	xor.b32  	%r2313, %r2313, %r1406;
	ld.global.u32 	%r1407, [%rd9+48];
	xor.b32  	%r2312, %r2312, %r1407;
	ld.global.u32 	%r1408, [%rd9+52];
	xor.b32  	%r2311, %r2311, %r1408;
	ld.global.u32 	%r1409, [%rd9+56];
	xor.b32  	%r2310, %r2310, %r1409;
$L__BB3_85:
	and.b32  	%r1411, %r1387, 8;
	setp.eq.s32 	%p47, %r1411, 0;
	@%p47 bra 	$L__BB3_87;
	ld.global.u32 	%r1412, [%rd9+60];
	xor.b32  	%r2314, %r2314, %r1412;
	ld.global.u32 	%r1413, [%rd9+64];
	xor.b32  	%r2313, %r2313, %r1413;
	ld.global.u32 	%r1414, [%rd9+68];
	xor.b32  	%r2312, %r2312, %r1414;
	ld.global.u32 	%r1415, [%rd9+72];
	xor.b32  	%r2311, %r2311, %r1415;
	ld.global.u32 	%r1416, [%rd9+76];
	xor.b32  	%r2310, %r2310, %r1416;
$L__BB3_87:
	and.b32  	%r1418, %r1387, 16;
	setp.eq.s32 	%p48, %r1418, 0;
	@%p48 bra 	$L__BB3_89;
	ld.global.u32 	%r1419, [%rd9+80];
	xor.b32  	%r2314, %r2314, %r1419;
	ld.global.u32 	%r1420, [%rd9+84];
	xor.b32  	%r2313, %r2313, %r1420;
	ld.global.u32 	%r1421, [%rd9+88];
	xor.b32  	%r2312, %r2312, %r1421;
	ld.global.u32 	%r1422, [%rd9+92];
	xor.b32  	%r2311, %r2311, %r1422;
	ld.global.u32 	%r1423, [%rd9+96];
	xor.b32  	%r2310, %r2310, %r1423;
$L__BB3_89:
	and.b32  	%r1425, %r1387, 32;
	setp.eq.s32 	%p49, %r1425, 0;
	@%p49 bra 	$L__BB3_91;
	ld.global.u32 	%r1426, [%rd9+100];
	xor.b32  	%r2314, %r2314, %r1426;
	ld.global.u32 	%r1427, [%rd9+104];
	xor.b32  	%r2313, %r2313, %r1427;
	ld.global.u32 	%r1428, [%rd9+108];
	xor.b32  	%r2312, %r2312, %r1428;
	ld.global.u32 	%r1429, [%rd9+112];
	xor.b32  	%r2311, %r2311, %r1429;
	ld.global.u32 	%r1430, [%rd9+116];
	xor.b32  	%r2310, %r2310, %r1430;
$L__BB3_91:
	and.b32  	%r1432, %r1387, 64;
	setp.eq.s32 	%p50, %r1432, 0;
	@%p50 bra 	$L__BB3_93;
	ld.global.u32 	%r1433, [%rd9+120];
	xor.b32  	%r2314, %r2314, %r1433;
	ld.global.u32 	%r1434, [%rd9+124];
	xor.b32  	%r2313, %r2313, %r1434;
	ld.global.u32 	%r1435, [%rd9+128];
	xor.b32  	%r2312, %r2312, %r1435;
	ld.global.u32 	%r1436, [%rd9+132];
	xor.b32  	%r2311, %r2311, %r1436;
	ld.global.u32 	%r1437, [%rd9+136];
	xor.b32  	%r2310, %r2310, %r1437;
$L__BB3_93:
	and.b32  	%r1439, %r1387, 128;
	setp.eq.s32 	%p51, %r1439, 0;
	@%p51 bra 	$L__BB3_95;
	ld.global.u32 	%r1440, [%rd9+140];
	xor.b32  	%r2314, %r2314, %r1440;
	ld.global.u32 	%r1441, [%rd9+144];
	xor.b32  	%r2313, %r2313, %r1441;
	ld.global.u32 	%r1442, [%rd9+148];
	xor.b32  	%r2312, %r2312, %r1442;
	ld.global.u32 	%r1443, [%rd9+152];
	xor.b32  	%r2311, %r2311, %r1443;
	ld.global.u32 	%r1444, [%rd9+156];
	xor.b32  	%r2310, %r2310, %r1444;
$L__BB3_95:
	and.b32  	%r1446, %r1387, 256;
	setp.eq.s32 	%p52, %r1446, 0;
	@%p52 bra 	$L__BB3_97;
	ld.global.u32 	%r1447, [%rd9+160];
	xor.b32  	%r2314, %r2314, %r1447;
	ld.global.u32 	%r1448, [%rd9+164];
	xor.b32  	%r2313, %r2313, %r1448;
	ld.global.u32 	%r1449, [%rd9+168];
	xor.b32  	%r2312, %r2312, %r1449;
	ld.global.u32 	%r1450, [%rd9+172];
	xor.b32  	%r2311, %r2311, %r1450;
	ld.global.u32 	%r1451, [%rd9+176];
	xor.b32  	%r2310, %r2310, %r1451;
$L__BB3_97:
	and.b32  	%r1453, %r1387, 512;
	setp.eq.s32 	%p53, %r1453, 0;
	@%p53 bra 	$L__BB3_99;
	ld.global.u32 	%r1454, [%rd9+180];
	xor.b32  	%r2314, %r2314, %r1454;
	ld.global.u32 	%r1455, [%rd9+184];
	xor.b32  	%r2313, %r2313, %r1455;
	ld.global.u32 	%r1456, [%rd9+188];
	xor.b32  	%r2312, %r2312, %r1456;
	ld.global.u32 	%r1457, [%rd9+192];
	xor.b32  	%r2311, %r2311, %r1457;
	ld.global.u32 	%r1458, [%rd9+196];
	xor.b32  	%r2310, %r2310, %r1458;
$L__BB3_99:
	and.b32  	%r1460, %r1387, 1024;
	setp.eq.s32 	%p54, %r1460, 0;
	@%p54 bra 	$L__BB3_101;
	ld.global.u32 	%r1461, [%rd9+200];
	xor.b32  	%r2314, %r2314, %r1461;
	ld.global.u32 	%r1462, [%rd9+204];
	xor.b32  	%r2313, %r2313, %r1462;
	ld.global.u32 	%r1463, [%rd9+208];
	xor.b32  	%r2312, %r2312, %r1463;
	ld.global.u32 	%r1464, [%rd9+212];
	xor.b32  	%r2311, %r2311, %r1464;
	ld.global.u32 	%r1465, [%rd9+216];
	xor.b32  	%r2310, %r2310, %r1465;
$L__BB3_101:
	and.b32  	%r1467, %r1387, 2048;
	setp.eq.s32 	%p55, %r1467, 0;
	@%p55 bra 	$L__BB3_103;
	ld.global.u32 	%r1468, [%rd9+220];
	xor.b32  	%r2314, %r2314, %r1468;
	ld.global.u32 	%r1469, [%rd9+224];
	xor.b32  	%r2313, %r2313, %r1469;
	ld.global.u32 	%r1470, [%rd9+228];
	xor.b32  	%r2312, %r2312, %r1470;
	ld.global.u32 	%r1471, [%rd9+232];
	xor.b32  	%r2311, %r2311, %r1471;
	ld.global.u32 	%r1472, [%rd9+236];
	xor.b32  	%r2310, %r2310, %r1472;
$L__BB3_103:
	and.b32  	%r1474, %r1387, 4096;
	setp.eq.s32 	%p56, %r1474, 0;
	@%p56 bra 	$L__BB3_105;
	ld.global.u32 	%r1475, [%rd9+240];
	xor.b32  	%r2314, %r2314, %r1475;
	ld.global.u32 	%r1476, [%rd9+244];
	xor.b32  	%r2313, %r2313, %r1476;
	ld.global.u32 	%r1477, [%rd9+248];
	xor.b32  	%r2312, %r2312, %r1477;
	ld.global.u32 	%r1478, [%rd9+252];
	xor.b32  	%r2311, %r2311, %r1478;
	ld.global.u32 	%r1479, [%rd9+256];
	xor.b32  	%r2310, %r2310, %r1479;
$L__BB3_105:
	and.b32  	%r1481, %r1387, 8192;
	setp.eq.s32 	%p57, %r1481, 0;
	@%p57 bra 	$L__BB3_107;
	ld.global.u32 	%r1482, [%rd9+260];
	xor.b32  	%r2314, %r2314, %r1482;
	ld.global.u32 	%r1483, [%rd9+264];
	xor.b32  	%r2313, %r2313, %r1483;
	ld.global.u32 	%r1484, [%rd9+268];
	xor.b32  	%r2312, %r2312, %r1484;
	ld.global.u32 	%r1485, [%rd9+272];
	xor.b32  	%r2311, %r2311, %r1485;
	ld.global.u32 	%r1486, [%rd9+276];
	xor.b32  	%r2310, %r2310, %r1486;
$L__BB3_107:
	and.b32  	%r1488, %r1387, 16384;
	setp.eq.s32 	%p58, %r1488, 0;
	@%p58 bra 	$L__BB3_109;
	ld.global.u32 	%r1489, [%rd9+280];
	xor.b32  	%r2314, %r2314, %r1489;
	ld.global.u32 	%r1490, [%rd9+284];
	xor.b32  	%r2313, %r2313, %r1490;
	ld.global.u32 	%r1491, [%rd9+288];
	xor.b32  	%r2312, %r2312, %r1491;
	ld.global.u32 	%r1492, [%rd9+292];
	xor.b32  	%r2311, %r2311, %r1492;
	ld.global.u32 	%r1493, [%rd9+296];
	xor.b32  	%r2310, %r2310, %r1493;
$L__BB3_109:
	and.b32  	%r1495, %r1387, 32768;
	setp.eq.s32 	%p59, %r1495, 0;
	@%p59 bra 	$L__BB3_111;
	ld.global.u32 	%r1496, [%rd9+300];
	xor.b32  	%r2314, %r2314, %r1496;
	ld.global.u32 	%r1497, [%rd9+304];
	xor.b32  	%r2313, %r2313, %r1497;
	ld.global.u32 	%r1498, [%rd9+308];
	xor.b32  	%r2312, %r2312, %r1498;
	ld.global.u32 	%r1499, [%rd9+312];
	xor.b32  	%r2311, %r2311, %r1499;
	ld.global.u32 	%r1500, [%rd9+316];
	xor.b32  	%r2310, %r2310, %r1500;
$L__BB3_111:
	add.s32 	%r2206, %r2206, 16;
	setp.ne.s32 	%p60, %r2206, 32;
	@%p60 bra 	$L__BB3_79;
	mad.lo.s32 	%r1501, %r2200, -31, %r378;
	add.s32 	%r2200, %r1501, 1;
	setp.ne.s32 	%p61, %r2200, 5;
	@%p61 bra 	$L__BB3_78;
	st.local.u32 	[%rd2+4], %r2314;
	st.local.v2.u32 	[%rd2+8], {%r2313, %r2312};
	st.local.v2.u32 	[%rd2+16], {%r2311, %r2310};
$L__BB3_114:
	shr.u64 	%rd54, %rd4, 2;
	add.s32 	%r2005, %r2005, 1;
	setp.lt.u64 	%p62, %rd4, 4;
	@%p62 bra 	$L__BB3_115;
	bra.uni 	$L__BB3_2;
$L__BB3_115:
	setp.eq.s64 	%p63, %rd20, 0;
	@%p63 bra 	$L__BB3_230;
	mov.b32 	%r2297, 0;
	mov.u64 	%rd36, precalc_xorwow_offset_matrix;
	mov.u64 	%rd55, %rd20;
$L__BB3_117:
	mov.u64 	%rd11, %rd55;
	and.b64  	%rd12, %rd11, 3;
	setp.eq.s64 	%p64, %rd12, 0;
	@%p64 bra 	$L__BB3_229;
	mul.wide.u32 	%rd35, %r2297, 3200;
	add.s64 	%rd13, %rd36, %rd35;
	mov.b32 	%r2310, 0;
	mov.u32 	%r2311, %r2310;
	mov.u32 	%r2312, %r2310;
	mov.u32 	%r2313, %r2310;
	mov.u32 	%r2314, %r2310;
	mov.u32 	%r2303, %r2310;
$L__BB3_119:
	mul.wide.u32 	%rd37, %r2303, 4;
	add.s64 	%rd38, %rd2, %rd37;
	ld.local.u32 	%r565, [%rd38+4];
	shl.b32 	%r566, %r2303, 5;
	mov.b32 	%r2309, 0;
$L__BB3_120:
	.pragma "nounroll";
	shr.u32 	%r1505, %r565, %r2309;
	and.b32  	%r1506, %r1505, 1;
	setp.eq.b32 	%p65, %r1506, 1;
	not.pred 	%p66, %p65;
	add.s32 	%r1507, %r566, %r2309;
	mul.lo.s32 	%r1508, %r1507, 5;
	mul.wide.u32 	%rd39, %r1508, 4;
	add.s64 	%rd14, %rd13, %rd39;
	@%p66 bra 	$L__BB3_122;
	ld.global.u32 	%r1509, [%rd14];
	xor.b32  	%r2314, %r2314, %r1509;
	ld.global.u32 	%r1510, [%rd14+4];
	xor.b32  	%r2313, %r2313, %r1510;
	ld.global.u32 	%r1511, [%rd14+8];
	xor.b32  	%r2312, %r2312, %r1511;
	ld.global.u32 	%r1512, [%rd14+12];
	xor.b32  	%r2311, %r2311, %r1512;
	ld.global.u32 	%r1513, [%rd14+16];
	xor.b32  	%r2310, %r2310, %r1513;
$L__BB3_122:
	and.b32  	%r1515, %r1505, 2;
	setp.eq.s32 	%p67, %r1515, 0;
	@%p67 bra 	$L__BB3_124;
	ld.global.u32 	%r1516, [%rd14+20];
	xor.b32  	%r2314, %r2314, %r1516;
	ld.global.u32 	%r1517, [%rd14+24];
	xor.b32  	%r2313, %r2313, %r1517;
	ld.global.u32 	%r1518, [%rd14+28];
	xor.b32  	%r2312, %r2312, %r1518;
	ld.global.u32 	%r1519, [%rd14+32];
	xor.b32  	%r2311, %r2311, %r1519;
	ld.global.u32 	%r1520, [%rd14+36];
	xor.b32  	%r2310, %r2310, %r1520;
$L__BB3_124:
	and.b32  	%r1522, %r1505, 4;
	setp.eq.s32 	%p68, %r1522, 0;
	@%p68 bra 	$L__BB3_126;
	ld.global.u32 	%r1523, [%rd14+40];
	xor.b32  	%r2314, %r2314, %r1523;
	ld.global.u32 	%r1524, [%rd14+44];
	xor.b32  	%r2313, %r2313, %r1524;
	ld.global.u32 	%r1525, [%rd14+48];
	xor.b32  	%r2312, %r2312, %r1525;
	ld.global.u32 	%r1526, [%rd14+52];
	xor.b32  	%r2311, %r2311, %r1526;
	ld.global.u32 	%r1527, [%rd14+56];
	xor.b32  	%r2310, %r2310, %r1527;
$L__BB3_126:
	and.b32  	%r1529, %r1505, 8;
	setp.eq.s32 	%p69, %r1529, 0;
	@%p69 bra 	$L__BB3_128;
	ld.global.u32 	%r1530, [%rd14+60];
	xor.b32  	%r2314, %r2314, %r1530;
	ld.global.u32 	%r1531, [%rd14+64];
	xor.b32  	%r2313, %r2313, %r1531;
	ld.global.u32 	%r1532, [%rd14+68];
	xor.b32  	%r2312, %r2312, %r1532;
	ld.global.u32 	%r1533, [%rd14+72];
	xor.b32  	%r2311, %r2311, %r1533;
	ld.global.u32 	%r1534, [%rd14+76];
	xor.b32  	%r2310, %r2310, %r1534;
$L__BB3_128:
	and.b32  	%r1536, %r1505, 16;
	setp.eq.s32 	%p70, %r1536, 0;
	@%p70 bra 	$L__BB3_130;
	ld.global.u32 	%r1537, [%rd14+80];
	xor.b32  	%r2314, %r2314, %r1537;
	ld.global.u32 	%r1538, [%rd14+84];
	xor.b32  	%r2313, %r2313, %r1538;
	ld.global.u32 	%r1539, [%rd14+88];
	xor.b32  	%r2312, %r2312, %r1539;
	ld.global.u32 	%r1540, [%rd14+92];
	xor.b32  	%r2311, %r2311, %r1540;
	ld.global.u32 	%r1541, [%rd14+96];
	xor.b32  	%r2310, %r2310, %r1541;
$L__BB3_130:
	and.b32  	%r1543, %r1505, 32;
	setp.eq.s32 	%p71, %r1543, 0;
	@%p71 bra 	$L__BB3_132;
	ld.global.u32 	%r1544, [%rd14+100];
	xor.b32  	%r2314, %r2314, %r1544;
	ld.global.u32 	%r1545, [%rd14+104];
	xor.b32  	%r2313, %r2313, %r1545;
	ld.global.u32 	%r1546, [%rd14+108];
	xor.b32  	%r2312, %r2312, %r1546;
	ld.global.u32 	%r1547, [%rd14+112];
	xor.b32  	%r2311, %r2311, %r1547;
	ld.global.u32 	%r1548, [%rd14+116];
	xor.b32  	%r2310, %r2310, %r1548;
$L__BB3_132:
	and.b32  	%r1550, %r1505, 64;
	setp.eq.s32 	%p72, %r1550, 0;
	@%p72 bra 	$L__BB3_134;
	ld.global.u32 	%r1551, [%rd14+120];
	xor.b32  	%r2314, %r2314, %r1551;
	ld.global.u32 	%r1552, [%rd14+124];
	xor.b32  	%r2313, %r2313, %r1552;
	ld.global.u32 	%r1553, [%rd14+128];
	xor.b32  	%r2312, %r2312, %r1553;
	ld.global.u32 	%r1554, [%rd14+132];
	xor.b32  	%r2311, %r2311, %r1554;
	ld.global.u32 	%r1555, [%rd14+136];
	xor.b32  	%r2310, %r2310, %r1555;
$L__BB3_134:
	and.b32  	%r1557, %r1505, 128;
	setp.eq.s32 	%p73, %r1557, 0;
	@%p73 bra 	$L__BB3_136;
	ld.global.u32 	%r1558, [%rd14+140];
	xor.b32  	%r2314, %r2314, %r1558;
	ld.global.u32 	%r1559, [%rd14+144];
	xor.b32  	%r2313, %r2313, %r1559;
	ld.global.u32 	%r1560, [%rd14+148];
	xor.b32  	%r2312, %r2312, %r1560;
	ld.global.u32 	%r1561, [%rd14+152];
	xor.b32  	%r2311, %r2311, %r1561;
	ld.global.u32 	%r1562, [%rd14+156];
	xor.b32  	%r2310, %r2310, %r1562;
$L__BB3_136:
	and.b32  	%r1564, %r1505, 256;
	setp.eq.s32 	%p74, %r1564, 0;
	@%p74 bra 	$L__BB3_138;
	ld.global.u32 	%r1565, [%rd14+160];
	xor.b32  	%r2314, %r2314, %r1565;
	ld.global.u32 	%r1566, [%rd14+164];
	xor.b32  	%r2313, %r2313, %r1566;
	ld.global.u32 	%r1567, [%rd14+168];
	xor.b32  	%r2312, %r2312, %r1567;
	ld.global.u32 	%r1568, [%rd14+172];
	xor.b32  	%r2311, %r2311, %r1568;
	ld.global.u32 	%r1569, [%rd14+176];
	xor.b32  	%r2310, %r2310, %r1569;
$L__BB3_138:
	and.b32  	%r1571, %r1505, 512;
	setp.eq.s32 	%p75, %r1571, 0;
	@%p75 bra 	$L__BB3_140;
	ld.global.u32 	%r1572, [%rd14+180];
	xor.b32  	%r2314, %r2314, %r1572;
	ld.global.u32 	%r1573, [%rd14+184];
	xor.b32  	%r2313, %r2313, %r1573;
	ld.global.u32 	%r1574, [%rd14+188];
	xor.b32  	%r2312, %r2312, %r1574;
	ld.global.u32 	%r1575, [%rd14+192];
	xor.b32  	%r2311, %r2311, %r1575;
	ld.global.u32 	%r1576, [%rd14+196];
	xor.b32  	%r2310, %r2310, %r1576;
$L__BB3_140:
	and.b32  	%r1578, %r1505, 1024;
	setp.eq.s32 	%p76, %r1578, 0;
	@%p76 bra 	$L__BB3_142;
	ld.global.u32 	%r1579, [%rd14+200];
	xor.b32  	%r2314, %r2314, %r1579;
	ld.global.u32 	%r1580, [%rd14+204];
	xor.b32  	%r2313, %r2313, %r1580;
	ld.global.u32 	%r1581, [%rd14+208];
	xor.b32  	%r2312, %r2312, %r1581;
	ld.global.u32 	%r1582, [%rd14+212];
	xor.b32  	%r2311, %r2311, %r1582;
	ld.global.u32 	%r1583, [%rd14+216];
	xor.b32  	%r2310, %r2310, %r1583;
$L__BB3_142:
	and.b32  	%r1585, %r1505, 2048;
	setp.eq.s32 	%p77, %r1585, 0;
	@%p77 bra 	$L__BB3_144;
	ld.global.u32 	%r1586, [%rd14+220];
	xor.b32  	%r2314, %r2314, %r1586;
	ld.global.u32 	%r1587, [%rd14+224];
	xor.b32  	%r2313, %r2313, %r1587;
	ld.global.u32 	%r1588, [%rd14+228];
	xor.b32  	%r2312, %r2312, %r1588;
	ld.global.u32 	%r1589, [%rd14+232];
	xor.b32  	%r2311, %r2311, %r1589;
	ld.global.u32 	%r1590, [%rd14+236];
	xor.b32  	%r2310, %r2310, %r1590;
$L__BB3_144:
	and.b32  	%r1592, %r1505, 4096;
	setp.eq.s32 	%p78, %r1592, 0;
	@%p78 bra 	$L__BB3_146;
	ld.global.u32 	%r1593, [%rd14+240];
	xor.b32  	%r2314, %r2314, %r1593;
	ld.global.u32 	%r1594, [%rd14+244];
	xor.b32  	%r2313, %r2313, %r1594;
	ld.global.u32 	%r1595, [%rd14+248];
	xor.b32  	%r2312, %r2312, %r1595;
	ld.global.u32 	%r1596, [%rd14+252];
	xor.b32  	%r2311, %r2311, %r1596;
	ld.global.u32 	%r1597, [%rd14+256];
	xor.b32  	%r2310, %r2310, %r1597;
$L__BB3_146:
	and.b32  	%r1599, %r1505, 8192;
	setp.eq.s32 	%p79, %r1599, 0;
	@%p79 bra 	$L__BB3_148;
	ld.global.u32 	%r1600, [%rd14+260];
	xor.b32  	%r2314, %r2314, %r1600;
	ld.global.u32 	%r1601, [%rd14+264];
	xor.b32  	%r2313, %r2313, %r1601;
	ld.global.u32 	%r1602, [%rd14+268];
	xor.b32  	%r2312, %r2312, %r1602;
	ld.global.u32 	%r1603, [%rd14+272];
	xor.b32  	%r2311, %r2311, %r1603;
	ld.global.u32 	%r1604, [%rd14+276];
	xor.b32  	%r2310, %r2310, %r1604;
$L__BB3_148:
	and.b32  	%r1606, %r1505, 16384;
	setp.eq.s32 	%p80, %r1606, 0;
	@%p80 bra 	$L__BB3_150;
	ld.global.u32 	%r1607, [%rd14+280];
	xor.b32  	%r2314, %r2314, %r1607;
	ld.global.u32 	%r1608, [%rd14+284];
	xor.b32  	%r2313, %r2313, %r1608;
	ld.global.u32 	%r1609, [%rd14+288];
	xor.b32  	%r2312, %r2312, %r1609;
	ld.global.u32 	%r1610, [%rd14+292];
	xor.b32  	%r2311, %r2311, %r1610;
	ld.global.u32 	%r1611, [%rd14+296];
	xor.b32  	%r2310, %r2310, %r1611;
$L__BB3_150:
	and.b32  	%r1613, %r1505, 32768;
	setp.eq.s32 	%p81, %r1613, 0;
	@%p81 bra 	$L__BB3_152;
	ld.global.u32 	%r1614, [%rd14+300];
	xor.b32  	%r2314, %r2314, %r1614;
	ld.global.u32 	%r1615, [%rd14+304];
	xor.b32  	%r2313, %r2313, %r1615;
	ld.global.u32 	%r1616, [%rd14+308];
	xor.b32  	%r2312, %r2312, %r1616;
	ld.global.u32 	%r1617, [%rd14+312];
	xor.b32  	%r2311, %r2311, %r1617;
	ld.global.u32 	%r1618, [%rd14+316];
	xor.b32  	%r2310, %r2310, %r1618;
$L__BB3_152:
	add.s32 	%r2309, %r2309, 16;
	setp.ne.s32 	%p82, %r2309, 32;
	@%p82 bra 	$L__BB3_120;
	mad.lo.s32 	%r1619, %r2303, -31, %r566;
	add.s32 	%r2303, %r1619, 1;
	setp.ne.s32 	%p83, %r2303, 5;
	@%p83 bra 	$L__BB3_119;
	st.local.u32 	[%rd2+4], %r2314;
	st.local.v2.u32 	[%rd2+8], {%r2313, %r2312};
	st.local.v2.u32 	[%rd2+16], {%r2311, %r2310};
	setp.eq.s64 	%p84, %rd12, 1;
	@%p84 bra 	$L__BB3_229;
	mov.b32 	%r2310, 0;
	mov.u32 	%r2311, %r2310;
	mov.u32 	%r2312, %r2310;
	mov.u32 	%r2313, %r2310;
	mov.u32 	%r2314, %r2310;
	mov.u32 	%r2395, %r2310;
$L__BB3_156:
	mul.wide.u32 	%rd40, %r2395, 4;
	add.s64 	%rd41, %rd2, %rd40;
	ld.local.u32 	%r741, [%rd41+4];
	shl.b32 	%r742, %r2395, 5;
	mov.b32 	%r2401, 0;
$L__BB3_157:
	.pragma "nounroll";
	shr.u32 	%r1622, %r741, %r2401;
	and.b32  	%r1623, %r1622, 1;
	setp.eq.b32 	%p85, %r1623, 1;
	not.pred 	%p86, %p85;
	add.s32 	%r1624, %r742, %r2401;
	mul.lo.s32 	%r1625, %r1624, 5;
	mul.wide.u32 	%rd42, %r1625, 4;
	add.s64 	%rd15, %rd13, %rd42;
	@%p86 bra 	$L__BB3_159;
	ld.global.u32 	%r1626, [%rd15];
	xor.b32  	%r2314, %r2314, %r1626;
	ld.global.u32 	%r1627, [%rd15+4];
	xor.b32  	%r2313, %r2313, %r1627;
	ld.global.u32 	%r1628, [%rd15+8];
	xor.b32  	%r2312, %r2312, %r1628;
	ld.global.u32 	%r1629, [%rd15+12];
	xor.b32  	%r2311, %r2311, %r1629;
	ld.global.u32 	%r1630, [%rd15+16];
	xor.b32  	%r2310, %r2310, %r1630;
$L__BB3_159:
	and.b32  	%r1632, %r1622, 2;
	setp.eq.s32 	%p87, %r1632, 0;
	@%p87 bra 	$L__BB3_161;
	ld.global.u32 	%r1633, [%rd15+20];
	xor.b32  	%r2314, %r2314, %r1633;
	ld.global.u32 	%r1634, [%rd15+24];
	xor.b32  	%r2313, %r2313, %r1634;
	ld.global.u32 	%r1635, [%rd15+28];
	xor.b32  	%r2312, %r2312, %r1635;
	ld.global.u32 	%r1636, [%rd15+32];
	xor.b32  	%r2311, %r2311, %r1636;
	ld.global.u32 	%r1637, [%rd15+36];
	xor.b32  	%r2310, %r2310, %r1637;
$L__BB3_161:
	and.b32  	%r1639, %r1622, 4;
	setp.eq.s32 	%p88, %r1639, 0;
	@%p88 bra 	$L__BB3_163;
	ld.global.u32 	%r1640, [%rd15+40];
	xor.b32  	%r2314, %r2314, %r1640;
	ld.global.u32 	%r1641, [%rd15+44];
	xor.b32  	%r2313, %r2313, %r1641;
	ld.global.u32 	%r1642, [%rd15+48];
	xor.b32  	%r2312, %r2312, %r1642;
	ld.global.u32 	%r1643, [%rd15+52];
	xor.b32  	%r2311, %r2311, %r1643;
	ld.global.u32 	%r1644, [%rd15+56];
	xor.b32  	%r2310, %r2310, %r1644;
$L__BB3_163:
	and.b32  	%r1646, %r1622, 8;
	setp.eq.s32 	%p89, %r1646, 0;
	@%p89 bra 	$L__BB3_165;
	ld.global.u32 	%r1647, [%rd15+60];
	xor.b32  	%r2314, %r2314, %r1647;
	ld.global.u32 	%r1648, [%rd15+64];
	xor.b32  	%r2313, %r2313, %r1648;
	ld.global.u32 	%r1649, [%rd15+68];
	xor.b32  	%r2312, %r2312, %r1649;
	ld.global.u32 	%r1650, [%rd15+72];
	xor.b32  	%r2311, %r2311, %r1650;
	ld.global.u32 	%r1651, [%rd15+76];
	xor.b32  	%r2310, %r2310, %r1651;
$L__BB3_165:
	and.b32  	%r1653, %r1622, 16;
	setp.eq.s32 	%p90, %r1653, 0;
	@%p90 bra 	$L__BB3_167;
	ld.global.u32 	%r1654, [%rd15+80];
	xor.b32  	%r2314, %r2314, %r1654;
	ld.global.u32 	%r1655, [%rd15+84];
	xor.b32  	%r2313, %r2313, %r1655;
	ld.global.u32 	%r1656, [%rd15+88];
	xor.b32  	%r2312, %r2312, %r1656;
	ld.global.u32 	%r1657, [%rd15+92];
	xor.b32  	%r2311, %r2311, %r1657;
	ld.global.u32 	%r1658, [%rd15+96];
	xor.b32  	%r2310, %r2310, %r1658;
$L__BB3_167:
	and.b32  	%r1660, %r1622, 32;
	setp.eq.s32 	%p91, %r1660, 0;
	@%p91 bra 	$L__BB3_169;
	ld.global.u32 	%r1661, [%rd15+100];
	xor.b32  	%r2314, %r2314, %r1661;
	ld.global.u32 	%r1662, [%rd15+104];
	xor.b32  	%r2313, %r2313, %r1662;
	ld.global.u32 	%r1663, [%rd15+108];
	xor.b32  	%r2312, %r2312, %r1663;
	ld.global.u32 	%r1664, [%rd15+112];
	xor.b32  	%r2311, %r2311, %r1664;
	ld.global.u32 	%r1665, [%rd15+116];
	xor.b32  	%r2310, %r2310, %r1665;
$L__BB3_169:
	and.b32  	%r1667, %r1622, 64;
	setp.eq.s32 	%p92, %r1667, 0;
	@%p92 bra 	$L__BB3_171;
	ld.global.u32 	%r1668, [%rd15+120];
	xor.b32  	%r2314, %r2314, %r1668;
	ld.global.u32 	%r1669, [%rd15+124];
	xor.b32  	%r2313, %r2313, %r1669;
	ld.global.u32 	%r1670, [%rd15+128];
	xor.b32  	%r2312, %r2312, %r1670;
	ld.global.u32 	%r1671, [%rd15+132];
	xor.b32  	%r2311, %r2311, %r1671;
	ld.global.u32 	%r1672, [%rd15+136];
	xor.b32  	%r2310, %r2310, %r1672;
$L__BB3_171:
	and.b32  	%r1674, %r1622, 128;
	setp.eq.s32 	%p93, %r1674, 0;
	@%p93 bra 	$L__BB3_173;
	ld.global.u32 	%r1675, [%rd15+140];
	xor.b32  	%r2314, %r2314, %r1675;
	ld.global.u32 	%r1676, [%rd15+144];
	xor.b32  	%r2313, %r2313, %r1676;
	ld.global.u32 	%r1677, [%rd15+148];
	xor.b32  	%r2312, %r2312, %r1677;
	ld.global.u32 	%r1678, [%rd15+152];
	xor.b32  	%r2311, %r2311, %r1678;
	ld.global.u32 	%r1679, [%rd15+156];
	xor.b32  	%r2310, %r2310, %r1679;
$L__BB3_173:
	and.b32  	%r1681, %r1622, 256;
	setp.eq.s32 	%p94, %r1681, 0;
	@%p94 bra 	$L__BB3_175;
	ld.global.u32 	%r1682, [%rd15+160];
	xor.b32  	%r2314, %r2314, %r1682;
	ld.global.u32 	%r1683, [%rd15+164];
	xor.b32  	%r2313, %r2313, %r1683;
	ld.global.u32 	%r1684, [%rd15+168];
	xor.b32  	%r2312, %r2312, %r1684;
	ld.global.u32 	%r1685, [%rd15+172];
	xor.b32  	%r2311, %r2311, %r1685;
	ld.global.u32 	%r1686, [%rd15+176];
	xor.b32  	%r2310, %r2310, %r1686;
$L__BB3_175:
	and.b32  	%r1688, %r1622, 512;
	setp.eq.s32 	%p95, %r1688, 0;
	@%p95 bra 	$L__BB3_177;
	ld.global.u32 	%r1689, [%rd15+180];
	xor.b32  	%r2314, %r2314, %r1689;
	ld.global.u32 	%r1690, [%rd15+184];
	xor.b32  	%r2313, %r2313, %r1690;
	ld.global.u32 	%r1691, [%rd15+188];
	xor.b32  	%r2312, %r2312, %r1691;
	ld.global.u32 	%r1692, [%rd15+192];
	xor.b32  	%r2311, %r2311, %r1692;
	ld.global.u32 	%r1693, [%rd15+196];
	xor.b32  	%r2310, %r2310, %r1693;
$L__BB3_177:
	and.b32  	%r1695, %r1622, 1024;
	setp.eq.s32 	%p96, %r1695, 0;
	@%p96 bra 	$L__BB3_179;
	ld.global.u32 	%r1696, [%rd15+200];
	xor.b32  	%r2314, %r2314, %r1696;
	ld.global.u32 	%r1697, [%rd15+204];
	xor.b32  	%r2313, %r2313, %r1697;
	ld.global.u32 	%r1698, [%rd15+208];
	xor.b32  	%r2312, %r2312, %r1698;
	ld.global.u32 	%r1699, [%rd15+212];
	xor.b32  	%r2311, %r2311, %r1699;
	ld.global.u32 	%r1700, [%rd15+216];
	xor.b32  	%r2310, %r2310, %r1700;
$L__BB3_179:
	and.b32  	%r1702, %r1622, 2048;
	setp.eq.s32 	%p97, %r1702, 0;
	@%p97 bra 	$L__BB3_181;
	ld.global.u32 	%r1703, [%rd15+220];
	xor.b32  	%r2314, %r2314, %r1703;
	ld.global.u32 	%r1704, [%rd15+224];
	xor.b32  	%r2313, %r2313, %r1704;
	ld.global.u32 	%r1705, [%rd15+228];
	xor.b32  	%r2312, %r2312, %r1705;
	ld.global.u32 	%r1706, [%rd15+232];
	xor.b32  	%r2311, %r2311, %r1706;
	ld.global.u32 	%r1707, [%rd15+236];
	xor.b32  	%r2310, %r2310, %r1707;
$L__BB3_181:
	and.b32  	%r1709, %r1622, 4096;
	setp.eq.s32 	%p98, %r1709, 0;
	@%p98 bra 	$L__BB3_183;
	ld.global.u32 	%r1710, [%rd15+240];
	xor.b32  	%r2314, %r2314, %r1710;
	ld.global.u32 	%r1711, [%rd15+244];
	xor.b32  	%r2313, %r2313, %r1711;
	ld.global.u32 	%r1712, [%rd15+248];
	xor.b32  	%r2312, %r2312, %r1712;
	ld.global.u32 	%r1713, [%rd15+252];
	xor.b32  	%r2311, %r2311, %r1713;
	ld.global.u32 	%r1714, [%rd15+256];
	xor.b32  	%r2310, %r2310, %r1714;
$L__BB3_183:
	and.b32  	%r1716, %r1622, 8192;
	setp.eq.s32 	%p99, %r1716, 0;
	@%p99 bra 	$L__BB3_185;
	ld.global.u32 	%r1717, [%rd15+260];
	xor.b32  	%r2314, %r2314, %r1717;
	ld.global.u32 	%r1718, [%rd15+264];
	xor.b32  	%r2313, %r2313, %r1718;
	ld.global.u32 	%r1719, [%rd15+268];
	xor.b32  	%r2312, %r2312, %r1719;
	ld.global.u32 	%r1720, [%rd15+272];
	xor.b32  	%r2311, %r2311, %r1720;
	ld.global.u32 	%r1721, [%rd15+276];
	xor.b32  	%r2310, %r2310, %r1721;
$L__BB3_185:
	and.b32  	%r1723, %r1622, 16384;
	setp.eq.s32 	%p100, %r1723, 0;
	@%p100 bra 	$L__BB3_187;
	ld.global.u32 	%r1724, [%rd15+280];
	xor.b32  	%r2314, %r2314, %r1724;
	ld.global.u32 	%r1725, [%rd15+284];
	xor.b32  	%r2313, %r2313, %r1725;
	ld.global.u32 	%r1726, [%rd15+288];
	xor.b32  	%r2312, %r2312, %r1726;
	ld.global.u32 	%r1727, [%rd15+292];
	xor.b32  	%r2311, %r2311, %r1727;
	ld.global.u32 	%r1728, [%rd15+296];
	xor.b32  	%r2310, %r2310, %r1728;
$L__BB3_187:
	and.b32  	%r1730, %r1622, 32768;
	setp.eq.s32 	%p101, %r1730, 0;
	@%p101 bra 	$L__BB3_189;
	ld.global.u32 	%r1731, [%rd15+300];
	xor.b32  	%r2314, %r2314, %r1731;
	ld.global.u32 	%r1732, [%rd15+304];
	xor.b32  	%r2313, %r2313, %r1732;
	ld.global.u32 	%r1733, [%rd15+308];
	xor.b32  	%r2312, %r2312, %r1733;
	ld.global.u32 	%r1734, [%rd15+312];
	xor.b32  	%r2311, %r2311, %r1734;
	ld.global.u32 	%r1735, [%rd15+316];
	xor.b32  	%r2310, %r2310, %r1735;
$L__BB3_189:
	add.s32 	%r2401, %r2401, 16;
	setp.ne.s32 	%p102, %r2401, 32;
	@%p102 bra 	$L__BB3_157;
	mad.lo.s32 	%r1736, %r2395, -31, %r742;
	add.s32 	%r2395, %r1736, 1;
	setp.ne.s32 	%p103, %r2395, 5;
	@%p103 bra 	$L__BB3_156;
	st.local.u32 	[%rd2+4], %r2314;
	st.local.v2.u32 	[%rd2+8], {%r2313, %r2312};
	st.local.v2.u32 	[%rd2+16], {%r2311, %r2310};
	setp.ne.s64 	%p104, %rd12, 3;
	@%p104 bra 	$L__BB3_229;
	mov.b32 	%r2310, 0;
	mov.u32 	%r2311, %r2310;
	mov.u32 	%r2312, %r2310;
	mov.u32 	%r2313, %r2310;
	mov.u32 	%r2314, %r2310;
	mov.u32 	%r2487, %r2310;
$L__BB3_193:
	mul.wide.u32 	%rd43, %r2487, 4;
	add.s64 	%rd44, %rd2, %rd43;
	ld.local.u32 	%r917, [%rd44+4];
	shl.b32 	%r918, %r2487, 5;
	mov.b32 	%r2493, 0;
$L__BB3_194:
	.pragma "nounroll";
	shr.u32 	%r1739, %r917, %r2493;
	and.b32  	%r1740, %r1739, 1;
	setp.eq.b32 	%p105, %r1740, 1;
	not.pred 	%p106, %p105;
	add.s32 	%r1741, %r918, %r2493;
	mul.lo.s32 	%r1742, %r1741, 5;
	mul.wide.u32 	%rd45, %r1742, 4;
	add.s64 	%rd16, %rd13, %rd45;
	@%p106 bra 	$L__BB3_196;
	ld.global.u32 	%r1743, [%rd16];
	xor.b32  	%r2314, %r2314, %r1743;
	ld.global.u32 	%r1744, [%rd16+4];
	xor.b32  	%r2313, %r2313, %r1744;
	ld.global.u32 	%r1745, [%rd16+8];
	xor.b32  	%r2312, %r2312, %r1745;
	ld.global.u32 	%r1746, [%rd16+12];
	xor.b32  	%r2311, %r2311, %r1746;
	ld.global.u32 	%r1747, [%rd16+16];
	xor.b32  	%r2310, %r2310, %r1747;
$L__BB3_196:
	and.b32  	%r1749, %r1739, 2;
	setp.eq.s32 	%p107, %r1749, 0;
	@%p107 bra 	$L__BB3_198;
	ld.global.u32 	%r1750, [%rd16+20];
	xor.b32  	%r2314, %r2314, %r1750;
	ld.global.u32 	%r1751, [%rd16+24];
	xor.b32  	%r2313, %r2313, %r1751;
	ld.global.u32 	%r1752, [%rd16+28];
	xor.b32  	%r2312, %r2312, %r1752;
	ld.global.u32 	%r1753, [%rd16+32];
	xor.b32  	%r2311, %r2311, %r1753;
	ld.global.u32 	%r1754, [%rd16+36];
	xor.b32  	%r2310, %r2310, %r1754;
$L__BB3_198:
	and.b32  	%r1756, %r1739, 4;
	setp.eq.s32 	%p108, %r1756, 0;
	@%p108 bra 	$L__BB3_200;
	ld.global.u32 	%r1757, [%rd16+40];
	xor.b32  	%r2314, %r2314, %r1757;
	ld.global.u32 	%r1758, [%rd16+44];
	xor.b32  	%r2313, %r2313, %r1758;
	ld.global.u32 	%r1759, [%rd16+48];
	xor.b32  	%r2312, %r2312, %r1759;
	ld.global.u32 	%r1760, [%rd16+52];
	xor.b32  	%r2311, %r2311, %r1760;
	ld.global.u32 	%r1761, [%rd16+56];
	xor.b32  	%r2310, %r2310, %r1761;
$L__BB3_200:
	and.b32  	%r1763, %r1739, 8;
	setp.eq.s32 	%p109, %r1763, 0;
	@%p109 bra 	$L__BB3_202;
	ld.global.u32 	%r1764, [%rd16+60];
	xor.b32  	%r2314, %r2314, %r1764;
	ld.global.u32 	%r1765, [%rd16+64];
	xor.b32  	%r2313, %r2313, %r1765;
	ld.global.u32 	%r1766, [%rd16+68];
	xor.b32  	%r2312, %r2312, %r1766;
	ld.global.u32 	%r1767, [%rd16+72];
	xor.b32  	%r2311, %r2311, %r1767;
	ld.global.u32 	%r1768, [%rd16+76];
	xor.b32  	%r2310, %r2310, %r1768;
$L__BB3_202:
	and.b32  	%r1770, %r1739, 16;
	setp.eq.s32 	%p110, %r1770, 0;
	@%p110 bra 	$L__BB3_204;
	ld.global.u32 	%r1771, [%rd16+80];
	xor.b32  	%r2314, %r2314, %r1771;
	ld.global.u32 	%r1772, [%rd16+84];
	xor.b32  	%r2313, %r2313, %r1772;
	ld.global.u32 	%r1773, [%rd16+88];
	xor.b32  	%r2312, %r2312, %r1773;
	ld.global.u32 	%r1774, [%rd16+92];
	xor.b32  	%r2311, %r2311, %r1774;
	ld.global.u32 	%r1775, [%rd16+96];
	xor.b32  	%r2310, %r2310, %r1775;
$L__BB3_204:
	and.b32  	%r1777, %r1739, 32;
	setp.eq.s32 	%p111, %r1777, 0;
	@%p111 bra 	$L__BB3_206;
	ld.global.u32 	%r1778, [%rd16+100];
	xor.b32  	%r2314, %r2314, %r1778;
	ld.global.u32 	%r1779, [%rd16+104];
	xor.b32  	%r2313, %r2313, %r1779;
	ld.global.u32 	%r1780, [%rd16+108];
	xor.b32  	%r2312, %r2312, %r1780;
	ld.global.u32 	%r1781, [%rd16+112];
	xor.b32  	%r2311, %r2311, %r1781;
	ld.global.u32 	%r1782, [%rd16+116];
	xor.b32  	%r2310, %r2310, %r1782;
$L__BB3_206:
	and.b32  	%r1784, %r1739, 64;
	setp.eq.s32 	%p112, %r1784, 0;
	@%p112 bra 	$L__BB3_208;
	ld.global.u32 	%r1785, [%rd16+120];
	xor.b32  	%r2314, %r2314, %r1785;
	ld.global.u32 	%r1786, [%rd16+124];
	xor.b32  	%r2313, %r2313, %r1786;
	ld.global.u32 	%r1787, [%rd16+128];
	xor.b32  	%r2312, %r2312, %r1787;
	ld.global.u32 	%r1788, [%rd16+132];
	xor.b32  	%r2311, %r2311, %r1788;
	ld.global.u32 	%r1789, [%rd16+136];
	xor.b32  	%r2310, %r2310, %r1789;
$L__BB3_208:
	and.b32  	%r1791, %r1739, 128;
	setp.eq.s32 	%p113, %r1791, 0;
	@%p113 bra 	$L__BB3_210;
	ld.global.u32 	%r1792, [%rd16+140];
	xor.b32  	%r2314, %r2314, %r1792;
	ld.global.u32 	%r1793, [%rd16+144];
	xor.b32  	%r2313, %r2313, %r1793;
	ld.global.u32 	%r1794, [%rd16+148];
	xor.b32  	%r2312, %r2312, %r1794;
	ld.global.u32 	%r1795, [%rd16+152];
	xor.b32  	%r2311, %r2311, %r1795;
	ld.global.u32 	%r1796, [%rd16+156];
	xor.b32  	%r2310, %r2310, %r1796;
$L__BB3_210:
	and.b32  	%r1798, %r1739, 256;
	setp.eq.s32 	%p114, %r1798, 0;
	@%p114 bra 	$L__BB3_212;
	ld.global.u32 	%r1799, [%rd16+160];
	xor.b32  	%r2314, %r2314, %r1799;
	ld.global.u32 	%r1800, [%rd16+164];
	xor.b32  	%r2313, %r2313, %r1800;
	ld.global.u32 	%r1801, [%rd16+168];
	xor.b32  	%r2312, %r2312, %r1801;
	ld.global.u32 	%r1802, [%rd16+172];
	xor.b32  	%r2311, %r2311, %r1802;
	ld.global.u32 	%r1803, [%rd16+176];
	xor.b32  	%r2310, %r2310, %r1803;
$L__BB3_212:
	and.b32  	%r1805, %r1739, 512;
	setp.eq.s32 	%p115, %r1805, 0;
	@%p115 bra 	$L__BB3_214;
	ld.global.u32 	%r1806, [%rd16+180];
	xor.b32  	%r2314, %r2314, %r1806;
	ld.global.u32 	%r1807, [%rd16+184];
	xor.b32  	%r2313, %r2313, %r1807;
	ld.global.u32 	%r1808, [%rd16+188];
	xor.b32  	%r2312, %r2312, %r1808;
	ld.global.u32 	%r1809, [%rd16+192];
	xor.b32  	%r2311, %r2311, %r1809;
	ld.global.u32 	%r1810, [%rd16+196];
	xor.b32  	%r2310, %r2310, %r1810;
$L__BB3_214:
	and.b32  	%r1812, %r1739, 1024;
	setp.eq.s32 	%p116, %r1812, 0;
	@%p116 bra 	$L__BB3_216;
	ld.global.u32 	%r1813, [%rd16+200];
	xor.b32  	%r2314, %r2314, %r1813;
	ld.global.u32 	%r1814, [%rd16+204];
	xor.b32  	%r2313, %r2313, %r1814;
	ld.global.u32 	%r1815, [%rd16+208];
	xor.b32  	%r2312, %r2312, %r1815;
	ld.global.u32 	%r1816, [%rd16+212];
	xor.b32  	%r2311, %r2311, %r1816;
	ld.global.u32 	%r1817, [%rd16+216];
	xor.b32  	%r2310, %r2310, %r1817;
$L__BB3_216:
	and.b32  	%r1819, %r1739, 2048;
	setp.eq.s32 	%p117, %r1819, 0;
	@%p117 bra 	$L__BB3_218;
	ld.global.u32 	%r1820, [%rd16+220];
	xor.b32  	%r2314, %r2314, %r1820;
	ld.global.u32 	%r1821, [%rd16+224];
	xor.b32  	%r2313, %r2313, %r1821;
	ld.global.u32 	%r1822, [%rd16+228];
	xor.b32  	%r2312, %r2312, %r1822;
	ld.global.u32 	%r1823, [%rd16+232];
	xor.b32  	%r2311, %r2311, %r1823;
	ld.global.u32 	%r1824, [%rd16+236];
	xor.b32  	%r2310, %r2310, %r1824;
$L__BB3_218:
	and.b32  	%r1826, %r1739, 4096;
	setp.eq.s32 	%p118, %r1826, 0;
	@%p118 bra 	$L__BB3_220;
	ld.global.u32 	%r1827, [%rd16+240];
	xor.b32  	%r2314, %r2314, %r1827;
	ld.global.u32 	%r1828, [%rd16+244];
	xor.b32  	%r2313, %r2313, %r1828;
	ld.global.u32 	%r1829, [%rd16+248];
	xor.b32  	%r2312, %r2312, %r1829;
	ld.global.u32 	%r1830, [%rd16+252];
	xor.b32  	%r2311, %r2311, %r1830;
	ld.global.u32 	%r1831, [%rd16+256];
	xor.b32  	%r2310, %r2310, %r1831;
$L__BB3_220:
	and.b32  	%r1833, %r1739, 8192;
	setp.eq.s32 	%p119, %r1833, 0;
	@%p119 bra 	$L__BB3_222;
	ld.global.u32 	%r1834, [%rd16+260];
	xor.b32  	%r2314, %r2314, %r1834;
	ld.global.u32 	%r1835, [%rd16+264];
	xor.b32  	%r2313, %r2313, %r1835;
	ld.global.u32 	%r1836, [%rd16+268];
	xor.b32  	%r2312, %r2312, %r1836;
	ld.global.u32 	%r1837, [%rd16+272];
	xor.b32  	%r2311, %r2311, %r1837;
	ld.global.u32 	%r1838, [%rd16+276];
	xor.b32  	%r2310, %r2310, %r1838;
$L__BB3_222:
	and.b32  	%r1840, %r1739, 16384;
	setp.eq.s32 	%p120, %r1840, 0;
	@%p120 bra 	$L__BB3_224;
	ld.global.u32 	%r1841, [%rd16+280];
	xor.b32  	%r2314, %r2314, %r1841;
	ld.global.u32 	%r1842, [%rd16+284];
	xor.b32  	%r2313, %r2313, %r1842;
	ld.global.u32 	%r1843, [%rd16+288];
	xor.b32  	%r2312, %r2312, %r1843;
	ld.global.u32 	%r1844, [%rd16+292];
	xor.b32  	%r2311, %r2311, %r1844;
	ld.global.u32 	%r1845, [%rd16+296];
	xor.b32  	%r2310, %r2310, %r1845;
$L__BB3_224:
	and.b32  	%r1847, %r1739, 32768;
	setp.eq.s32 	%p121, %r1847, 0;
	@%p121 bra 	$L__BB3_226;
	ld.global.u32 	%r1848, [%rd16+300];
	xor.b32  	%r2314, %r2314, %r1848;
	ld.global.u32 	%r1849, [%rd16+304];
	xor.b32  	%r2313, %r2313, %r1849;
	ld.global.u32 	%r1850, [%rd16+308];
	xor.b32  	%r2312, %r2312, %r1850;
	ld.global.u32 	%r1851, [%rd16+312];
	xor.b32  	%r2311, %r2311, %r1851;
	ld.global.u32 	%r1852, [%rd16+316];
	xor.b32  	%r2310, %r2310, %r1852;
$L__BB3_226:
	add.s32 	%r2493, %r2493, 16;
	setp.ne.s32 	%p122, %r2493, 32;
	@%p122 bra 	$L__BB3_194;
	mad.lo.s32 	%r1853, %r2487, -31, %r918;
	add.s32 	%r2487, %r1853, 1;
	setp.ne.s32 	%p123, %r2487, 5;
	@%p123 bra 	$L__BB3_193;
	st.local.u32 	[%rd2+4], %r2314;
	st.local.v2.u32 	[%rd2+8], {%r2313, %r2312};
	st.local.v2.u32 	[%rd2+16], {%r2311, %r2310};
$L__BB3_229:
	shr.u64 	%rd55, %rd11, 2;
	add.s32 	%r2297, %r2297, 1;
	setp.gt.u64 	%p124, %rd11, 3;
	@%p124 bra 	$L__BB3_117;
$L__BB3_230:
	cvt.u32.u64 	%r1854, %rd20;
	mul.lo.s32 	%r1098, %r1854, 362437;
	setp.lt.s32 	%p125, %r1139, 1;
	@%p125 bra 	$L__BB3_239;
	ld.param.u32 	%r1999, [_Z15define_synapsesIfEvPT_Pbiiyy_param_2];
	ld.param.u64 	%rd53, [_Z15define_synapsesIfEvPT_Pbiiyy_param_1];
	cvt.u32.u64 	%r1856, %rd3;
	mul.lo.s32 	%r1099, %r1139, %r1856;
	cvt.rn.f32.s32 	%f1, %r1999;
	cvta.to.global.u64 	%rd46, %rd53;
	add.s64 	%rd18, %rd46, %rd3;
	and.b32  	%r1100, %r1139, 3;
	setp.lt.u32 	%p126, %r1139, 4;
	mad.lo.s32 	%r1857, %r2, -1703105765, %r1;
	add.s32 	%r1858, %r1857, %r1098;
	add.s32 	%r2599, %r1858, 6615241;
	mov.b32 	%r2603, 0;
	@%p126 bra 	$L__BB3_234;
	and.b32  	%r2603, %r1139, 2147483644;
	add.s32 	%r1859, %r1, %r1098;
	mul.lo.s32 	%r1860, %r2, 1703105765;
	sub.s32 	%r1861, %r1859, %r1860;
	add.s32 	%r2586, %r1861, 9514737;
	neg.s32 	%r2585, %r2603;
	shl.b32 	%r2584, %r1099, 1;
$L__BB3_233:
	.pragma "nounroll";
	mov.u32 	%r2599, %r2586;
	shr.u32 	%r1862, %r2314, 2;
	xor.b32  	%r1863, %r1862, %r2314;
	shl.b32 	%r1864, %r2310, 4;
	shl.b32 	%r1865, %r1863, 1;
	xor.b32  	%r1866, %r1865, %r1864;
	xor.b32  	%r1867, %r1866, %r1863;
	xor.b32  	%r1868, %r1867, %r2310;
	add.s32 	%r1869, %r2599, -2899496;
	add.s32 	%r1870, %r1869, %r1868;
	add.s32 	%r1871, %r1870, 362437;
	cvt.rn.f32.u32 	%f2, %r1871;
	fma.rn.f32 	%f3, %f2, 0f2F800000, 0f2F000000;
	mul.f32 	%f4, %f3, %f1;
	mul.wide.s32 	%rd47, %r2584, 4;
	add.s64 	%rd48, %rd1, %rd47;
	st.global.f32 	[%rd48], %f4;
	shr.u32 	%r1872, %r2313, 2;
	xor.b32  	%r1873, %r1872, %r2313;
	shl.b32 	%r1874, %r1868, 4;
	shl.b32 	%r1875, %r1873, 1;
	xor.b32  	%r1876, %r1875, %r1874;
	xor.b32  	%r1877, %r1876, %r1873;
	xor.b32  	%r1878, %r1877, %r1868;
	add.s32 	%r1879, %r1869, %r1878;
	add.s32 	%r1880, %r1879, 724874;
	cvt.rn.f32.u32 	%f5, %r1880;
	fma.rn.f32 	%f6, %f5, 0f2F800000, 0f2F000000;
	ld.global.s8 	%rs1, [%rd18];
	setp.eq.s16 	%p127, %rs1, 1;
	mul.wide.s16 	%r1881, %rs1, 2;
	add.s32 	%r1882, %r1881, -1;
	cvt.rn.f32.s32 	%f7, %r1882;
	mul.f32 	%f8, %f6, %f7;
	cvt.f64.f32 	%fd1, %f8;
	selp.f64 	%fd2, 0d3FE0000000000000, 0d3FF0000000000000, %p127;
	mul.f64 	%fd3, %fd2, %fd1;
	cvt.rn.f32.f64 	%f9, %fd3;
	st.global.f32 	[%rd48+4], %f9;
	shr.u32 	%r1883, %r2312, 2;
	xor.b32  	%r1884, %r1883, %r2312;
	shl.b32 	%r1885, %r1878, 4;
	shl.b32 	%r1886, %r1884, 1;
	xor.b32  	%r1887, %r1886, %r1885;
	xor.b32  	%r1888, %r1887, %r1884;
	xor.b32  	%r1889, %r1888, %r1878;
	add.s32 	%r1890, %r1869, %r1889;
	add.s32 	%r1891, %r1890, 1087311;
	cvt.rn.f32.u32 	%f10, %r1891;
	fma.rn.f32 	%f11, %f10, 0f2F800000, 0f2F000000;
	mul.f32 	%f12, %f11, %f1;
	st.global.f32 	[%rd48+8], %f12;
	shr.u32 	%r1892, %r2311, 2;
	xor.b32  	%r1893, %r1892, %r2311;
	shl.b32 	%r1894, %r1889, 4;
	shl.b32 	%r1895, %r1893, 1;
	xor.b32  	%r1896, %r1895, %r1894;
	xor.b32  	%r1897, %r1896, %r1893;
	xor.b32  	%r2314, %r1897, %r1889;
	add.s32 	%r1898, %r1869, %r2314;
	add.s32 	%r1899, %r1898, 1449748;
	cvt.rn.f32.u32 	%f13, %r1899;
	fma.rn.f32 	%f14, %f13, 0f2F800000, 0f2F000000;
	ld.global.s8 	%rs2, [%rd18];
	setp.eq.s16 	%p128, %rs2, 1;
	mul.wide.s16 	%r1900, %rs2, 2;
	add.s32 	%r1901, %r1900, -1;
	cvt.rn.f32.s32 	%f15, %r1901;
	mul.f32 	%f16, %f14, %f15;
	cvt.f64.f32 	%fd4, %f16;
	selp.f64 	%fd5, 0d3FE0000000000000, 0d3FF0000000000000, %p128;
	mul.f64 	%fd6, %fd5, %fd4;
	cvt.rn.f32.f64 	%f17, %fd6;
	st.global.f32 	[%rd48+12], %f17;
	shr.u32 	%r1902, %r2310, 2;
	xor.b32  	%r1903, %r1902, %r2310;
	shl.b32 	%r1904, %r2314, 4;
	shl.b32 	%r1905, %r1903, 1;
	xor.b32  	%r1906, %r1905, %r1904;
	xor.b32  	%r1907, %r1906, %r1903;
	xor.b32  	%r2313, %r1907, %r2314;
	add.s32 	%r1908, %r1869, %r2313;
	add.s32 	%r1909, %r1908, 1812185;
	cvt.rn.f32.u32 	%f18, %r1909;
	fma.rn.f32 	%f19, %f18, 0f2F800000, 0f2F000000;
	mul.f32 	%f20, %f19, %f1;
	st.global.f32 	[%rd48+16], %f20;
	shr.u32 	%r1910, %r1868, 2;
	xor.b32  	%r1911, %r1910, %r1868;
	shl.b32 	%r1912, %r2313, 4;
	shl.b32 	%r1913, %r1911, 1;
	xor.b32  	%r1914, %r1913, %r1912;
	xor.b32  	%r1915, %r1914, %r1911;
	xor.b32  	%r2312, %r1915, %r2313;
	add.s32 	%r1916, %r1869, %r2312;
	add.s32 	%r1917, %r1916, 2174622;
	cvt.rn.f32.u32 	%f21, %r1917;
	fma.rn.f32 	%f22, %f21, 0f2F800000, 0f2F000000;
	ld.global.s8 	%rs3, [%rd18];
	setp.eq.s16 	%p129, %rs3, 1;
	mul.wide.s16 	%r1918, %rs3, 2;
	add.s32 	%r1919, %r1918, -1;
	cvt.rn.f32.s32 	%f23, %r1919;
	mul.f32 	%f24, %f22, %f23;
	cvt.f64.f32 	%fd7, %f24;
	selp.f64 	%fd8, 0d3FE0000000000000, 0d3FF0000000000000, %p129;
	mul.f64 	%fd9, %fd8, %fd7;
	cvt.rn.f32.f64 	%f25, %fd9;
	st.global.f32 	[%rd48+20], %f25;
	shr.u32 	%r1920, %r1878, 2;
	xor.b32  	%r1921, %r1920, %r1878;
	shl.b32 	%r1922, %r2312, 4;
	shl.b32 	%r1923, %r1921, 1;
	xor.b32  	%r1924, %r1923, %r1922;
	xor.b32  	%r1925, %r1924, %r1921;
	xor.b32  	%r2311, %r1925, %r2312;
	add.s32 	%r1926, %r1869, %r2311;
	add.s32 	%r1927, %r1926, 2537059;
	cvt.rn.f32.u32 	%f26, %r1927;
	fma.rn.f32 	%f27, %f26, 0f2F800000, 0f2F000000;
	mul.f32 	%f28, %f27, %f1;
	st.global.f32 	[%rd48+24], %f28;
	shr.u32 	%r1928, %r1889, 2;
	xor.b32  	%r1929, %r1928, %r1889;
	shl.b32 	%r1930, %r2311, 4;
	shl.b32 	%r1931, %r1929, 1;
	xor.b32  	%r1932, %r1931, %r1930;
	xor.b32  	%r1933, %r1932, %r1929;
	xor.b32  	%r2310, %r1933, %r2311;
	add.s32 	%r1934, %r2310, %r2599;
	cvt.rn.f32.u32 	%f29, %r1934;
	fma.rn.f32 	%f30, %f29, 0f2F800000, 0f2F000000;
	ld.global.s8 	%rs4, [%rd18];
	setp.eq.s16 	%p130, %rs4, 1;
	mul.wide.s16 	%r1935, %rs4, 2;
	add.s32 	%r1936, %r1935, -1;
	cvt.rn.f32.s32 	%f31, %r1936;
	mul.f32 	%f32, %f30, %f31;
	cvt.f64.f32 	%fd10, %f32;
	selp.f64 	%fd11, 0d3FE0000000000000, 0d3FF0000000000000, %p130;
	mul.f64 	%fd12, %fd11, %fd10;
	cvt.rn.f32.f64 	%f33, %fd12;
	st.global.f32 	[%rd48+28], %f33;
	add.s32 	%r2586, %r2599, 2899496;
	add.s32 	%r2585, %r2585, 4;
	add.s32 	%r2584, %r2584, 8;
	setp.ne.s32 	%p131, %r2585, 0;
	@%p131 bra 	$L__BB3_233;
$L__BB3_234:
	setp.eq.s32 	%p132, %r1100, 0;
	@%p132 bra 	$L__BB3_239;
	setp.eq.s32 	%p133, %r1100, 1;
	mov.u32 	%r2600, %r2310;
	@%p133 bra 	$L__BB3_237;
	add.s32 	%r1937, %r2603, %r1099;
	shl.b32 	%r1938, %r1937, 1;
	shr.u32 	%r1939, %r2314, 2;
	xor.b32  	%r1940, %r1939, %r2314;
	shl.b32 	%r1941, %r2310, 4;
	shl.b32 	%r1942, %r1940, 1;
	xor.b32  	%r1943, %r1942, %r1941;
	xor.b32  	%r1944, %r1943, %r1940;
	xor.b32  	%r1129, %r1944, %r2310;
	add.s32 	%r1945, %r2599, %r1129;
	add.s32 	%r1946, %r1945, 362437;
	cvt.rn.f32.u32 	%f34, %r1946;
	fma.rn.f32 	%f35, %f34, 0f2F800000, 0f2F000000;
	mul.f32 	%f36, %f35, %f1;
	mul.wide.s32 	%rd49, %r1938, 4;
	add.s64 	%rd50, %rd1, %rd49;
	st.global.f32 	[%rd50], %f36;
	shr.u32 	%r1947, %r2313, 2;
	xor.b32  	%r1948, %r1947, %r2313;
	shl.b32 	%r1949, %r1129, 4;
	shl.b32 	%r1950, %r1948, 1;
	xor.b32  	%r1951, %r1950, %r1949;
	xor.b32  	%r1952, %r1951, %r1948;
	xor.b32  	%r1953, %r1952, %r1129;
	add.s32 	%r1954, %r2599, %r1953;
	add.s32 	%r1955, %r1954, 724874;
	cvt.rn.f32.u32 	%f37, %r1955;
	fma.rn.f32 	%f38, %f37, 0f2F800000, 0f2F000000;
	ld.global.s8 	%rs5, [%rd18];
	setp.eq.s16 	%p134, %rs5, 1;
	mul.wide.s16 	%r1956, %rs5, 2;
	add.s32 	%r1957, %r1956, -1;
	cvt.rn.f32.s32 	%f39, %r1957;
	mul.f32 	%f40, %f38, %f39;
	cvt.f64.f32 	%fd13, %f40;
	selp.f64 	%fd14, 0d3FE0000000000000, 0d3FF0000000000000, %p134;
	mul.f64 	%fd15, %fd14, %fd13;
	cvt.rn.f32.f64 	%f41, %fd15;
	st.global.f32 	[%rd50+4], %f41;
	shr.u32 	%r1958, %r2312, 2;
	xor.b32  	%r1959, %r1958, %r2312;
	shl.b32 	%r1960, %r1953, 4;
	shl.b32 	%r1961, %r1959, 1;
	xor.b32  	%r1962, %r1961, %r1960;
	xor.b32  	%r1963, %r1962, %r1959;
	xor.b32  	%r1964, %r1963, %r1953;
	add.s32 	%r1965, %r2599, %r1964;
	add.s32 	%r1966, %r1965, 1087311;
	cvt.rn.f32.u32 	%f42, %r1966;
	fma.rn.f32 	%f43, %f42, 0f2F800000, 0f2F000000;
	mul.f32 	%f44, %f43, %f1;
	st.global.f32 	[%rd50+8], %f44;
	shr.u32 	%r1967, %r2311, 2;
	xor.b32  	%r1968, %r1967, %r2311;
	shl.b32 	%r1969, %r1964, 4;
	shl.b32 	%r1970, %r1968, 1;
	xor.b32  	%r1971, %r1970, %r1969;
	xor.b32  	%r1972, %r1971, %r1968;
	xor.b32  	%r2600, %r1972, %r1964;
	add.s32 	%r2599, %r2599, 1449748;
	add.s32 	%r1973, %r2600, %r2599;
	cvt.rn.f32.u32 	%f45, %r1973;
	fma.rn.f32 	%f46, %f45, 0f2F800000, 0f2F000000;
	ld.global.s8 	%rs6, [%rd18];
	setp.eq.s16 	%p135, %rs6, 1;
	mul.wide.s16 	%r1974, %rs6, 2;
	add.s32 	%r1975, %r1974, -1;
	cvt.rn.f32.s32 	%f47, %r1975;
	mul.f32 	%f48, %f46, %f47;
	cvt.f64.f32 	%fd16, %f48;
	selp.f64 	%fd17, 0d3FE0000000000000, 0d3FF0000000000000, %p135;
	mul.f64 	%fd18, %fd17, %fd16;
	cvt.rn.f32.f64 	%f49, %fd18;
	st.global.f32 	[%rd50+12], %f49;
	add.s32 	%r2603, %r2603, 2;
	mov.u32 	%r2313, %r1129;
	mov.u32 	%r2314, %r2310;
$L__BB3_237:
	and.b32  	%r1976, %r1139, 1;
	setp.eq.b32 	%p136, %r1976, 1;
	not.pred 	%p137, %p136;
	@%p137 bra 	$L__BB3_239;
	add.s32 	%r1977, %r2603, %r1099;
	shl.b32 	%r1978, %r1977, 1;
	shr.u32 	%r1979, %r2314, 2;
	xor.b32  	%r1980, %r1979, %r2314;
	shl.b32 	%r1981, %r2600, 4;
	shl.b32 	%r1982, %r1980, 1;
	xor.b32  	%r1983, %r1982, %r1981;
	xor.b32  	%r1984, %r1983, %r1980;
	xor.b32  	%r1985, %r1984, %r2600;
	add.s32 	%r1986, %r2599, %r1985;
	add.s32 	%r1987, %r1986, 362437;
	cvt.rn.f32.u32 	%f50, %r1987;
	fma.rn.f32 	%f51, %f50, 0f2F800000, 0f2F000000;
	mul.f32 	%f52, %f51, %f1;
	mul.wide.s32 	%rd51, %r1978, 4;
	add.s64 	%rd52, %rd1, %rd51;
	st.global.f32 	[%rd52], %f52;
	shr.u32 	%r1988, %r2313, 2;
	xor.b32  	%r1989, %r1988, %r2313;
	shl.b32 	%r1990, %r1985, 4;
	shl.b32 	%r1991, %r1989, 1;
	xor.b32  	%r1992, %r1991, %r1990;
	xor.b32  	%r1993, %r1992, %r1989;
	xor.b32  	%r1994, %r1993, %r1985;
	add.s32 	%r1995, %r2599, %r1994;
	add.s32 	%r1996, %r1995, 724874;
	cvt.rn.f32.u32 	%f53, %r1996;
	fma.rn.f32 	%f54, %f53, 0f2F800000, 0f2F000000;
	ld.global.s8 	%rs7, [%rd18];
	setp.eq.s16 	%p138, %rs7, 1;
	mul.wide.s16 	%r1997, %rs7, 2;
	add.s32 	%r1998, %r1997, -1;
	cvt.rn.f32.s32 	%f55, %r1998;
	mul.f32 	%f56, %f54, %f55;
	cvt.f64.f32 	%fd19, %f56;
	selp.f64 	%fd20, 0d3FF0000000000000, 0d0000000000000000, %p138;
	fma.rn.f64 	%fd21, %fd20, 0dBFE0000000000000, 0d3FF0000000000000;
	mul.f64 	%fd22, %fd21, %fd19;
	cvt.rn.f32.f64 	%f57, %fd22;
	st.global.f32 	[%rd52+4], %f57;
$L__BB3_239:
	ret;

}
	// .globl	_Z13update_neuronIfEvPT_S1_S1_PbS2_S1_
.visible .entry _Z13update_neuronIfEvPT_S1_S1_PbS2_S1_(
	.param .u64 .ptr .align 1 _Z13update_neuronIfEvPT_S1_S1_PbS2_S1__param_0,
	.param .u64 .ptr .align 1 _Z13update_neuronIfEvPT_S1_S1_PbS2_S1__param_1,
	.param .u64 .ptr .align 1 _Z13update_neuronIfEvPT_S1_S1_PbS2_S1__param_2,
	.param .u64 .ptr .align 1 _Z13update_neuronIfEvPT_S1_S1_PbS2_S1__param_3,
	.param .u64 .ptr .align 1 _Z13update_neuronIfEvPT_S1_S1_PbS2_S1__param_4,
	.param .u64 .ptr .align 1 _Z13update_neuronIfEvPT_S1_S1_PbS2_S1__param_5
)
{
	.reg .pred 	%p<3>;
	.reg .b16 	%rs<4>;
	.reg .b32 	%r<6>;
	.reg .b32 	%f<37>;
	.reg .b64 	%rd<25>;
	.reg .b64 	%fd<24>;

	ld.param.u64 	%rd5, [_Z13update_neuronIfEvPT_S1_S1_PbS2_S1__param_0];
	ld.param.u64 	%rd6, [_Z13update_neuronIfEvPT_S1_S1_PbS2_S1__param_1];
	ld.param.u64 	%rd7, [_Z13update_neuronIfEvPT_S1_S1_PbS2_S1__param_2];
	ld.param.u64 	%rd8, [_Z13update_neuronIfEvPT_S1_S1_PbS2_S1__param_3];
	ld.param.u64 	%rd9, [_Z13update_neuronIfEvPT_S1_S1_PbS2_S1__param_4];
	ld.param.u64 	%rd10, [_Z13update_neuronIfEvPT_S1_S1_PbS2_S1__param_5];
	cvta.to.global.u64 	%rd1, %rd10;
	cvta.to.global.u64 	%rd11, %rd9;
	mov.u32 	%r2, %ctaid.x;
	mov.u32 	%r3, %ntid.x;
	mov.u32 	%r4, %tid.x;
	mad.lo.s32 	%r1, %r2, %r3, %r4;
	cvt.s64.s32 	%rd12, %r1;
	add.s64 	%rd13, %rd11, %rd12;
	ld.global.u8 	%rs1, [%rd13];
	setp.ne.s16 	%p1, %rs1, 0;
	@%p1 bra 	$L__BB4_2;
	mul.wide.s32 	%rd16, %r1, 4;
	add.s64 	%rd17, %rd1, %rd16;
	ld.global.f32 	%f16, [%rd17];
	cvt.f64.f32 	%fd1, %f16;
	fma.rn.f64 	%fd2, %fd1, 0d3FB47AE147AE147B, 0d3F947AE147AE147B;
	cvt.rn.f32.f64 	%f33, %fd2;
	fma.rn.f64 	%fd3, %fd1, 0dBFA999999999999A, 0d3FD0000000000000;
	cvt.rn.f32.f64 	%f34, %fd3;
	mov.f32 	%f36, 0f40000000;
	mov.f32 	%f35, 0fC2820000;
	bra.uni 	$L__BB4_3;
$L__BB4_2:
	mul.wide.s32 	%rd14, %r1, 4;
	add.s64 	%rd15, %rd1, %rd14;
	ld.global.f32 	%f11, [%rd15];
	mul.f32 	%f12, %f11, 0f41700000;
	fma.rn.f32 	%f35, %f11, %f12, 0fC2820000;
	mul.f32 	%f13, %f11, 0fC0C00000;
	fma.rn.f32 	%f36, %f11, %f13, 0f41000000;
	mov.f32 	%f34, 0f3E4CCCCD;
	mov.f32 	%f33, 0f3CA3D70A;
$L__BB4_3:
	cvta.to.global.u64 	%rd19, %rd8;
	add.s64 	%rd2, %rd19, %rd12;
	mov.b16 	%rs2, 0;
	st.global.u8 	[%rd2], %rs2;
	cvta.to.global.u64 	%rd20, %rd5;
	mul.wide.s32 	%rd21, %r1, 4;
	add.s64 	%rd3, %rd20, %rd21;
	ld.global.f32 	%f17, [%rd3];
	cvt.f64.f32 	%fd4, %f17;
	mul.f64 	%fd5, %fd4, 0d3FA47AE147AE147B;
	mul.f32 	%f18, %f17, 0f40A00000;
	cvt.f64.f32 	%fd6, %f18;
	fma.rn.f64 	%fd7, %fd5, %fd4, %fd6;
	add.f64 	%fd8, %fd7, 0d4061800000000000;
	cvta.to.global.u64 	%rd22, %rd6;
	add.s64 	%rd4, %rd22, %rd21;
	ld.global.f32 	%f19, [%rd4];
	cvt.f64.f32 	%fd9, %f19;
	sub.f64 	%fd10, %fd8, %fd9;
	cvta.to.global.u64 	%rd23, %rd7;
	add.s64 	%rd24, %rd23, %rd21;
	ld.global.f32 	%f20, [%rd24];
	cvt.f64.f32 	%fd11, %f20;
	add.f64 	%fd12, %fd10, %fd11;
	fma.rn.f64 	%fd13, %fd12, 0d3FE0000000000000, %fd4;
	cvt.rn.f32.f64 	%f21, %fd13;
	st.global.f32 	[%rd3], %f21;
	cvt.f64.f32 	%fd14, %f21;
	mul.f64 	%fd15, %fd14, 0d3FA47AE147AE147B;
	mul.f32 	%f22, %f21, 0f40A00000;
	cvt.f64.f32 	%fd16, %f22;
	fma.rn.f64 	%fd17, %fd15, %fd14, %fd16;
	add.f64 	%fd18, %fd17, 0d4061800000000000;
	ld.global.f32 	%f23, [%rd4];
	cvt.f64.f32 	%fd19, %f23;
	sub.f64 	%fd20, %fd18, %fd19;
	ld.global.f32 	%f24, [%rd24];
	cvt.f64.f32 	%fd21, %f24;
	add.f64 	%fd22, %fd20, %fd21;
	fma.rn.f64 	%fd23, %fd22, 0d3FE0000000000000, %fd14;
	cvt.rn.f32.f64 	%f25, %fd23;
	st.global.f32 	[%rd3], %f25;
	mul.f32 	%f26, %f34, %f25;
	ld.global.f32 	%f27, [%rd4];
	sub.f32 	%f28, %f26, %f27;
	fma.rn.f32 	%f29, %f33, %f28, %f27;
	st.global.f32 	[%rd4], %f29;
	mov.b32 	%r5, 0;
	st.global.u32 	[%rd24], %r5;
	ld.global.f32 	%f30, [%rd3];
	setp.ltu.f32 	%p2, %f30, 0f41F00000;
	@%p2 bra 	$L__BB4_5;
	st.global.f32 	[%rd3], %f35;
	ld.global.f32 	%f31, [%rd4];
	add.f32 	%f32, %f36, %f31;
	st.global.f32 	[%rd4], %f32;
	mov.b16 	%rs3, 1;
	st.global.u8 	[%rd2], %rs3;
$L__BB4_5:
	ret;

}
	// .globl	_Z13noisy_currentIfEvPT_Pbyy
.visible .entry _Z13noisy_currentIfEvPT_Pbyy(
	.param .u64 .ptr .align 1 _Z13noisy_currentIfEvPT_Pbyy_param_0,
	.param .u64 .ptr .align 1 _Z13noisy_currentIfEvPT_Pbyy_param_1,
	.param .u64 _Z13noisy_currentIfEvPT_Pbyy_param_2,
	.param .u64 _Z13noisy_currentIfEvPT_Pbyy_param_3
)
{
	.local .align 8 .b8 	__local_depot5[48];
	.reg .b64 	%SP;
	.reg .b64 	%SPL;
	.reg .pred 	%p<129>;
	.reg .b16 	%rs<2>;
	.reg .b32 	%r<2396>;
	.reg .b32 	%f<32>;
	.reg .b64 	%rd<51>;

	mov.u64 	%SPL, __local_depot5;
	ld.param.u64 	%rd17, [_Z13noisy_currentIfEvPT_Pbyy_param_0];
	ld.param.u64 	%rd18, [_Z13noisy_currentIfEvPT_Pbyy_param_1];
	ld.param.u64 	%rd20, [_Z13noisy_currentIfEvPT_Pbyy_param_2];
	ld.param.u64 	%rd19, [_Z13noisy_currentIfEvPT_Pbyy_param_3];
	add.u64 	%rd1, %SPL, 0;
	mov.u32 	%r1083, %ctaid.x;
	mov.u32 	%r1084, %ntid.x;
	mov.u32 	%r1085, %tid.x;
	mad.lo.s32 	%r1086, %r1083, %r1084, %r1085;
	cvt.s64.s32 	%rd2, %r1086;
	cvt.u32.u64 	%r1087, %rd20;
	xor.b32  	%r1088, %r1087, -1429050551;
	mul.lo.s32 	%r1089, %r1088, 1099087573;
	{ .reg .b32 tmp; mov.b64 {tmp, %r1090}, %rd20; }
	xor.b32  	%r1091, %r1090, -136515619;
	mul.lo.s32 	%r1092, %r1091, -1703105765;
	add.s32 	%r1093, %r1089, %r1092;
	add.s32 	%r1, %r1093, 6615241;
	add.s32 	%r2130, %r1089, 123456789;
	st.local.v2.u32 	[%rd1], {%r1, %r2130};
	xor.b32  	%r2129, %r1089, 362436069;
	add.s32 	%r1094, %r1092, 521288629;
	st.local.v2.u32 	[%rd1+8], {%r2129, %r1094};
	xor.b32  	%r1095, %r1092, 88675123;
	add.s32 	%r2126, %r1089, 5783321;
	st.local.v2.u32 	[%rd1+16], {%r1095, %r2126};
	setp.eq.s32 	%p1, %r1086, 0;
	@%p1 bra 	$L__BB5_115;
	mov.b32 	%r1827, 0;
	mov.u64 	%rd49, %rd2;
$L__BB5_2:
	mov.u64 	%rd3, %rd49;
	and.b64  	%rd4, %rd3, 3;
	setp.eq.s64 	%p2, %rd4, 0;
	@%p2 bra 	$L__BB5_114;
	mul.wide.u32 	%rd22, %r1827, 3200;
	mov.u64 	%rd23, precalc_xorwow_matrix;
	add.s64 	%rd5, %rd23, %rd22;
	mov.b32 	%r2126, 0;
	mov.u32 	%r1844, %r2126;
	mov.u32 	%r1845, %r2126;
	mov.u32 	%r2129, %r2126;
	mov.u32 	%r2130, %r2126;
	mov.u32 	%r1836, %r2126;
$L__BB5_4:
	mul.wide.u32 	%rd24, %r1836, 4;
	add.s64 	%rd25, %rd1, %rd24;
	ld.local.u32 	%r18, [%rd25+4];
	shl.b32 	%r19, %r1836, 5;
	mov.b32 	%r1842, 0;
$L__BB5_5:
	.pragma "nounroll";
	shr.u32 	%r1099, %r18, %r1842;
	and.b32  	%r1100, %r1099, 1;
	setp.eq.b32 	%p3, %r1100, 1;
	not.pred 	%p4, %p3;
	add.s32 	%r1101, %r19, %r1842;
	mul.lo.s32 	%r1102, %r1101, 5;
	mul.wide.u32 	%rd26, %r1102, 4;
	add.s64 	%rd6, %rd5, %rd26;
	@%p4 bra 	$L__BB5_7;
	ld.global.u32 	%r1103, [%rd6];
	xor.b32  	%r2130, %r2130, %r1103;
	ld.global.u32 	%r1104, [%rd6+4];
	xor.b32  	%r2129, %r2129, %r1104;
	ld.global.u32 	%r1105, [%rd6+8];
	xor.b32  	%r1845, %r1845, %r1105;
	ld.global.u32 	%r1106, [%rd6+12];
	xor.b32  	%r1844, %r1844, %r1106;
	ld.global.u32 	%r1107, [%rd6+16];
	xor.b32  	%r2126, %r2126, %r1107;
$L__BB5_7:
	and.b32  	%r1109, %r1099, 2;
	setp.eq.s32 	%p5, %r1109, 0;
	@%p5 bra 	$L__BB5_9;
	ld.global.u32 	%r1110, [%rd6+20];
	xor.b32  	%r2130, %r2130, %r1110;
	ld.global.u32 	%r1111, [%rd6+24];
	xor.b32  	%r2129, %r2129, %r1111;
	ld.global.u32 	%r1112, [%rd6+28];
	xor.b32  	%r1845, %r1845, %r1112;
	ld.global.u32 	%r1113, [%rd6+32];
	xor.b32  	%r1844, %r1844, %r1113;
	ld.global.u32 	%r1114, [%rd6+36];
	xor.b32  	%r2126, %r2126, %r1114;
$L__BB5_9:
	and.b32  	%r1116, %r1099, 4;
	setp.eq.s32 	%p6, %r1116, 0;
	@%p6 bra 	$L__BB5_11;
	ld.global.u32 	%r1117, [%rd6+40];
	xor.b32  	%r2130, %r2130, %r1117;
	ld.global.u32 	%r1118, [%rd6+44];
	xor.b32  	%r2129, %r2129, %r1118;
	ld.global.u32 	%r1119, [%rd6+48];
	xor.b32  	%r1845, %r1845, %r1119;
	ld.global.u32 	%r1120, [%rd6+52];
	xor.b32  	%r1844, %r1844, %r1120;
	ld.global.u32 	%r1121, [%rd6+56];
	xor.b32  	%r2126, %r2126, %r1121;
$L__BB5_11:
	and.b32  	%r1123, %r1099, 8;
	setp.eq.s32 	%p7, %r1123, 0;
	@%p7 bra 	$L__BB5_13;
	ld.global.u32 	%r1124, [%rd6+60];
	xor.b32  	%r2130, %r2130, %r1124;
	ld.global.u32 	%r1125, [%rd6+64];
	xor.b32  	%r2129, %r2129, %r1125;
	ld.global.u32 	%r1126, [%rd6+68];
	xor.b32  	%r1845, %r1845, %r1126;
	ld.global.u32 	%r1127, [%rd6+72];
	xor.b32  	%r1844, %r1844, %r1127;
	ld.global.u32 	%r1128, [%rd6+76];
	xor.b32  	%r2126, %r2126, %r1128;
$L__BB5_13:
	and.b32  	%r1130, %r1099, 16;
	setp.eq.s32 	%p8, %r1130, 0;
	@%p8 bra 	$L__BB5_15;
	ld.global.u32 	%r1131, [%rd6+80];
	xor.b32  	%r2130, %r2130, %r1131;
	ld.global.u32 	%r1132, [%rd6+84];
	xor.b32  	%r2129, %r2129, %r1132;
	ld.global.u32 	%r1133, [%rd6+88];
	xor.b32  	%r1845, %r1845, %r1133;
	ld.global.u32 	%r1134, [%rd6+92];
	xor.b32  	%r1844, %r1844, %r1134;
	ld.global.u32 	%r1135, [%rd6+96];
	xor.b32  	%r2126, %r2126, %r1135;
$L__BB5_15:
	and.b32  	%r1137, %r1099, 32;
	setp.eq.s32 	%p9, %r1137, 0;
	@%p9 bra 	$L__BB5_17;
	ld.global.u32 	%r1138, [%rd6+100];
	xor.b32  	%r2130, %r2130, %r1138;
	ld.global.u32 	%r1139, [%rd6+104];
	xor.b32  	%r2129, %r2129, %r1139;
	ld.global.u32 	%r1140, [%rd6+108];
	xor.b32  	%r1845, %r1845, %r1140;
	ld.global.u32 	%r1141, [%rd6+112];
	xor.b32  	%r1844, %r1844, %r1141;
	ld.global.u32 	%r1142, [%rd6+116];
	xor.b32  	%r2126, %r2126, %r1142;
$L__BB5_17:
	and.b32  	%r1144, %r1099, 64;
	setp.eq.s32 	%p10, %r1144, 0;
	@%p10 bra 	$L__BB5_19;
	ld.global.u32 	%r1145, [%rd6+120];
	xor.b32  	%r2130, %r2130, %r1145;
	ld.global.u32 	%r1146, [%rd6+124];
	xor.b32  	%r2129, %r2129, %r1146;
	ld.global.u32 	%r1147, [%rd6+128];
	xor.b32  	%r1845, %r1845, %r1147;
	ld.global.u32 	%r1148, [%rd6+132];
	xor.b32  	%r1844, %r1844, %r1148;
	ld.global.u32 	%r1149, [%rd6+136];
	xor.b32  	%r2126, %r2126, %r1149;
$L__BB5_19:
	and.b32  	%r1151, %r1099, 128;
	setp.eq.s32 	%p11, %r1151, 0;
	@%p11 bra 	$L__BB5_21;
	ld.global.u32 	%r1152, [%rd6+140];
	xor.b32  	%r2130, %r2130, %r1152;
	ld.global.u32 	%r1153, [%rd6+144];
	xor.b32  	%r2129, %r2129, %r1153;
	ld.global.u32 	%r1154, [%rd6+148];
	xor.b32  	%r1845, %r1845, %r1154;
	ld.global.u32 	%r1155, [%rd6+152];
	xor.b32  	%r1844, %r1844, %r1155;
	ld.global.u32 	%r1156, [%rd6+156];
	xor.b32  	%r2126, %r2126, %r1156;
$L__BB5_21:
	and.b32  	%r1158, %r1099, 256;
	setp.eq.s32 	%p12, %r1158, 0;
	@%p12 bra 	$L__BB5_23;
	ld.global.u32 	%r1159, [%rd6+160];
	xor.b32  	%r2130, %r2130, %r1159;
	ld.global.u32 	%r1160, [%rd6+164];
	xor.b32  	%r2129, %r2129, %r1160;
	ld.global.u32 	%r1161, [%rd6+168];
	xor.b32  	%r1845, %r1845, %r1161;
	ld.global.u32 	%r1162, [%rd6+172];
	xor.b32  	%r1844, %r1844, %r1162;
	ld.global.u32 	%r1163, [%rd6+176];
	xor.b32  	%r2126, %r2126, %r1163;
$L__BB5_23:
	and.b32  	%r1165, %r1099, 512;
	setp.eq.s32 	%p13, %r1165, 0;
	@%p13 bra 	$L__BB5_25;
	ld.global.u32 	%r1166, [%rd6+180];
	xor.b32  	%r2130, %r2130, %r1166;
	ld.global.u32 	%r1167, [%rd6+184];
	xor.b32  	%r2129, %r2129, %r1167;
	ld.global.u32 	%r1168, [%rd6+188];
	xor.b32  	%r1845, %r1845, %r1168;
	ld.global.u32 	%r1169, [%rd6+192];
	xor.b32  	%r1844, %r1844, %r1169;
	ld.global.u32 	%r1170, [%rd6+196];
	xor.b32  	%r2126, %r2126, %r1170;
$L__BB5_25:
	and.b32  	%r1172, %r1099, 1024;
	setp.eq.s32 	%p14, %r1172, 0;
	@%p14 bra 	$L__BB5_27;
	ld.global.u32 	%r1173, [%rd6+200];
	xor.b32  	%r2130, %r2130, %r1173;
	ld.global.u32 	%r1174, [%rd6+204];
	xor.b32  	%r2129, %r2129, %r1174;
	ld.global.u32 	%r1175, [%rd6+208];
	xor.b32  	%r1845, %r1845, %r1175;
	ld.global.u32 	%r1176, [%rd6+212];
	xor.b32  	%r1844, %r1844, %r1176;
	ld.global.u32 	%r1177, [%rd6+216];
	xor.b32  	%r2126, %r2126, %r1177;
$L__BB5_27:
	and.b32  	%r1179, %r1099, 2048;
	setp.eq.s32 	%p15, %r1179, 0;
	@%p15 bra 	$L__BB5_29;
	ld.global.u32 	%r1180, [%rd6+220];
	xor.b32  	%r2130, %r2130, %r1180;
	ld.global.u32 	%r1181, [%rd6+224];
	xor.b32  	%r2129, %r2129, %r1181;
	ld.global.u32 	%r1182, [%rd6+228];
	xor.b32  	%r1845, %r1845, %r1182;
	ld.global.u32 	%r1183, [%rd6+232];
	xor.b32  	%r1844, %r1844, %r1183;
	ld.global.u32 	%r1184, [%rd6+236];
	xor.b32  	%r2126, %r2126, %r1184;
$L__BB5_29:
	and.b32  	%r1186, %r1099, 4096;
	setp.eq.s32 	%p16, %r1186, 0;
	@%p16 bra 	$L__BB5_31;
	ld.global.u32 	%r1187, [%rd6+240];
	xor.b32  	%r2130, %r2130, %r1187;
	ld.global.u32 	%r1188, [%rd6+244];
	xor.b32  	%r2129, %r2129, %r1188;
	ld.global.u32 	%r1189, [%rd6+248];
	xor.b32  	%r1845, %r1845, %r1189;
	ld.global.u32 	%r1190, [%rd6+252];
	xor.b32  	%r1844, %r1844, %r1190;
	ld.global.u32 	%r1191, [%rd6+256];
	xor.b32  	%r2126, %r2126, %r1191;
$L__BB5_31:
	and.b32  	%r1193, %r1099, 8192;
	setp.eq.s32 	%p17, %r1193, 0;
	@%p17 bra 	$L__BB5_33;
	ld.global.u32 	%r1194, [%rd6+260];
	xor.b32  	%r2130, %r2130, %r1194;
	ld.global.u32 	%r1195, [%rd6+264];
	xor.b32  	%r2129, %r2129, %r1195;
	ld.global.u32 	%r1196, [%rd6+268];
	xor.b32  	%r1845, %r1845, %r1196;
	ld.global.u32 	%r1197, [%rd6+272];
	xor.b32  	%r1844, %r1844, %r1197;
	ld.global.u32 	%r1198, [%rd6+276];
	xor.b32  	%r2126, %r2126, %r1198;
$L__BB5_33:
	and.b32  	%r1200, %r1099, 16384;
	setp.eq.s32 	%p18, %r1200, 0;
	@%p18 bra 	$L__BB5_35;
	ld.global.u32 	%r1201, [%rd6+280];
	xor.b32  	%r2130, %r2130, %r1201;
	ld.global.u32 	%r1202, [%rd6+284];
	xor.b32  	%r2129, %r2129, %r1202;
	ld.global.u32 	%r1203, [%rd6+288];
	xor.b32  	%r1845, %r1845, %r1203;
	ld.global.u32 	%r1204, [%rd6+292];
	xor.b32  	%r1844, %r1844, %r1204;
	ld.global.u32 	%r1205, [%rd6+296];
	xor.b32  	%r2126, %r2126, %r1205;
$L__BB5_35:
	and.b32  	%r1207, %r1099, 32768;
	setp.eq.s32 	%p19, %r1207, 0;
	@%p19 bra 	$L__BB5_37;
	ld.global.u32 	%r1208, [%rd6+300];
	xor.b32  	%r2130, %r2130, %r1208;
	ld.global.u32 	%r1209, [%rd6+304];
	xor.b32  	%r2129, %r2129, %r1209;
	ld.global.u32 	%r1210, [%rd6+308];
	xor.b32  	%r1845, %r1845, %r1210;
	ld.global.u32 	%r1211, [%rd6+312];
	xor.b32  	%r1844, %r1844, %r1211;
	ld.global.u32 	%r1212, [%rd6+316];
	xor.b32  	%r2126, %r2126, %r1212;
$L__BB5_37:
	add.s32 	%r1842, %r1842, 16;
	setp.ne.s32 	%p20, %r1842, 32;
	@%p20 bra 	$L__BB5_5;
	mad.lo.s32 	%r1213, %r1836, -31, %r19;
	add.s32 	%r1836, %r1213, 1;
	setp.ne.s32 	%p21, %r1836, 5;
	@%p21 bra 	$L__BB5_4;
	st.local.u32 	[%rd1+4], %r2130;
	st.local.v2.u32 	[%rd1+8], {%r2129, %r1845};
	st.local.v2.u32 	[%rd1+16], {%r1844, %r2126};
	setp.eq.s64 	%p22, %rd4, 1;
	@%p22 bra 	$L__BB5_114;
	mov.b32 	%r2126, 0;
	mov.u32 	%r1936, %r2126;
	mov.u32 	%r1937, %r2126;
	mov.u32 	%r2129, %r2126;
	mov.u32 	%r2130, %r2126;
	mov.u32 	%r1928, %r2126;
$L__BB5_41:
	mul.wide.u32 	%rd27, %r1928, 4;
	add.s64 	%rd28, %rd1, %rd27;
	ld.local.u32 	%r194, [%rd28+4];
	shl.b32 	%r195, %r1928, 5;
	mov.b32 	%r1934, 0;
$L__BB5_42:
	.pragma "nounroll";
	shr.u32 	%r1216, %r194, %r1934;
	and.b32  	%r1217, %r1216, 1;
	setp.eq.b32 	%p23, %r1217, 1;
	not.pred 	%p24, %p23;
	add.s32 	%r1218, %r195, %r1934;
	mul.lo.s32 	%r1219, %r1218, 5;
	mul.wide.u32 	%rd29, %r1219, 4;
	add.s64 	%rd7, %rd5, %rd29;
	@%p24 bra 	$L__BB5_44;
	ld.global.u32 	%r1220, [%rd7];
	xor.b32  	%r2130, %r2130, %r1220;
	ld.global.u32 	%r1221, [%rd7+4];
	xor.b32  	%r2129, %r2129, %r1221;
	ld.global.u32 	%r1222, [%rd7+8];
	xor.b32  	%r1937, %r1937, %r1222;
	ld.global.u32 	%r1223, [%rd7+12];
	xor.b32  	%r1936, %r1936, %r1223;
	ld.global.u32 	%r1224, [%rd7+16];
	xor.b32  	%r2126, %r2126, %r1224;
$L__BB5_44:
	and.b32  	%r1226, %r1216, 2;
	setp.eq.s32 	%p25, %r1226, 0;
	@%p25 bra 	$L__BB5_46;
	ld.global.u32 	%r1227, [%rd7+20];
	xor.b32  	%r2130, %r2130, %r1227;
	ld.global.u32 	%r1228, [%rd7+24];
	xor.b32  	%r2129, %r2129, %r1228;
	ld.global.u32 	%r1229, [%rd7+28];
	xor.b32  	%r1937, %r1937, %r1229;
	ld.global.u32 	%r1230, [%rd7+32];
	xor.b32  	%r1936, %r1936, %r1230;
	ld.global.u32 	%r1231, [%rd7+36];
	xor.b32  	%r2126, %r2126, %r1231;
$L__BB5_46:
	and.b32  	%r1233, %r1216, 4;
	setp.eq.s32 	%p26, %r1233, 0;
	@%p26 bra 	$L__BB5_48;
	ld.global.u32 	%r1234, [%rd7+40];
	xor.b32  	%r2130, %r2130, %r1234;
	ld.global.u32 	%r1235, [%rd7+44];
	xor.b32  	%r2129, %r2129, %r1235;
	ld.global.u32 	%r1236, [%rd7+48];
	xor.b32  	%r1937, %r1937, %r1236;
	ld.global.u32 	%r1237, [%rd7+52];
	xor.b32  	%r1936, %r1936, %r1237;
	ld.global.u32 	%r1238, [%rd7+56];
	xor.b32  	%r2126, %r2126, %r1238;
$L__BB5_48:
	and.b32  	%r1240, %r1216, 8;
	setp.eq.s32 	%p27, %r1240, 0;
	@%p27 bra 	$L__BB5_50;
	ld.global.u32 	%r1241, [%rd7+60];
	xor.b32  	%r2130, %r2130, %r1241;
	ld.global.u32 	%r1242, [%rd7+64];
	xor.b32  	%r2129, %r2129, %r1242;
	ld.global.u32 	%r1243, [%rd7+68];
	xor.b32  	%r1937, %r1937, %r1243;
	ld.global.u32 	%r1244, [%rd7+72];
	xor.b32  	%r1936, %r1936, %r1244;
	ld.global.u32 	%r1245, [%rd7+76];
	xor.b32  	%r2126, %r2126, %r1245;
$L__BB5_50:
	and.b32  	%r1247, %r1216, 16;
	setp.eq.s32 	%p28, %r1247, 0;
	@%p28 bra 	$L__BB5_52;
	ld.global.u32 	%r1248, [%rd7+80];
	xor.b32  	%r2130, %r2130, %r1248;
	ld.global.u32 	%r1249, [%rd7+84];
	xor.b32  	%r2129, %r2129, %r1249;
	ld.global.u32 	%r1250, [%rd7+88];
	xor.b32  	%r1937, %r1937, %r1250;
	ld.global.u32 	%r1251, [%rd7+92];
	xor.b32  	%r1936, %r1936, %r1251;
	ld.global.u32 	%r1252, [%rd7+96];
	xor.b32  	%r2126, %r2126, %r1252;
$L__BB5_52:
	and.b32  	%r1254, %r1216, 32;
	setp.eq.s32 	%p29, %r1254, 0;
	@%p29 bra 	$L__BB5_54;
	ld.global.u32 	%r1255, [%rd7+100];
	xor.b32  	%r2130, %r2130, %r1255;
	ld.global.u32 	%r1256, [%rd7+104];
	xor.b32  	%r2129, %r2129, %r1256;
	ld.global.u32 	%r1257, [%rd7+108];
	xor.b32  	%r1937, %r1937, %r1257;
	ld.global.u32 	%r1258, [%rd7+112];
	xor.b32  	%r1936, %r1936, %r1258;
	ld.global.u32 	%r1259, [%rd7+116];
	xor.b32  	%r2126, %r2126, %r1259;
$L__BB5_54:
	and.b32  	%r1261, %r1216, 64;
	setp.eq.s32 	%p30, %r1261, 0;
	@%p30 bra 	$L__BB5_56;
	ld.global.u32 	%r1262, [%rd7+120];
	xor.b32  	%r2130, %r2130, %r1262;
	ld.global.u32 	%r1263, [%rd7+124];
	xor.b32  	%r2129, %r2129, %r1263;
	ld.global.u32 	%r1264, [%rd7+128];
	xor.b32  	%r1937, %r1937, %r1264;
	ld.global.u32 	%r1265, [%rd7+132];
	xor.b32  	%r1936, %r1936, %r1265;
	ld.global.u32 	%r1266, [%rd7+136];
	xor.b32  	%r2126, %r2126, %r1266;
$L__BB5_56:
	and.b32  	%r1268, %r1216, 128;
	setp.eq.s32 	%p31, %r1268, 0;
	@%p31 bra 	$L__BB5_58;
	ld.global.u32 	%r1269, [%rd7+140];
	xor.b32  	%r2130, %r2130, %r1269;
	ld.global.u32 	%r1270, [%rd7+144];
	xor.b32  	%r2129, %r2129, %r1270;
	ld.global.u32 	%r1271, [%rd7+148];
	xor.b32  	%r1937, %r1937, %r1271;
	ld.global.u32 	%r1272, [%rd7+152];
	xor.b32  	%r1936, %r1936, %r1272;
	ld.global.u32 	%r1273, [%rd7+156];
	xor.b32  	%r2126, %r2126, %r1273;
$L__BB5_58:
	and.b32  	%r1275, %r1216, 256;
	setp.eq.s32 	%p32, %r1275, 0;
	@%p32 bra 	$L__BB5_60;
	ld.global.u32 	%r1276, [%rd7+160];
	xor.b32  	%r2130, %r2130, %r1276;
	ld.global.u32 	%r1277, [%rd7+164];
	xor.b32  	%r2129, %r2129, %r1277;
	ld.global.u32 	%r1278, [%rd7+168];
	xor.b32  	%r1937, %r1937, %r1278;
	ld.global.u32 	%r1279, [%rd7+172];
	xor.b32  	%r1936, %r1936, %r1279;
	ld.global.u32 	%r1280, [%rd7+176];
	xor.b32  	%r2126, %r2126, %r1280;
$L__BB5_60:
	and.b32  	%r1282, %r1216, 512;
	setp.eq.s32 	%p33, %r1282, 0;
	@%p33 bra 	$L__BB5_62;
	ld.global.u32 	%r1283, [%rd7+180];
	xor.b32  	%r2130, %r2130, %r1283;
	ld.global.u32 	%r1284, [%rd7+184];
	xor.b32  	%r2129, %r2129, %r1284;
	ld.global.u32 	%r1285, [%rd7+188];
	xor.b32  	%r1937, %r1937, %r1285;
	ld.global.u32 	%r1286, [%rd7+192];
	xor.b32  	%r1936, %r1936, %r1286;
	ld.global.u32 	%r1287, [%rd7+196];
	xor.b32  	%r2126, %r2126, %r1287;
$L__BB5_62:
	and.b32  	%r1289, %r1216, 1024;
	setp.eq.s32 	%p34, %r1289, 0;
	@%p34 bra 	$L__BB5_64;
	ld.global.u32 	%r1290, [%rd7+200];
	xor.b32  	%r2130, %r2130, %r1290;
	ld.global.u32 	%r1291, [%rd7+204];
	xor.b32  	%r2129, %r2129, %r1291;
	ld.global.u32 	%r1292, [%rd7+208];
	xor.b32  	%r1937, %r1937, %r1292;
	ld.global.u32 	%r1293, [%rd7+212];
	xor.b32  	%r1936, %r1936, %r1293;
	ld.global.u32 	%r1294, [%rd7+216];
	xor.b32  	%r2126, %r2126, %r1294;
$L__BB5_64:
	and.b32  	%r1296, %r1216, 2048;
	setp.eq.s32 	%p35, %r1296, 0;
	@%p35 bra 	$L__BB5_66;
	ld.global.u32 	%r1297, [%rd7+220];
	xor.b32  	%r2130, %r2130, %r1297;
	ld.global.u32 	%r1298, [%rd7+224];
	xor.b32  	%r2129, %r2129, %r1298;
	ld.global.u32 	%r1299, [%rd7+228];
	xor.b32  	%r1937, %r1937, %r1299;
	ld.global.u32 	%r1300, [%rd7+232];
	xor.b32  	%r1936, %r1936, %r1300;
	ld.global.u32 	%r1301, [%rd7+236];
	xor.b32  	%r2126, %r2126, %r1301;
$L__BB5_66:
	and.b32  	%r1303, %r1216, 4096;
	setp.eq.s32 	%p36, %r1303, 0;
	@%p36 bra 	$L__BB5_68;
	ld.global.u32 	%r1304, [%rd7+240];
	xor.b32  	%r2130, %r2130, %r1304;
	ld.global.u32 	%r1305, [%rd7+244];
	xor.b32  	%r2129, %r2129, %r1305;
	ld.global.u32 	%r1306, [%rd7+248];
	xor.b32  	%r1937, %r1937, %r1306;
	ld.global.u32 	%r1307, [%rd7+252];
	xor.b32  	%r1936, %r1936, %r1307;
	ld.global.u32 	%r1308, [%rd7+256];
	xor.b32  	%r2126, %r2126, %r1308;
$L__BB5_68:
	and.b32  	%r1310, %r1216, 8192;
	setp.eq.s32 	%p37, %r1310, 0;
	@%p37 bra 	$L__BB5_70;
	ld.global.u32 	%r1311, [%rd7+260];
	xor.b32  	%r2130, %r2130, %r1311;
	ld.global.u32 	%r1312, [%rd7+264];
	xor.b32  	%r2129, %r2129, %r1312;
	ld.global.u32 	%r1313, [%rd7+268];
	xor.b32  	%r1937, %r1937, %r1313;
	ld.global.u32 	%r1314, [%rd7+272];
	xor.b32  	%r1936, %r1936, %r1314;
	ld.global.u32 	%r1315, [%rd7+276];
	xor.b32  	%r2126, %r2126, %r1315;
$L__BB5_70:
	and.b32  	%r1317, %r1216, 16384;
	setp.eq.s32 	%p38, %r1317, 0;
	@%p38 bra 	$L__BB5_72;
	ld.global.u32 	%r1318, [%rd7+280];
	xor.b32  	%r2130, %r2130, %r1318;
	ld.global.u32 	%r1319, [%rd7+284];
	xor.b32  	%r2129, %r2129, %r1319;
	ld.global.u32 	%r1320, [%rd7+288];
	xor.b32  	%r1937, %r1937, %r1320;
	ld.global.u32 	%r1321, [%rd7+292];
	xor.b32  	%r1936, %r1936, %r1321;
	ld.global.u32 	%r1322, [%rd7+296];
	xor.b32  	%r2126, %r2126, %r1322;
$L__BB5_72:
	and.b32  	%r1324, %r1216, 32768;
	setp.eq.s32 	%p39, %r1324, 0;
	@%p39 bra 	$L__BB5_74;
	ld.global.u32 	%r1325, [%rd7+300];
	xor.b32  	%r2130, %r2130, %r1325;
	ld.global.u32 	%r1326, [%rd7+304];
	xor.b32  	%r2129, %r2129, %r1326;
	ld.global.u32 	%r1327, [%rd7+308];
	xor.b32  	%r1937, %r1937, %r1327;
	ld.global.u32 	%r1328, [%rd7+312];
	xor.b32  	%r1936, %r1936, %r1328;
	ld.global.u32 	%r1329, [%rd7+316];
	xor.b32  	%r2126, %r2126, %r1329;
$L__BB5_74:
	add.s32 	%r1934, %r1934, 16;
	setp.ne.s32 	%p40, %r1934, 32;
	@%p40 bra 	$L__BB5_42;
	mad.lo.s32 	%r1330, %r1928, -31, %r195;
	add.s32 	%r1928, %r1330, 1;
	setp.ne.s32 	%p41, %r1928, 5;
	@%p41 bra 	$L__BB5_41;
	st.local.u32 	[%rd1+4], %r2130;
	st.local.v2.u32 	[%rd1+8], {%r2129, %r1937};
	st.local.v2.u32 	[%rd1+16], {%r1936, %r2126};
	setp.ne.s64 	%p42, %rd4, 3;
	@%p42 bra 	$L__BB5_114;
	mov.b32 	%r2126, 0;
	mov.u32 	%r2028, %r2126;
	mov.u32 	%r2029, %r2126;
	mov.u32 	%r2129, %r2126;
	mov.u32 	%r2130, %r2126;
	mov.u32 	%r2020, %r2126;
$L__BB5_78:
	mul.wide.u32 	%rd30, %r2020, 4;
	add.s64 	%rd31, %rd1, %rd30;
	ld.local.u32 	%r370, [%rd31+4];
	shl.b32 	%r371, %r2020, 5;
	mov.b32 	%r2026, 0;
$L__BB5_79:
	.pragma "nounroll";
	shr.u32 	%r1333, %r370, %r2026;
	and.b32  	%r1334, %r1333, 1;
	setp.eq.b32 	%p43, %r1334, 1;
	not.pred 	%p44, %p43;
	add.s32 	%r1335, %r371, %r2026;
	mul.lo.s32 	%r1336, %r1335, 5;
	mul.wide.u32 	%rd32, %r1336, 4;
	add.s64 	%rd8, %rd5, %rd32;
	@%p44 bra 	$L__BB5_81;
	ld.global.u32 	%r1337, [%rd8];
	xor.b32  	%r2130, %r2130, %r1337;
	ld.global.u32 	%r1338, [%rd8+4];
	xor.b32  	%r2129, %r2129, %r1338;
	ld.global.u32 	%r1339, [%rd8+8];
	xor.b32  	%r2029, %r2029, %r1339;
	ld.global.u32 	%r1340, [%rd8+12];
	xor.b32  	%r2028, %r2028, %r1340;
	ld.global.u32 	%r1341, [%rd8+16];
	xor.b32  	%r2126, %r2126, %r1341;
$L__BB5_81:
	and.b32  	%r1343, %r1333, 2;
	setp.eq.s32 	%p45, %r1343, 0;
	@%p45 bra 	$L__BB5_83;
	ld.global.u32 	%r1344, [%rd8+20];
	xor.b32  	%r2130, %r2130, %r1344;
	ld.global.u32 	%r1345, [%rd8+24];
	xor.b32  	%r2129, %r2129, %r1345;
	ld.global.u32 	%r1346, [%rd8+28];
	xor.b32  	%r2029, %r2029, %r1346;
	ld.global.u32 	%r1347, [%rd8+32];
	xor.b32  	%r2028, %r2028, %r1347;
	ld.global.u32 	%r1348, [%rd8+36];
	xor.b32  	%r2126, %r2126, %r1348;
$L__BB5_83:
	and.b32  	%r1350, %r1333, 4;
	setp.eq.s32 	%p46, %r1350, 0;
	@%p46 bra 	$L__BB5_85;
	ld.global.u32 	%r1351, [%rd8+40];
	xor.b32  	%r2130, %r2130, %r1351;
	ld.global.u32 	%r1352, [%rd8+44];
	xor.b32  	%r2129, %r2129, %r1352;
	ld.global.u32 	%r1353, [%rd8+48];
	xor.b32  	%r2029, %r2029, %r1353;
	ld.global.u32 	%r1354, [%rd8+52];
	xor.b32  	%r2028, %r2028, %r1354;
	ld.global.u32 	%r1355, [%rd8+56];
	xor.b32  	%r2126, %r2126, %r1355;
$L__BB5_85:
	and.b32  	%r1357, %r1333, 8;
	setp.eq.s32 	%p47, %r1357, 0;
	@%p47 bra 	$L__BB5_87;
	ld.global.u32 	%r1358, [%rd8+60];
	xor.b32  	%r2130, %r2130, %r1358;
	ld.global.u32 	%r1359, [%rd8+64];
	xor.b32  	%r2129, %r2129, %r1359;
	ld.global.u32 	%r1360, [%rd8+68];
	xor.b32  	%r2029, %r2029, %r1360;
	ld.global.u32 	%r1361, [%rd8+72];
	xor.b32  	%r2028, %r2028, %r1361;
	ld.global.u32 	%r1362, [%rd8+76];
	xor.b32  	%r2126, %r2126, %r1362;
$L__BB5_87:
	and.b32  	%r1364, %r1333, 16;
	setp.eq.s32 	%p48, %r1364, 0;
	@%p48 bra 	$L__BB5_89;
	ld.global.u32 	%r1365, [%rd8+80];
	xor.b32  	%r2130, %r2130, %r1365;
	ld.global.u32 	%r1366, [%rd8+84];
	xor.b32  	%r2129, %r2129, %r1366;
	ld.global.u32 	%r1367, [%rd8+88];
	xor.b32  	%r2029, %r2029, %r1367;
	ld.global.u32 	%r1368, [%rd8+92];
	xor.b32  	%r2028, %r2028, %r1368;
	ld.global.u32 	%r1369, [%rd8+96];
	xor.b32  	%r2126, %r2126, %r1369;
$L__BB5_89:
	and.b32  	%r1371, %r1333, 32;
	setp.eq.s32 	%p49, %r1371, 0;
	@%p49 bra 	$L__BB5_91;
	ld.global.u32 	%r1372, [%rd8+100];
	xor.b32  	%r2130, %r2130, %r1372;
	ld.global.u32 	%r1373, [%rd8+104];
	xor.b32  	%r2129, %r2129, %r1373;
	ld.global.u32 	%r1374, [%rd8+108];
	xor.b32  	%r2029, %r2029, %r1374;
	ld.global.u32 	%r1375, [%rd8+112];
	xor.b32  	%r2028, %r2028, %r1375;
	ld.global.u32 	%r1376, [%rd8+116];
	xor.b32  	%r2126, %r2126, %r1376;
$L__BB5_91:
	and.b32  	%r1378, %r1333, 64;
	setp.eq.s32 	%p50, %r1378, 0;
	@%p50 bra 	$L__BB5_93;
	ld.global.u32 	%r1379, [%rd8+120];
	xor.b32  	%r2130, %r2130, %r1379;
	ld.global.u32 	%r1380, [%rd8+124];
	xor.b32  	%r2129, %r2129, %r1380;
	ld.global.u32 	%r1381, [%rd8+128];
	xor.b32  	%r2029, %r2029, %r1381;
	ld.global.u32 	%r1382, [%rd8+132];
	xor.b32  	%r2028, %r2028, %r1382;
	ld.global.u32 	%r1383, [%rd8+136];
	xor.b32  	%r2126, %r2126, %r1383;
$L__BB5_93:
	and.b32  	%r1385, %r1333, 128;
	setp.eq.s32 	%p51, %r1385, 0;
	@%p51 bra 	$L__BB5_95;
	ld.global.u32 	%r1386, [%rd8+140];
	xor.b32  	%r2130, %r2130, %r1386;
	ld.global.u32 	%r1387, [%rd8+144];
	xor.b32  	%r2129, %r2129, %r1387;
	ld.global.u32 	%r1388, [%rd8+148];
	xor.b32  	%r2029, %r2029, %r1388;
	ld.global.u32 	%r1389, [%rd8+152];
	xor.b32  	%r2028, %r2028, %r1389;
	ld.global.u32 	%r1390, [%rd8+156];
	xor.b32  	%r2126, %r2126, %r1390;
$L__BB5_95:
	and.b32  	%r1392, %r1333, 256;
	setp.eq.s32 	%p52, %r1392, 0;
	@%p52 bra 	$L__BB5_97;
	ld.global.u32 	%r1393, [%rd8+160];
	xor.b32  	%r2130, %r2130, %r1393;
	ld.global.u32 	%r1394, [%rd8+164];
	xor.b32  	%r2129, %r2129, %r1394;
	ld.global.u32 	%r1395, [%rd8+168];
	xor.b32  	%r2029, %r2029, %r1395;
	ld.global.u32 	%r1396, [%rd8+172];
	xor.b32  	%r2028, %r2028, %r1396;
	ld.global.u32 	%r1397, [%rd8+176];
	xor.b32  	%r2126, %r2126, %r1397;
$L__BB5_97:
	and.b32  	%r1399, %r1333, 512;
	setp.eq.s32 	%p53, %r1399, 0;
	@%p53 bra 	$L__BB5_99;
	ld.global.u32 	%r1400, [%rd8+180];
	xor.b32  	%r2130, %r2130, %r1400;
	ld.global.u32 	%r1401, [%rd8+184];
	xor.b32  	%r2129, %r2129, %r1401;
	ld.global.u32 	%r1402, [%rd8+188];
	xor.b32  	%r2029, %r2029, %r1402;
	ld.global.u32 	%r1403, [%rd8+192];
	xor.b32  	%r2028, %r2028, %r1403;
	ld.global.u32 	%r1404, [%rd8+196];
	xor.b32  	%r2126, %r2126, %r1404;
$L__BB5_99:
	and.b32  	%r1406, %r1333, 1024;
	setp.eq.s32 	%p54, %r1406, 0;
	@%p54 bra 	$L__BB5_101;
	ld.global.u32 	%r1407, [%rd8+200];
	xor.b32  	%r2130, %r2130, %r1407;
	ld.global.u32 	%r1408, [%rd8+204];
	xor.b32  	%r2129, %r2129, %r1408;
	ld.global.u32 	%r1409, [%rd8+208];
	xor.b32  	%r2029, %r2029, %r1409;
	ld.global.u32 	%r1410, [%rd8+212];
	xor.b32  	%r2028, %r2028, %r1410;
	ld.global.u32 	%r1411, [%rd8+216];
	xor.b32  	%r2126, %r2126, %r1411;
$L__BB5_101:
	and.b32  	%r1413, %r1333, 2048;
	setp.eq.s32 	%p55, %r1413, 0;
	@%p55 bra 	$L__BB5_103;
	ld.global.u32 	%r1414, [%rd8+220];
	xor.b32  	%r2130, %r2130, %r1414;
	ld.global.u32 	%r1415, [%rd8+224];
	xor.b32  	%r2129, %r2129, %r1415;
	ld.global.u32 	%r1416, [%rd8+228];
	xor.b32  	%r2029, %r2029, %r1416;
	ld.global.u32 	%r1417, [%rd8+232];
	xor.b32  	%r2028, %r2028, %r1417;
	ld.global.u32 	%r1418, [%rd8+236];
	xor.b32  	%r2126, %r2126, %r1418;
$L__BB5_103:
	and.b32  	%r1420, %r1333, 4096;
	setp.eq.s32 	%p56, %r1420, 0;
	@%p56 bra 	$L__BB5_105;
	ld.global.u32 	%r1421, [%rd8+240];
	xor.b32  	%r2130, %r2130, %r1421;
	ld.global.u32 	%r1422, [%rd8+244];
	xor.b32  	%r2129, %r2129, %r1422;
	ld.global.u32 	%r1423, [%rd8+248];
	xor.b32  	%r2029, %r2029, %r1423;
	ld.global.u32 	%r1424, [%rd8+252];
	xor.b32  	%r2028, %r2028, %r1424;
	ld.global.u32 	%r1425, [%rd8+256];
	xor.b32  	%r2126, %r2126, %r1425;
$L__BB5_105:
	and.b32  	%r1427, %r1333, 8192;
	setp.eq.s32 	%p57, %r1427, 0;
	@%p57 bra 	$L__BB5_107;
	ld.global.u32 	%r1428, [%rd8+260];
	xor.b32  	%r2130, %r2130, %r1428;
	ld.global.u32 	%r1429, [%rd8+264];
	xor.b32  	%r2129, %r2129, %r1429;
	ld.global.u32 	%r1430, [%rd8+268];
	xor.b32  	%r2029, %r2029, %r1430;
	ld.global.u32 	%r1431, [%rd8+272];
	xor.b32  	%r2028, %r2028, %r1431;
	ld.global.u32 	%r1432, [%rd8+276];
	xor.b32  	%r2126, %r2126, %r1432;
$L__BB5_107:
	and.b32  	%r1434, %r1333, 16384;
	setp.eq.s32 	%p58, %r1434, 0;
	@%p58 bra 	$L__BB5_109;
	ld.global.u32 	%r1435, [%rd8+280];
	xor.b32  	%r2130, %r2130, %r1435;
	ld.global.u32 	%r1436, [%rd8+284];
	xor.b32  	%r2129, %r2129, %r1436;
	ld.global.u32 	%r1437, [%rd8+288];
	xor.b32  	%r2029, %r2029, %r1437;
	ld.global.u32 	%r1438, [%rd8+292];
	xor.b32  	%r2028, %r2028, %r1438;
	ld.global.u32 	%r1439, [%rd8+296];
	xor.b32  	%r2126, %r2126, %r1439;
$L__BB5_109:
	and.b32  	%r1441, %r1333, 32768;
	setp.eq.s32 	%p59, %r1441, 0;
	@%p59 bra 	$L__BB5_111;
	ld.global.u32 	%r1442, [%rd8+300];
	xor.b32  	%r2130, %r2130, %r1442;
	ld.global.u32 	%r1443, [%rd8+304];
	xor.b32  	%r2129, %r2129, %r1443;
	ld.global.u32 	%r1444, [%rd8+308];
	xor.b32  	%r2029, %r2029, %r1444;
	ld.global.u32 	%r1445, [%rd8+312];
	xor.b32  	%r2028, %r2028, %r1445;
	ld.global.u32 	%r1446, [%rd8+316];
	xor.b32  	%r2126, %r2126, %r1446;
$L__BB5_111:
	add.s32 	%r2026, %r2026, 16;
	setp.ne.s32 	%p60, %r2026, 32;
	@%p60 bra 	$L__BB5_79;
	mad.lo.s32 	%r1447, %r2020, -31, %r371;
	add.s32 	%r2020, %r1447, 1;
	setp.ne.s32 	%p61, %r2020, 5;
	@%p61 bra 	$L__BB5_78;
	st.local.u32 	[%rd1+4], %r2130;
	st.local.v2.u32 	[%rd1+8], {%r2129, %r2029};
	st.local.v2.u32 	[%rd1+16], {%r2028, %r2126};
$L__BB5_114:
	shr.u64 	%rd49, %rd3, 2;
	add.s32 	%r1827, %r1827, 1;
	setp.lt.u64 	%p62, %rd3, 4;
	@%p62 bra 	$L__BB5_115;
	bra.uni 	$L__BB5_2;
$L__BB5_115:
	setp.eq.s64 	%p63, %rd19, 0;
	@%p63 bra 	$L__BB5_230;
	mov.b32 	%r2113, 0;
	mov.u64 	%rd34, precalc_xorwow_offset_matrix;
	mov.u64 	%rd50, %rd19;
$L__BB5_117:
	mov.u64 	%rd10, %rd50;
	and.b64  	%rd11, %rd10, 3;
	setp.eq.s64 	%p64, %rd11, 0;
	@%p64 bra 	$L__BB5_229;
	mul.wide.u32 	%rd33, %r2113, 3200;
	add.s64 	%rd12, %rd34, %rd33;
	mov.b32 	%r2126, 0;
	mov.u32 	%r2127, %r2126;
	mov.u32 	%r2128, %r2126;
	mov.u32 	%r2129, %r2126;
	mov.u32 	%r2130, %r2126;
	mov.u32 	%r2119, %r2126;
$L__BB5_119:
	mul.wide.u32 	%rd35, %r2119, 4;
	add.s64 	%rd36, %rd1, %rd35;
	ld.local.u32 	%r554, [%rd36+4];
	shl.b32 	%r555, %r2119, 5;
	mov.b32 	%r2125, 0;
$L__BB5_120:
	.pragma "nounroll";
	shr.u32 	%r1451, %r554, %r2125;
	and.b32  	%r1452, %r1451, 1;
	setp.eq.b32 	%p65, %r1452, 1;
	not.pred 	%p66, %p65;
	add.s32 	%r1453, %r555, %r2125;
	mul.lo.s32 	%r1454, %r1453, 5;
	mul.wide.u32 	%rd37, %r1454, 4;
	add.s64 	%rd13, %rd12, %rd37;
	@%p66 bra 	$L__BB5_122;
	ld.global.u32 	%r1455, [%rd13];
	xor.b32  	%r2130, %r2130, %r1455;
	ld.global.u32 	%r1456, [%rd13+4];
	xor.b32  	%r2129, %r2129, %r1456;
	ld.global.u32 	%r1457, [%rd13+8];
	xor.b32  	%r2128, %r2128, %r1457;
	ld.global.u32 	%r1458, [%rd13+12];
	xor.b32  	%r2127, %r2127, %r1458;
	ld.global.u32 	%r1459, [%rd13+16];
	xor.b32  	%r2126, %r2126, %r1459;
$L__BB5_122:
	and.b32  	%r1461, %r1451, 2;
	setp.eq.s32 	%p67, %r1461, 0;
	@%p67 bra 	$L__BB5_124;
	ld.global.u32 	%r1462, [%rd13+20];
	xor.b32  	%r2130, %r2130, %r1462;
	ld.global.u32 	%r1463, [%rd13+24];
	xor.b32  	%r2129, %r2129, %r1463;
	ld.global.u32 	%r1464, [%rd13+28];
	xor.b32  	%r2128, %r2128, %r1464;
	ld.global.u32 	%r1465, [%rd13+32];
	xor.b32  	%r2127, %r2127, %r1465;
	ld.global.u32 	%r1466, [%rd13+36];
	xor.b32  	%r2126, %r2126, %r1466;
$L__BB5_124:
	and.b32  	%r1468, %r1451, 4;
	setp.eq.s32 	%p68, %r1468, 0;
	@%p68 bra 	$L__BB5_126;
	ld.global.u32 	%r1469, [%rd13+40];
	xor.b32  	%r2130, %r2130, %r1469;
	ld.global.u32 	%r1470, [%rd13+44];
	xor.b32  	%r2129, %r2129, %r1470;
	ld.global.u32 	%r1471, [%rd13+48];
	xor.b32  	%r2128, %r2128, %r1471;
	ld.global.u32 	%r1472, [%rd13+52];
	xor.b32  	%r2127, %r2127, %r1472;
	ld.global.u32 	%r1473, [%rd13+56];
	xor.b32  	%r2126, %r2126, %r1473;
$L__BB5_126:
	and.b32  	%r1475, %r1451, 8;
	setp.eq.s32 	%p69, %r1475, 0;
	@%p69 bra 	$L__BB5_128;
	ld.global.u32 	%r1476, [%rd13+60];
	xor.b32  	%r2130, %r2130, %r1476;
	ld.global.u32 	%r1477, [%rd13+64];
	xor.b32  	%r2129, %r2129, %r1477;
	ld.global.u32 	%r1478, [%rd13+68];
	xor.b32  	%r2128, %r2128, %r1478;
	ld.global.u32 	%r1479, [%rd13+72];
	xor.b32  	%r2127, %r2127, %r1479;
	ld.global.u32 	%r1480, [%rd13+76];
	xor.b32  	%r2126, %r2126, %r1480;
$L__BB5_128:
	and.b32  	%r1482, %r1451, 16;
	setp.eq.s32 	%p70, %r1482, 0;
	@%p70 bra 	$L__BB5_130;
	ld.global.u32 	%r1483, [%rd13+80];
	xor.b32  	%r2130, %r2130, %r1483;
	ld.global.u32 	%r1484, [%rd13+84];
	xor.b32  	%r2129, %r2129, %r1484;
	ld.global.u32 	%r1485, [%rd13+88];
	xor.b32  	%r2128, %r2128, %r1485;
	ld.global.u32 	%r1486, [%rd13+92];
	xor.b32  	%r2127, %r2127, %r1486;
	ld.global.u32 	%r1487, [%rd13+96];
	xor.b32  	%r2126, %r2126, %r1487;
$L__BB5_130:
	and.b32  	%r1489, %r1451, 32;
	setp.eq.s32 	%p71, %r1489, 0;
	@%p71 bra 	$L__BB5_132;
	ld.global.u32 	%r1490, [%rd13+100];
	xor.b32  	%r2130, %r2130, %r1490;
	ld.global.u32 	%r1491, [%rd13+104];
	xor.b32  	%r2129, %r2129, %r1491;
	ld.global.u32 	%r1492, [%rd13+108];
	xor.b32  	%r2128, %r2128, %r1492;
	ld.global.u32 	%r1493, [%rd13+112];
	xor.b32  	%r2127, %r2127, %r1493;
	ld.global.u32 	%r1494, [%rd13+116];
	xor.b32  	%r2126, %r2126, %r1494;
$L__BB5_132:
	and.b32  	%r1496, %r1451, 64;
	setp.eq.s32 	%p72, %r1496, 0;
	@%p72 bra 	$L__BB5_134;
	ld.global.u32 	%r1497, [%rd13+120];
	xor.b32  	%r2130, %r2130, %r1497;
	ld.global.u32 	%r1498, [%rd13+124];
	xor.b32  	%r2129, %r2129, %r1498;
	ld.global.u32 	%r1499, [%rd13+128];
	xor.b32  	%r2128, %r2128, %r1499;
	ld.global.u32 	%r1500, [%rd13+132];
	xor.b32  	%r2127, %r2127, %r1500;
	ld.global.u32 	%r1501, [%rd13+136];
	xor.b32  	%r2126, %r2126, %r1501;
$L__BB5_134:
	and.b32  	%r1503, %r1451, 128;
	setp.eq.s32 	%p73, %r1503, 0;
	@%p73 bra 	$L__BB5_136;
	ld.global.u32 	%r1504, [%rd13+140];
	xor.b32  	%r2130, %r2130, %r1504;
	ld.global.u32 	%r1505, [%rd13+144];
	xor.b32  	%r2129, %r2129, %r1505;
	ld.global.u32 	%r1506, [%rd13+148];
	xor.b32  	%r2128, %r2128, %r1506;
	ld.global.u32 	%r1507, [%rd13+152];
	xor.b32  	%r2127, %r2127, %r1507;
	ld.global.u32 	%r1508, [%rd13+156];
	xor.b32  	%r2126, %r2126, %r1508;
$L__BB5_136:
	and.b32  	%r1510, %r1451, 256;
	setp.eq.s32 	%p74, %r1510, 0;
	@%p74 bra 	$L__BB5_138;
	ld.global.u32 	%r1511, [%rd13+160];
	xor.b32  	%r2130, %r2130, %r1511;
	ld.global.u32 	%r1512, [%rd13+164];
	xor.b32  	%r2129, %r2129, %r1512;
	ld.global.u32 	%r1513, [%rd13+168];
	xor.b32  	%r2128, %r2128, %r1513;
	ld.global.u32 	%r1514, [%rd13+172];
	xor.b32  	%r2127, %r2127, %r1514;
	ld.global.u32 	%r1515, [%rd13+176];
	xor.b32  	%r2126, %r2126, %r1515;
$L__BB5_138:
	and.b32  	%r1517, %r1451, 512;
	setp.eq.s32 	%p75, %r1517, 0;
	@%p75 bra 	$L__BB5_140;
	ld.global.u32 	%r1518, [%rd13+180];
	xor.b32  	%r2130, %r2130, %r1518;
	ld.global.u32 	%r1519, [%rd13+184];
	xor.b32  	%r2129, %r2129, %r1519;
	ld.global.u32 	%r1520, [%rd13+188];
	xor.b32  	%r2128, %r2128, %r1520;
	ld.global.u32 	%r1521, [%rd13+192];
	xor.b32  	%r2127, %r2127, %r1521;
	ld.global.u32 	%r1522, [%rd13+196];
	xor.b32  	%r2126, %r2126, %r1522;
$L__BB5_140:
	and.b32  	%r1524, %r1451, 1024;
	setp.eq.s32 	%p76, %r1524, 0;
	@%p76 bra 	$L__BB5_142;
	ld.global.u32 	%r1525, [%rd13+200];
	xor.b32  	%r2130, %r2130, %r1525;
	ld.global.u32 	%r1526, [%rd13+204];
	xor.b32  	%r2129, %r2129, %r1526;
	ld.global.u32 	%r1527, [%rd13+208];
	xor.b32  	%r2128, %r2128, %r1527;
	ld.global.u32 	%r1528, [%rd13+212];
	xor.b32  	%r2127, %r2127, %r1528;
	ld.global.u32 	%r1529, [%rd13+216];
	xor.b32  	%r2126, %r2126, %r1529;
$L__BB5_142:
	and.b32  	%r1531, %r1451, 2048;
	setp.eq.s32 	%p77, %r1531, 0;
	@%p77 bra 	$L__BB5_144;
	ld.global.u32 	%r1532, [%rd13+220];
	xor.b32  	%r2130, %r2130, %r1532;
	ld.global.u32 	%r1533, [%rd13+224];
	xor.b32  	%r2129, %r2129, %r1533;
	ld.global.u32 	%r1534, [%rd13+228];
	xor.b32  	%r2128, %r2128, %r1534;
	ld.global.u32 	%r1535, [%rd13+232];
	xor.b32  	%r2127, %r2127, %r1535;
	ld.global.u32 	%r1536, [%rd13+236];
	xor.b32  	%r2126, %r2126, %r1536;
$L__BB5_144:
	and.b32  	%r1538, %r1451, 4096;
	setp.eq.s32 	%p78, %r1538, 0;
	@%p78 bra 	$L__BB5_146;
	ld.global.u32 	%r1539, [%rd13+240];
	xor.b32  	%r2130, %r2130, %r1539;
	ld.global.u32 	%r1540, [%rd13+244];
	xor.b32  	%r2129, %r2129, %r1540;
	ld.global.u32 	%r1541, [%rd13+248];
	xor.b32  	%r2128, %r2128, %r1541;
	ld.global.u32 	%r1542, [%rd13+252];
	xor.b32  	%r2127, %r2127, %r1542;
	ld.global.u32 	%r1543, [%rd13+256];
	xor.b32  	%r2126, %r2126, %r1543;
$L__BB5_146:
	and.b32  	%r1545, %r1451, 8192;
	setp.eq.s32 	%p79, %r1545, 0;
	@%p79 bra 	$L__BB5_148;
	ld.global.u32 	%r1546, [%rd13+260];
	xor.b32  	%r2130, %r2130, %r1546;
	ld.global.u32 	%r1547, [%rd13+264];
	xor.b32  	%r2129, %r2129, %r1547;
	ld.global.u32 	%r1548, [%rd13+268];
	xor.b32  	%r2128, %r2128, %r1548;
	ld.global.u32 	%r1549, [%rd13+272];
	xor.b32  	%r2127, %r2127, %r1549;
	ld.global.u32 	%r1550, [%rd13+276];
	xor.b32  	%r2126, %r2126, %r1550;
$L__BB5_148:
	and.b32  	%r1552, %r1451, 16384;
	setp.eq.s32 	%p80, %r1552, 0;
	@%p80 bra 	$L__BB5_150;
	ld.global.u32 	%r1553, [%rd13+280];
	xor.b32  	%r2130, %r2130, %r1553;
	ld.global.u32 	%r1554, [%rd13+284];
	xor.b32  	%r2129, %r2129, %r1554;
	ld.global.u32 	%r1555, [%rd13+288];
	xor.b32  	%r2128, %r2128, %r1555;
	ld.global.u32 	%r1556, [%rd13+292];
	xor.b32  	%r2127, %r2127, %r1556;
	ld.global.u32 	%r1557, [%rd13+296];
	xor.b32  	%r2126, %r2126, %r1557;
$L__BB5_150:
	and.b32  	%r1559, %r1451, 32768;
	setp.eq.s32 	%p81, %r1559, 0;
	@%p81 bra 	$L__BB5_152;
	ld.global.u32 	%r1560, [%rd13+300];
	xor.b32  	%r2130, %r2130, %r1560;
	ld.global.u32 	%r1561, [%rd13+304];
	xor.b32  	%r2129, %r2129, %r1561;
	ld.global.u32 	%r1562, [%rd13+308];
	xor.b32  	%r2128, %r2128, %r1562;
	ld.global.u32 	%r1563, [%rd13+312];
	xor.b32  	%r2127, %r2127, %r1563;
	ld.global.u32 	%r1564, [%rd13+316];
	xor.b32  	%r2126, %r2126, %r1564;
$L__BB5_152:
	add.s32 	%r2125, %r2125, 16;
	setp.ne.s32 	%p82, %r2125, 32;
	@%p82 bra 	$L__BB5_120;
	mad.lo.s32 	%r1565, %r2119, -31, %r555;
	add.s32 	%r2119, %r1565, 1;
	setp.ne.s32 	%p83, %r2119, 5;
	@%p83 bra 	$L__BB5_119;
	st.local.u32 	[%rd1+4], %r2130;
	st.local.v2.u32 	[%rd1+8], {%r2129, %r2128};
	st.local.v2.u32 	[%rd1+16], {%r2127, %r2126};
	setp.eq.s64 	%p84, %rd11, 1;
	@%p84 bra 	$L__BB5_229;
	mov.b32 	%r2126, 0;
	mov.u32 	%r2219, %r2126;
	mov.u32 	%r2220, %r2126;
	mov.u32 	%r2129, %r2126;
	mov.u32 	%r2130, %r2126;
	mov.u32 	%r2211, %r2126;
$L__BB5_156:
	mul.wide.u32 	%rd38, %r2211, 4;
	add.s64 	%rd39, %rd1, %rd38;
	ld.local.u32 	%r730, [%rd39+4];
	shl.b32 	%r731, %r2211, 5;
	mov.b32 	%r2217, 0;
$L__BB5_157:
	.pragma "nounroll";
	shr.u32 	%r1568, %r730, %r2217;
	and.b32  	%r1569, %r1568, 1;
	setp.eq.b32 	%p85, %r1569, 1;
	not.pred 	%p86, %p85;
	add.s32 	%r1570, %r731, %r2217;
	mul.lo.s32 	%r1571, %r1570, 5;
	mul.wide.u32 	%rd40, %r1571, 4;
	add.s64 	%rd14, %rd12, %rd40;
	@%p86 bra 	$L__BB5_159;
	ld.global.u32 	%r1572, [%rd14];
	xor.b32  	%r2130, %r2130, %r1572;
	ld.global.u32 	%r1573, [%rd14+4];
	xor.b32  	%r2129, %r2129, %r1573;
	ld.global.u32 	%r1574, [%rd14+8];
	xor.b32  	%r2220, %r2220, %r1574;
	ld.global.u32 	%r1575, [%rd14+12];
	xor.b32  	%r2219, %r2219, %r1575;
	ld.global.u32 	%r1576, [%rd14+16];
	xor.b32  	%r2126, %r2126, %r1576;
$L__BB5_159:
	and.b32  	%r1578, %r1568, 2;
	setp.eq.s32 	%p87, %r1578, 0;
	@%p87 bra 	$L__BB5_161;
	ld.global.u32 	%r1579, [%rd14+20];
	xor.b32  	%r2130, %r2130, %r1579;
	ld.global.u32 	%r1580, [%rd14+24];
	xor.b32  	%r2129, %r2129, %r1580;
	ld.global.u32 	%r1581, [%rd14+28];
	xor.b32  	%r2220, %r2220, %r1581;
	ld.global.u32 	%r1582, [%rd14+32];
	xor.b32  	%r2219, %r2219, %r1582;
	ld.global.u32 	%r1583, [%rd14+36];
	xor.b32  	%r2126, %r2126, %r1583;
$L__BB5_161:
	and.b32  	%r1585, %r1568, 4;
	setp.eq.s32 	%p88, %r1585, 0;
	@%p88 bra 	$L__BB5_163;
	ld.global.u32 	%r1586, [%rd14+40];
	xor.b32  	%r2130, %r2130, %r1586;
	ld.global.u32 	%r1587, [%rd14+44];
	xor.b32  	%r2129, %r2129, %r1587;
	ld.global.u32 	%r1588, [%rd14+48];
	xor.b32  	%r2220, %r2220, %r1588;
	ld.global.u32 	%r1589, [%rd14+52];
	xor.b32  	%r2219, %r2219, %r1589;
	ld.global.u32 	%r1590, [%rd14+56];
	xor.b32  	%r2126, %r2126, %r1590;
$L__BB5_163:
	and.b32  	%r1592, %r1568, 8;
	setp.eq.s32 	%p89, %r1592, 0;
	@%p89 bra 	$L__BB5_165;
	ld.global.u32 	%r1593, [%rd14+60];
	xor.b32  	%r2130, %r2130, %r1593;
	ld.global.u32 	%r1594, [%rd14+64];
	xor.b32  	%r2129, %r2129, %r1594;
	ld.global.u32 	%r1595, [%rd14+68];
	xor.b32  	%r2220, %r2220, %r1595;
	ld.global.u32 	%r1596, [%rd14+72];
	xor.b32  	%r2219, %r2219, %r1596;
	ld.global.u32 	%r1597, [%rd14+76];
	xor.b32  	%r2126, %r2126, %r1597;
$L__BB5_165:
	and.b32  	%r1599, %r1568, 16;
	setp.eq.s32 	%p90, %r1599, 0;
	@%p90 bra 	$L__BB5_167;
	ld.global.u32 	%r1600, [%rd14+80];
	xor.b32  	%r2130, %r2130, %r1600;
	ld.global.u32 	%r1601, [%rd14+84];
	xor.b32  	%r2129, %r2129, %r1601;
	ld.global.u32 	%r1602, [%rd14+88];
	xor.b32  	%r2220, %r2220, %r1602;
	ld.global.u32 	%r1603, [%rd14+92];
	xor.b32  	%r2219, %r2219, %r1603;
	ld.global.u32 	%r1604, [%rd14+96];
	xor.b32  	%r2126, %r2126, %r1604;
$L__BB5_167:
	and.b32  	%r1606, %r1568, 32;
	setp.eq.s32 	%p91, %r1606, 0;
	@%p91 bra 	$L__BB5_169;
	ld.global.u32 	%r1607, [%rd14+100];
	xor.b32  	%r2130, %r2130, %r1607;
	ld.global.u32 	%r1608, [%rd14+104];
	xor.b32  	%r2129, %r2129, %r1608;
	ld.global.u32 	%r1609, [%rd14+108];
	xor.b32  	%r2220, %r2220, %r1609;
	ld.global.u32 	%r1610, [%rd14+112];
	xor.b32  	%r2219, %r2219, %r1610;
	ld.global.u32 	%r1611, [%rd14+116];
	xor.b32  	%r2126, %r2126, %r1611;
$L__BB5_169:
	and.b32  	%r1613, %r1568, 64;
	setp.eq.s32 	%p92, %r1613, 0;
	@%p92 bra 	$L__BB5_171;
	ld.global.u32 	%r1614, [%rd14+120];
	xor.b32  	%r2130, %r2130, %r1614;
	ld.global.u32 	%r1615, [%rd14+124];
	xor.b32  	%r2129, %r2129, %r1615;
	ld.global.u32 	%r1616, [%rd14+128];
	xor.b32  	%r2220, %r2220, %r1616;
	ld.global.u32 	%r1617, [%rd14+132];
	xor.b32  	%r2219, %r2219, %r1617;
	ld.global.u32 	%r1618, [%rd14+136];
	xor.b32  	%r2126, %r2126, %r1618;
$L__BB5_171:
	and.b32  	%r1620, %r1568, 128;
	setp.eq.s32 	%p93, %r1620, 0;
	@%p93 bra 	$L__BB5_173;
	ld.global.u32 	%r1621, [%rd14+140];
	xor.b32  	%r2130, %r2130, %r1621;
	ld.global.u32 	%r1622, [%rd14+144];
	xor.b32  	%r2129, %r2129, %r1622;
	ld.global.u32 	%r1623, [%rd14+148];
	xor.b32  	%r2220, %r2220, %r1623;
	ld.global.u32 	%r1624, [%rd14+152];
	xor.b32  	%r2219, %r2219, %r1624;
	ld.global.u32 	%r1625, [%rd14+156];
	xor.b32  	%r2126, %r2126, %r1625;
$L__BB5_173:
	and.b32  	%r1627, %r1568, 256;
	setp.eq.s32 	%p94, %r1627, 0;
	@%p94 bra 	$L__BB5_175;
	ld.global.u32 	%r1628, [%rd14+160];
	xor.b32  	%r2130, %r2130, %r1628;
	ld.global.u32 	%r1629, [%rd14+164];
	xor.b32  	%r2129, %r2129, %r1629;
	ld.global.u32 	%r1630, [%rd14+168];
	xor.b32  	%r2220, %r2220, %r1630;
	ld.global.u32 	%r1631, [%rd14+172];
	xor.b32  	%r2219, %r2219, %r1631;
	ld.global.u32 	%r1632, [%rd14+176];
	xor.b32  	%r2126, %r2126, %r1632;
$L__BB5_175:
	and.b32  	%r1634, %r1568, 512;
	setp.eq.s32 	%p95, %r1634, 0;
	@%p95 bra 	$L__BB5_177;
	ld.global.u32 	%r1635, [%rd14+180];
	xor.b32  	%r2130, %r2130, %r1635;
	ld.global.u32 	%r1636, [%rd14+184];
	xor.b32  	%r2129, %r2129, %r1636;
	ld.global.u32 	%r1637, [%rd14+188];
	xor.b32  	%r2220, %r2220, %r1637;
	ld.global.u32 	%r1638, [%rd14+192];
	xor.b32  	%r2219, %r2219, %r1638;
	ld.global.u32 	%r1639, [%rd14+196];
	xor.b32  	%r2126, %r2126, %r1639;
$L__BB5_177:
	and.b32  	%r1641, %r1568, 1024;
	setp.eq.s32 	%p96, %r1641, 0;
	@%p96 bra 	$L__BB5_179;
	ld.global.u32 	%r1642, [%rd14+200];
	xor.b32  	%r2130, %r2130, %r1642;
	ld.global.u32 	%r1643, [%rd14+204];
	xor.b32  	%r2129, %r2129, %r1643;
	ld.global.u32 	%r1644, [%rd14+208];
	xor.b32  	%r2220, %r2220, %r1644;
	ld.global.u32 	%r1645, [%rd14+212];
	xor.b32  	%r2219, %r2219, %r1645;
	ld.global.u32 	%r1646, [%rd14+216];
	xor.b32  	%r2126, %r2126, %r1646;
$L__BB5_179:
	and.b32  	%r1648, %r1568, 2048;
	setp.eq.s32 	%p97, %r1648, 0;
	@%p97 bra 	$L__BB5_181;
	ld.global.u32 	%r1649, [%rd14+220];
	xor.b32  	%r2130, %r2130, %r1649;
	ld.global.u32 	%r1650, [%rd14+224];
	xor.b32  	%r2129, %r2129, %r1650;
	ld.global.u32 	%r1651, [%rd14+228];
	xor.b32  	%r2220, %r2220, %r1651;
	ld.global.u32 	%r1652, [%rd14+232];
	xor.b32  	%r2219, %r2219, %r1652;
	ld.global.u32 	%r1653, [%rd14+236];
	xor.b32  	%r2126, %r2126, %r1653;
$L__BB5_181:
	and.b32  	%r1655, %r1568, 4096;
	setp.eq.s32 	%p98, %r1655, 0;
	@%p98 bra 	$L__BB5_183;
	ld.global.u32 	%r1656, [%rd14+240];
	xor.b32  	%r2130, %r2130, %r1656;
	ld.global.u32 	%r1657, [%rd14+244];
	xor.b32  	%r2129, %r2129, %r1657;
	ld.global.u32 	%r1658, [%rd14+248];
	xor.b32  	%r2220, %r2220, %r1658;
	ld.global.u32 	%r1659, [%rd14+252];
	xor.b32  	%r2219, %r2219, %r1659;
	ld.global.u32 	%r1660, [%rd14+256];
	xor.b32  	%r2126, %r2126, %r1660;
$L__BB5_183:
	and.b32  	%r1662, %r1568, 8192;
	setp.eq.s32 	%p99, %r1662, 0;
	@%p99 bra 	$L__BB5_185;
	ld.global.u32 	%r1663, [%rd14+260];
	xor.b32  	%r2130, %r2130, %r1663;
	ld.global.u32 	%r1664, [%rd14+264];
	xor.b32  	%r2129, %r2129, %r1664;
	ld.global.u32 	%r1665, [%rd14+268];
	xor.b32  	%r2220, %r2220, %r1665;
	ld.global.u32 	%r1666, [%rd14+272];
	xor.b32  	%r2219, %r2219, %r1666;
	ld.global.u32 	%r1667, [%rd14+276];
	xor.b32  	%r2126, %r2126, %r1667;
$L__BB5_185:
	and.b32  	%r1669, %r1568, 16384;
	setp.eq.s32 	%p100, %r1669, 0;
	@%p100 bra 	$L__BB5_187;
	ld.global.u32 	%r1670, [%rd14+280];
	xor.b32  	%r2130, %r2130, %r1670;
	ld.global.u32 	%r1671, [%rd14+284];
	xor.b32  	%r2129, %r2129, %r1671;
	ld.global.u32 	%r1672, [%rd14+288];
	xor.b32  	%r2220, %r2220, %r1672;
	ld.global.u32 	%r1673, [%rd14+292];
	xor.b32  	%r2219, %r2219, %r1673;
	ld.global.u32 	%r1674, [%rd14+296];
	xor.b32  	%r2126, %r2126, %r1674;
$L__BB5_187:
	and.b32  	%r1676, %r1568, 32768;
	setp.eq.s32 	%p101, %r1676, 0;
	@%p101 bra 	$L__BB5_189;
	ld.global.u32 	%r1677, [%rd14+300];
	xor.b32  	%r2130, %r2130, %r1677;
	ld.global.u32 	%r1678, [%rd14+304];
	xor.b32  	%r2129, %r2129, %r1678;
	ld.global.u32 	%r1679, [%rd14+308];
	xor.b32  	%r2220, %r2220, %r1679;
	ld.global.u32 	%r1680, [%rd14+312];
	xor.b32  	%r2219, %r2219, %r1680;
	ld.global.u32 	%r1681, [%rd14+316];
	xor.b32  	%r2126, %r2126, %r1681;
$L__BB5_189:
	add.s32 	%r2217, %r2217, 16;
	setp.ne.s32 	%p102, %r2217, 32;
	@%p102 bra 	$L__BB5_157;
	mad.lo.s32 	%r1682, %r2211, -31, %r731;
	add.s32 	%r2211, %r1682, 1;
	setp.ne.s32 	%p103, %r2211, 5;
	@%p103 bra 	$L__BB5_156;
	st.local.u32 	[%rd1+4], %r2130;
	st.local.v2.u32 	[%rd1+8], {%r2129, %r2220};
	st.local.v2.u32 	[%rd1+16], {%r2219, %r2126};
	setp.ne.s64 	%p104, %rd11, 3;
	@%p104 bra 	$L__BB5_229;
	mov.b32 	%r2126, 0;
	mov.u32 	%r2311, %r2126;
	mov.u32 	%r2312, %r2126;
	mov.u32 	%r2129, %r2126;
	mov.u32 	%r2130, %r2126;
	mov.u32 	%r2303, %r2126;
$L__BB5_193:
	mul.wide.u32 	%rd41, %r2303, 4;
	add.s64 	%rd42, %rd1, %rd41;
	ld.local.u32 	%r906, [%rd42+4];
	shl.b32 	%r907, %r2303, 5;
	mov.b32 	%r2309, 0;
$L__BB5_194:
	.pragma "nounroll";
	shr.u32 	%r1685, %r906, %r2309;
	and.b32  	%r1686, %r1685, 1;
	setp.eq.b32 	%p105, %r1686, 1;
	not.pred 	%p106, %p105;
	add.s32 	%r1687, %r907, %r2309;
	mul.lo.s32 	%r1688, %r1687, 5;
	mul.wide.u32 	%rd43, %r1688, 4;
	add.s64 	%rd15, %rd12, %rd43;
	@%p106 bra 	$L__BB5_196;
	ld.global.u32 	%r1689, [%rd15];
	xor.b32  	%r2130, %r2130, %r1689;
	ld.global.u32 	%r1690, [%rd15+4];
	xor.b32  	%r2129, %r2129, %r1690;
	ld.global.u32 	%r1691, [%rd15+8];
	xor.b32  	%r2312, %r2312, %r1691;
	ld.global.u32 	%r1692, [%rd15+12];
	xor.b32  	%r2311, %r2311, %r1692;
	ld.global.u32 	%r1693, [%rd15+16];
	xor.b32  	%r2126, %r2126, %r1693;
$L__BB5_196:
	and.b32  	%r1695, %r1685, 2;
	setp.eq.s32 	%p107, %r1695, 0;
	@%p107 bra 	$L__BB5_198;
	ld.global.u32 	%r1696, [%rd15+20];
	xor.b32  	%r2130, %r2130, %r1696;
	ld.global.u32 	%r1697, [%rd15+24];
	xor.b32  	%r2129, %r2129, %r1697;
	ld.global.u32 	%r1698, [%rd15+28];
	xor.b32  	%r2312, %r2312, %r1698;
	ld.global.u32 	%r1699, [%rd15+32];
	xor.b32  	%r2311, %r2311, %r1699;
	ld.global.u32 	%r1700, [%rd15+36];
	xor.b32  	%r2126, %r2126, %r1700;
$L__BB5_198:
	and.b32  	%r1702, %r1685, 4;
	setp.eq.s32 	%p108, %r1702, 0;
	@%p108 bra 	$L__BB5_200;
	ld.global.u32 	%r1703, [%rd15+40];
	xor.b32  	%r2130, %r2130, %r1703;
	ld.global.u32 	%r1704, [%rd15+44];
	xor.b32  	%r2129, %r2129, %r1704;
	ld.global.u32 	%r1705, [%rd15+48];
	xor.b32  	%r2312, %r2312, %r1705;
	ld.global.u32 	%r1706, [%rd15+52];
	xor.b32  	%r2311, %r2311, %r1706;
	ld.global.u32 	%r1707, [%rd15+56];
	xor.b32  	%r2126, %r2126, %r1707;
$L__BB5_200:
	and.b32  	%r1709, %r1685, 8;
	setp.eq.s32 	%p109, %r1709, 0;
	@%p109 bra 	$L__BB5_202;
	ld.global.u32 	%r1710, [%rd15+60];
	xor.b32  	%r2130, %r2130, %r1710;
	ld.global.u32 	%r1711, [%rd15+64];
	xor.b32  	%r2129, %r2129, %r1711;
	ld.global.u32 	%r1712, [%rd15+68];
	xor.b32  	%r2312, %r2312, %r1712;
	ld.global.u32 	%r1713, [%rd15+72];
	xor.b32  	%r2311, %r2311, %r1713;
	ld.global.u32 	%r1714, [%rd15+76];
	xor.b32  	%r2126, %r2126, %r1714;
$L__BB5_202:
	and.b32  	%r1716, %r1685, 16;
	setp.eq.s32 	%p110, %r1716, 0;
	@%p110 bra 	$L__BB5_204;
	ld.global.u32 	%r1717, [%rd15+80];
	xor.b32  	%r2130, %r2130, %r1717;
	ld.global.u32 	%r1718, [%rd15+84];
	xor.b32  	%r2129, %r2129, %r1718;
	ld.global.u32 	%r1719, [%rd15+88];
	xor.b32  	%r2312, %r2312, %r1719;
	ld.global.u32 	%r1720, [%rd15+92];
	xor.b32  	%r2311, %r2311, %r1720;
	ld.global.u32 	%r1721, [%rd15+96];
	xor.b32  	%r2126, %r2126, %r1721;
$L__BB5_204:
	and.b32  	%r1723, %r1685, 32;
	setp.eq.s32 	%p111, %r1723, 0;
	@%p111 bra 	$L__BB5_206;
	ld.global.u32 	%r1724, [%rd15+100];
	xor.b32  	%r2130, %r2130, %r1724;
	ld.global.u32 	%r1725, [%rd15+104];
	xor.b32  	%r2129, %r2129, %r1725;
	ld.global.u32 	%r1726, [%rd15+108];
	xor.b32  	%r2312, %r2312, %r1726;
	ld.global.u32 	%r1727, [%rd15+112];
	xor.b32  	%r2311, %r2311, %r1727;
	ld.global.u32 	%r1728, [%rd15+116];
	xor.b32  	%r2126, %r2126, %r1728;
$L__BB5_206:
	and.b32  	%r1730, %r1685, 64;
	setp.eq.s32 	%p112, %r1730, 0;
	@%p112 bra 	$L__BB5_208;
	ld.global.u32 	%r1731, [%rd15+120];
	xor.b32  	%r2130, %r2130, %r1731;
	ld.global.u32 	%r1732, [%rd15+124];
	xor.b32  	%r2129, %r2129, %r1732;
	ld.global.u32 	%r1733, [%rd15+128];
	xor.b32  	%r2312, %r2312, %r1733;
	ld.global.u32 	%r1734, [%rd15+132];
	xor.b32  	%r2311, %r2311, %r1734;
	ld.global.u32 	%r1735, [%rd15+136];
	xor.b32  	%r2126, %r2126, %r1735;
$L__BB5_208:
	and.b32  	%r1737, %r1685, 128;
	setp.eq.s32 	%p113, %r1737, 0;
	@%p113 bra 	$L__BB5_210;
	ld.global.u32 	%r1738, [%rd15+140];
	xor.b32  	%r2130, %r2130, %r1738;
	ld.global.u32 	%r1739, [%rd15+144];
	xor.b32  	%r2129, %r2129, %r1739;
	ld.global.u32 	%r1740, [%rd15+148];
	xor.b32  	%r2312, %r2312, %r1740;
	ld.global.u32 	%r1741, [%rd15+152];
	xor.b32  	%r2311, %r2311, %r1741;
	ld.global.u32 	%r1742, [%rd15+156];
	xor.b32  	%r2126, %r2126, %r1742;
$L__BB5_210:
	and.b32  	%r1744, %r1685, 256;
	setp.eq.s32 	%p114, %r1744, 0;
	@%p114 bra 	$L__BB5_212;
	ld.global.u32 	%r1745, [%rd15+160];
	xor.b32  	%r2130, %r2130, %r1745;
	ld.global.u32 	%r1746, [%rd15+164];
	xor.b32  	%r2129, %r2129, %r1746;
	ld.global.u32 	%r1747, [%rd15+168];
	xor.b32  	%r2312, %r2312, %r1747;
	ld.global.u32 	%r1748, [%rd15+172];
	xor.b32  	%r2311, %r2311, %r1748;
	ld.global.u32 	%r1749, [%rd15+176];
	xor.b32  	%r2126, %r2126, %r1749;
$L__BB5_212:
	and.b32  	%r1751, %r1685, 512;
	setp.eq.s32 	%p115, %r1751, 0;
	@%p115 bra 	$L__BB5_214;
	ld.global.u32 	%r1752, [%rd15+180];
	xor.b32  	%r2130, %r2130, %r1752;
	ld.global.u32 	%r1753, [%rd15+184];
	xor.b32  	%r2129, %r2129, %r1753;
	ld.global.u32 	%r1754, [%rd15+188];
	xor.b32  	%r2312, %r2312, %r1754;
	ld.global.u32 	%r1755, [%rd15+192];
	xor.b32  	%r2311, %r2311, %r1755;
	ld.global.u32 	%r1756, [%rd15+196];
	xor.b32  	%r2126, %r2126, %r1756;
$L__BB5_214:
	and.b32  	%r1758, %r1685, 1024;
	setp.eq.s32 	%p116, %r1758, 0;
	@%p116 bra 	$L__BB5_216;
	ld.global.u32 	%r1759, [%rd15+200];
	xor.b32  	%r2130, %r2130, %r1759;
	ld.global.u32 	%r1760, [%rd15+204];
	xor.b32  	%r2129, %r2129, %r1760;
	ld.global.u32 	%r1761, [%rd15+208];
	xor.b32  	%r2312, %r2312, %r1761;
	ld.global.u32 	%r1762, [%rd15+212];
	xor.b32  	%r2311, %r2311, %r1762;
	ld.global.u32 	%r1763, [%rd15+216];
	xor.b32  	%r2126, %r2126, %r1763;
$L__BB5_216:
	and.b32  	%r1765, %r1685, 2048;
	setp.eq.s32 	%p117, %r1765, 0;
	@%p117 bra 	$L__BB5_218;
	ld.global.u32 	%r1766, [%rd15+220];
	xor.b32  	%r2130, %r2130, %r1766;
	ld.global.u32 	%r1767, [%rd15+224];
	xor.b32  	%r2129, %r2129, %r1767;
	ld.global.u32 	%r1768, [%rd15+228];
	xor.b32  	%r2312, %r2312, %r1768;
	ld.global.u32 	%r1769, [%rd15+232];
	xor.b32  	%r2311, %r2311, %r1769;
	ld.global.u32 	%r1770, [%rd15+236];
	xor.b32  	%r2126, %r2126, %r1770;
$L__BB5_218:
	and.b32  	%r1772, %r1685, 4096;
	setp.eq.s32 	%p118, %r1772, 0;
	@%p118 bra 	$L__BB5_220;
	ld.global.u32 	%r1773, [%rd15+240];
	xor.b32  	%r2130, %r2130, %r1773;
	ld.global.u32 	%r1774, [%rd15+244];
	xor.b32  	%r2129, %r2129, %r1774;
	ld.global.u32 	%r1775, [%rd15+248];
	xor.b32  	%r2312, %r2312, %r1775;
	ld.global.u32 	%r1776, [%rd15+252];
	xor.b32  	%r2311, %r2311, %r1776;
	ld.global.u32 	%r1777, [%rd15+256];
	xor.b32  	%r2126, %r2126, %r1777;
$L__BB5_220:
	and.b32  	%r1779, %r1685, 8192;
	setp.eq.s32 	%p119, %r1779, 0;
	@%p119 bra 	$L__BB5_222;
	ld.global.u32 	%r1780, [%rd15+260];
	xor.b32  	%r2130, %r2130, %r1780;
	ld.global.u32 	%r1781, [%rd15+264];
	xor.b32  	%r2129, %r2129, %r1781;
	ld.global.u32 	%r1782, [%rd15+268];
	xor.b32  	%r2312, %r2312, %r1782;
	ld.global.u32 	%r1783, [%rd15+272];
	xor.b32  	%r2311, %r2311, %r1783;
	ld.global.u32 	%r1784, [%rd15+276];
	xor.b32  	%r2126, %r2126, %r1784;
$L__BB5_222:
	and.b32  	%r1786, %r1685, 16384;
	setp.eq.s32 	%p120, %r1786, 0;
	@%p120 bra 	$L__BB5_224;
	ld.global.u32 	%r1787, [%rd15+280];
	xor.b32  	%r2130, %r2130, %r1787;
	ld.global.u32 	%r1788, [%rd15+284];
	xor.b32  	%r2129, %r2129, %r1788;
	ld.global.u32 	%r1789, [%rd15+288];
	xor.b32  	%r2312, %r2312, %r1789;
	ld.global.u32 	%r1790, [%rd15+292];
	xor.b32  	%r2311, %r2311, %r1790;
	ld.global.u32 	%r1791, [%rd15+296];
	xor.b32  	%r2126, %r2126, %r1791;
$L__BB5_224:
	and.b32  	%r1793, %r1685, 32768;
	setp.eq.s32 	%p121, %r1793, 0;
	@%p121 bra 	$L__BB5_226;
	ld.global.u32 	%r1794, [%rd15+300];
	xor.b32  	%r2130, %r2130, %r1794;
	ld.global.u32 	%r1795, [%rd15+304];
	xor.b32  	%r2129, %r2129, %r1795;
	ld.global.u32 	%r1796, [%rd15+308];
	xor.b32  	%r2312, %r2312, %r1796;
	ld.global.u32 	%r1797, [%rd15+312];
	xor.b32  	%r2311, %r2311, %r1797;
	ld.global.u32 	%r1798, [%rd15+316];
	xor.b32  	%r2126, %r2126, %r1798;
$L__BB5_226:
	add.s32 	%r2309, %r2309, 16;
	setp.ne.s32 	%p122, %r2309, 32;
	@%p122 bra 	$L__BB5_194;
	mad.lo.s32 	%r1799, %r2303, -31, %r907;
	add.s32 	%r2303, %r1799, 1;
	setp.ne.s32 	%p123, %r2303, 5;
	@%p123 bra 	$L__BB5_193;
	st.local.u32 	[%rd1+4], %r2130;
	st.local.v2.u32 	[%rd1+8], {%r2129, %r2312};
	st.local.v2.u32 	[%rd1+16], {%r2311, %r2126};
$L__BB5_229:
	shr.u64 	%rd50, %rd10, 2;
	add.s32 	%r2113, %r2113, 1;
	setp.gt.u64 	%p124, %rd10, 3;
	@%p124 bra 	$L__BB5_117;
$L__BB5_230:
	cvta.to.global.u64 	%rd44, %rd18;
	cvt.u32.u64 	%r1800, %rd19;
	mad.lo.s32 	%r1801, %r1800, 362437, %r1;
	add.s64 	%rd45, %rd44, %rd2;
	ld.global.u8 	%rs1, [%rd45];
	shr.u32 	%r1802, %r2130, 2;
	xor.b32  	%r1803, %r1802, %r2130;
	shl.b32 	%r1804, %r2126, 4;
	shl.b32 	%r1805, %r1803, 1;
	xor.b32  	%r1806, %r1805, %r1804;
	xor.b32  	%r1807, %r1806, %r1803;
	xor.b32  	%r1808, %r1807, %r2126;
	add.s32 	%r1809, %r1801, %r1808;
	add.s32 	%r1810, %r1809, 362437;
	shr.u32 	%r1811, %r2129, 2;
	xor.b32  	%r1812, %r1811, %r2129;
	shl.b32 	%r1813, %r1808, 4;
	shl.b32 	%r1814, %r1812, 1;
	xor.b32  	%r1815, %r1814, %r1813;
	xor.b32  	%r1816, %r1815, %r1812;
	xor.b32  	%r1817, %r1816, %r1808;
	add.s32 	%r1818, %r1801, %r1817;
	add.s32 	%r1819, %r1818, 724874;
	cvt.rn.f32.u32 	%f1, %r1810;
	fma.rn.f32 	%f2, %f1, 0f2F800000, 0f2F000000;
	cvt.rn.f32.u32 	%f3, %r1819;
	fma.rn.f32 	%f4, %f3, 0f30C90FDB, 0f30490FDB;
	setp.lt.f32 	%p125, %f2, 0f00800000;
	mul.f32 	%f5, %f2, 0f4B000000;
	selp.f32 	%f6, %f5, %f2, %p125;
	selp.f32 	%f7, 0fC1B80000, 0f00000000, %p125;
	mov.b32 	%r1820, %f6;
	add.s32 	%r1821, %r1820, -1059760811;
	and.b32  	%r1822, %r1821, -8388608;
	sub.s32 	%r1823, %r1820, %r1822;
	mov.b32 	%f8, %r1823;
	cvt.rn.f32.s32 	%f9, %r1822;
	fma.rn.f32 	%f10, %f9, 0f34000000, %f7;
	add.f32 	%f11, %f8, 0fBF800000;
	fma.rn.f32 	%f12, %f11, 0fBE055027, 0f3E1039F6;
	fma.rn.f32 	%f13, %f12, %f11, 0fBDF8CDCC;
	fma.rn.f32 	%f14, %f13, %f11, 0f3E0F2955;
	fma.rn.f32 	%f15, %f14, %f11, 0fBE2AD8B9;
	fma.rn.f32 	%f16, %f15, %f11, 0f3E4CED0B;
	fma.rn.f32 	%f17, %f16, %f11, 0fBE7FFF22;
	fma.rn.f32 	%f18, %f17, %f11, 0f3EAAAA78;
	fma.rn.f32 	%f19, %f18, %f11, 0fBF000000;
	mul.f32 	%f20, %f11, %f19;
	fma.rn.f32 	%f21, %f20, %f11, %f11;
	fma.rn.f32 	%f22, %f10, 0f3F317218, %f21;
	setp.gt.u32 	%p126, %r1820, 2139095039;
	fma.rn.f32 	%f23, %f6, 0f7F800000, 0f7F800000;
	selp.f32 	%f24, %f23, %f22, %p126;
	setp.eq.f32 	%p127, %f6, 0f00000000;
	mul.f32 	%f25, %f24, 0fC0000000;
	selp.f32 	%f26, 0f7F800000, %f25, %p127;
	sqrt.rn.f32 	%f27, %f26;
	sin.approx.f32 	%f28, %f4;
	mul.f32 	%f29, %f27, %f28;
	setp.eq.s16 	%p128, %rs1, 1;
	selp.f32 	%f30, 0f40A00000, 0f40000000, %p128;
	cvta.to.global.u64 	%rd46, %rd17;
	mul.f32 	%f31, %f30, %f29;
	shl.b64 	%rd47, %rd2, 2;
	add.s64 	%rd48, %rd46, %rd47;
	st.global.f32 	[%rd48], %f31;
	ret;

}
	// .globl	_Z15synapse_currentIfEvPT_PbS1_ii
.visible .entry _Z15synapse_currentIfEvPT_PbS1_ii(
	.param .u64 .ptr .align 1 _Z15synapse_currentIfEvPT_PbS1_ii_param_0,
	.param .u64 .ptr .align 1 _Z15synapse_currentIfEvPT_PbS1_ii_param_1,
	.param .u64 .ptr .align 1 _Z15synapse_currentIfEvPT_PbS1_ii_param_2,
	.param .u32 _Z15synapse_currentIfEvPT_PbS1_ii_param_3,
	.param .u32 _Z15synapse_currentIfEvPT_PbS1_ii_param_4
)
{
	.reg .pred 	%p<12>;
	.reg .b16 	%rs<2>;
	.reg .b32 	%r<49>;
	.reg .b32 	%f<61>;
	.reg .b64 	%rd<47>;

	ld.param.u64 	%rd3, [_Z15synapse_currentIfEvPT_PbS1_ii_param_0];
	ld.param.u64 	%rd4, [_Z15synapse_currentIfEvPT_PbS1_ii_param_1];
	ld.param.u64 	%rd5, [_Z15synapse_currentIfEvPT_PbS1_ii_param_2];
	ld.param.u32 	%r17, [_Z15synapse_currentIfEvPT_PbS1_ii_param_4];
	cvta.to.global.u64 	%rd1, %rd3;
	cvta.to.global.u64 	%rd2, %rd5;
	cvta.to.global.u64 	%rd6, %rd4;
	mov.u32 	%r18, %ctaid.x;
	mov.u32 	%r19, %ntid.x;
	mov.u32 	%r20, %tid.x;
	mad.lo.s32 	%r1, %r18, %r19, %r20;
	cvt.s64.s32 	%rd7, %r1;
	add.s64 	%rd8, %rd6, %rd7;
	ld.global.u8 	%rs1, [%rd8];
	setp.ne.s16 	%p1, %rs1, 1;
	setp.lt.s32 	%p2, %r17, 1;
	or.pred  	%p3, %p1, %p2;
	@%p3 bra 	$L__BB6_12;
	mul.lo.s32 	%r2, %r17, %r1;
	and.b32  	%r3, %r17, 7;
	setp.lt.u32 	%p4, %r17, 8;
	mov.b32 	%r47, 0;
	@%p4 bra 	$L__BB6_4;
	and.b32  	%r47, %r17, 2147483640;
	neg.s32 	%r45, %r47;
	shl.b32 	%r44, %r2, 1;
$L__BB6_3:
	.pragma "nounroll";
	mul.wide.s32 	%rd9, %r44, 4;
	add.s64 	%rd10, %rd2, %rd9;
	ld.global.f32 	%f1, [%rd10];
	cvt.rzi.s32.f32 	%r22, %f1;
	ld.global.f32 	%f2, [%rd10+4];
	mul.wide.s32 	%rd11, %r22, 4;
	add.s64 	%rd12, %rd1, %rd11;
	ld.global.f32 	%f3, [%rd12];
	add.f32 	%f4, %f2, %f3;
	st.global.f32 	[%rd12], %f4;
	ld.global.f32 	%f5, [%rd10+8];
	cvt.rzi.s32.f32 	%r23, %f5;
	ld.global.f32 	%f6, [%rd10+12];
	mul.wide.s32 	%rd13, %r23, 4;
	add.s64 	%rd14, %rd1, %rd13;
	ld.global.f32 	%f7, [%rd14];
	add.f32 	%f8, %f6, %f7;
	st.global.f32 	[%rd14], %f8;
	ld.global.f32 	%f9, [%rd10+16];
	cvt.rzi.s32.f32 	%r24, %f9;
	ld.global.f32 	%f10, [%rd10+20];
	mul.wide.s32 	%rd15, %r24, 4;
	add.s64 	%rd16, %rd1, %rd15;
	ld.global.f32 	%f11, [%rd16];
	add.f32 	%f12, %f10, %f11;
	st.global.f32 	[%rd16], %f12;
	ld.global.f32 	%f13, [%rd10+24];
	cvt.rzi.s32.f32 	%r25, %f13;
	ld.global.f32 	%f14, [%rd10+28];
	mul.wide.s32 	%rd17, %r25, 4;
	add.s64 	%rd18, %rd1, %rd17;
	ld.global.f32 	%f15, [%rd18];
	add.f32 	%f16, %f14, %f15;
	st.global.f32 	[%rd18], %f16;
	ld.global.f32 	%f17, [%rd10+32];
	cvt.rzi.s32.f32 	%r26, %f17;
	ld.global.f32 	%f18, [%rd10+36];
	mul.wide.s32 	%rd19, %r26, 4;
	add.s64 	%rd20, %rd1, %rd19;
	ld.global.f32 	%f19, [%rd20];
	add.f32 	%f20, %f18, %f19;
	st.global.f32 	[%rd20], %f20;
	ld.global.f32 	%f21, [%rd10+40];
	cvt.rzi.s32.f32 	%r27, %f21;
	ld.global.f32 	%f22, [%rd10+44];
	mul.wide.s32 	%rd21, %r27, 4;
	add.s64 	%rd22, %rd1, %rd21;
	ld.global.f32 	%f23, [%rd22];
	add.f32 	%f24, %f22, %f23;
	st.global.f32 	[%rd22], %f24;
	ld.global.f32 	%f25, [%rd10+48];
	cvt.rzi.s32.f32 	%r28, %f25;
	ld.global.f32 	%f26, [%rd10+52];
	mul.wide.s32 	%rd23, %r28, 4;
	add.s64 	%rd24, %rd1, %rd23;
	ld.global.f32 	%f27, [%rd24];
	add.f32 	%f28, %f26, %f27;
	st.global.f32 	[%rd24], %f28;
	ld.global.f32 	%f29, [%rd10+56];
	cvt.rzi.s32.f32 	%r29, %f29;
	ld.global.f32 	%f30, [%rd10+60];
	mul.wide.s32 	%rd25, %r29, 4;
	add.s64 	%rd26, %rd1, %rd25;
	ld.global.f32 	%f31, [%rd26];
	add.f32 	%f32, %f30, %f31;
	st.global.f32 	[%rd26], %f32;
	add.s32 	%r45, %r45, 8;
	add.s32 	%r44, %r44, 16;
	setp.ne.s32 	%p5, %r45, 0;
	@%p5 bra 	$L__BB6_3;
$L__BB6_4:
	setp.eq.s32 	%p6, %r3, 0;
	@%p6 bra 	$L__BB6_12;
	and.b32  	%r12, %r17, 3;
	setp.lt.u32 	%p7, %r3, 4;
	@%p7 bra 	$L__BB6_7;
	add.s32 	%r30, %r47, %r2;
	shl.b32 	%r31, %r30, 1;
	mul.wide.s32 	%rd27, %r31, 4;
	add.s64 	%rd28, %rd2, %rd27;
	ld.global.f32 	%f33, [%rd28];
	cvt.rzi.s32.f32 	%r32, %f33;
	ld.global.f32 	%f34, [%rd28+4];
	mul.wide.s32 	%rd29, %r32, 4;
	add.s64 	%rd30, %rd1, %rd29;
	ld.global.f32 	%f35, [%rd30];
	add.f32 	%f36, %f34, %f35;
	st.global.f32 	[%rd30], %f36;
	ld.global.f32 	%f37, [%rd28+8];
	cvt.rzi.s32.f32 	%r33, %f37;
	ld.global.f32 	%f38, [%rd28+12];
	mul.wide.s32 	%rd31, %r33, 4;
	add.s64 	%rd32, %rd1, %rd31;
	ld.global.f32 	%f39, [%rd32];
	add.f32 	%f40, %f38, %f39;
	st.global.f32 	[%rd32], %f40;
	ld.global.f32 	%f41, [%rd28+16];
	cvt.rzi.s32.f32 	%r34, %f41;
	ld.global.f32 	%f42, [%rd28+20];
	mul.wide.s32 	%rd33, %r34, 4;
	add.s64 	%rd34, %rd1, %rd33;
	ld.global.f32 	%f43, [%rd34];
	add.f32 	%f44, %f42, %f43;
	st.global.f32 	[%rd34], %f44;
	ld.global.f32 	%f45, [%rd28+24];
	cvt.rzi.s32.f32 	%r35, %f45;
	ld.global.f32 	%f46, [%rd28+28];
	mul.wide.s32 	%rd35, %r35, 4;
	add.s64 	%rd36, %rd1, %rd35;
	ld.global.f32 	%f47, [%rd36];
	add.f32 	%f48, %f46, %f47;
	st.global.f32 	[%rd36], %f48;
	add.s32 	%r47, %r47, 4;
$L__BB6_7:
	setp.eq.s32 	%p8, %r12, 0;
	@%p8 bra 	$L__BB6_12;
	setp.eq.s32 	%p9, %r12, 1;
	@%p9 bra 	$L__BB6_10;
	add.s32 	%r36, %r47, %r2;
	shl.b32 	%r37, %r36, 1;
	mul.wide.s32 	%rd37, %r37, 4;
	add.s64 	%rd38, %rd2, %rd37;
	ld.global.f32 	%f49, [%rd38];
	cvt.rzi.s32.f32 	%r38, %f49;
	ld.global.f32 	%f50, [%rd38+4];
	mul.wide.s32 	%rd39, %r38, 4;
	add.s64 	%rd40, %rd1, %rd39;
	ld.global.f32 	%f51, [%rd40];
	add.f32 	%f52, %f50, %f51;
	st.global.f32 	[%rd40], %f52;
	ld.global.f32 	%f53, [%rd38+8];
	cvt.rzi.s32.f32 	%r39, %f53;
	ld.global.f32 	%f54, [%rd38+12];
	mul.wide.s32 	%rd41, %r39, 4;
	add.s64 	%rd42, %rd1, %rd41;
	ld.global.f32 	%f55, [%rd42];
	add.f32 	%f56, %f54, %f55;
	st.global.f32 	[%rd42], %f56;
	add.s32 	%r47, %r47, 2;
$L__BB6_10:
	and.b32  	%r40, %r17, 1;
	setp.eq.b32 	%p10, %r40, 1;
	not.pred 	%p11, %p10;
	@%p11 bra 	$L__BB6_12;
	add.s32 	%r41, %r47, %r2;
	shl.b32 	%r42, %r41, 1;
	mul.wide.s32 	%rd43, %r42, 4;
	add.s64 	%rd44, %rd2, %rd43;
	ld.global.f32 	%f57, [%rd44];
	cvt.rzi.s32.f32 	%r43, %f57;
	ld.global.f32 	%f58, [%rd44+4];
	mul.wide.s32 	%rd45, %r43, 4;
	add.s64 	%rd46, %rd1, %rd45;
	ld.global.f32 	%f59, [%rd46];
	add.f32 	%f60, %f58, %f59;
	st.global.f32 	[%rd46], %f60;
$L__BB6_12:
	ret;

}


// ===== COMPILED SASS (sm_100) =====

	.target	sm_100

	.elftype	@"ET_EXEC"


//--------------------- .note.nv.tkinfo           --------------------------
	.section	.note.nv.tkinfo,"",@"SHT_NOTE"
	.sectionflags	@"SHF_NOTE_NV_TKINFO"
	.tkinfo
        /*0018*/ 	.word	0x00000002
        /*0030*/ 	.string	""
        /*0030*/ 	.string	"ptxas"
        /*0030*/ 	.string	"Cuda compilation tools, release 13.0, V13.0.88"
        /*0030*/ 	.string	"Build cuda_13.0.r13.0/compiler.36424714_0"
        /*0030*/ 	.string	"-arch sm_100 -m 64 "



//--------------------- .note.nv.cuinfo           --------------------------
	.section	.note.nv.cuinfo,"",@"SHT_NOTE"
	.sectionflags	@"SHF_NOTE_NV_CUINFO"
        /*0018*/ 	.short	0x0002
        /*001a*/ 	.short	0x0064
        /*001c*/ 	.short	0x0082
	.zero		2


//--------------------- .nv.info                  --------------------------
	.section	.nv.info,"",@"SHT_CUDA_INFO"
	.align	4


	//----- nvinfo : EIATTR_REGCOUNT
	.align		4
        /*0000*/ 	.byte	0x04, 0x2f
        /*0002*/ 	.short	(.L_10 - .L_9)
	.align		4
.L_9:
        /*0004*/ 	.word	index@(_Z17define_exin_arrayIbEvPT_yy)
        /*0008*/ 	.word	0x0000001f


	//----- nvinfo : EIATTR_FRAME_SIZE
	.align		4
.L_10:
        /*000c*/ 	.byte	0x04, 0x11
        /*000e*/ 	.short	(.L_12 - .L_11)
	.align		4
.L_11:
        /*0010*/ 	.word	index@(_Z17define_exin_arrayIbEvPT_yy)
        /*0014*/ 	.word	0x00000030


	//----- nvinfo : EIATTR_REGCOUNT
	.align		4
.L_12:
        /*0018*/ 	.byte	0x04, 0x2f
        /*001a*/ 	.short	(.L_14 - .L_13)
	.align		4
.L_13:
        /*001c*/ 	.word	index@(_Z17define_fit_paramsIfEvPT_yy)
        /*0020*/ 	.word	0x0000001f


	//----- nvinfo : EIATTR_FRAME_SIZE
	.align		4
.L_14:
        /*0024*/ 	.byte	0x04, 0x11
        /*0026*/ 	.short	(.L_16 - .L_15)
	.align		4
.L_15:
        /*0028*/ 	.word	index@(_Z17define_fit_paramsIfEvPT_yy)
        /*002c*/ 	.word	0x00000030


	//----- nvinfo : EIATTR_REGCOUNT
	.align		4
.L_16:
        /*0030*/ 	.byte	0x04, 0x2f
        /*0032*/ 	.short	(.L_18 - .L_17)
	.align		4
.L_17:
        /*0034*/ 	.word	index@(_Z18initialize_neuronsIfEvPT_S1_S1_PbS2_S1_)
        /*0038*/ 	.word	0x00000016


	//----- nvinfo : EIATTR_FRAME_SIZE
	.align		4
.L_18:
        /*003c*/ 	.byte	0x04, 0x11
        /*003e*/ 	.short	(.L_20 - .L_19)
	.align		4
.L_19:
        /*0040*/ 	.word	index@(_Z18initialize_neuronsIfEvPT_S1_S1_PbS2_S1_)
        /*0044*/ 	.word	0x00000000


	//----- nvinfo : EIATTR_REGCOUNT
	.align		4
.L_20:
        /*0048*/ 	.byte	0x04, 0x2f
        /*004a*/ 	.short	(.L_22 - .L_21)
	.align		4
.L_21:
        /*004c*/ 	.word	index@(_Z15define_synapsesIfEvPT_Pbiiyy)
        /*0050*/ 	.word	0x0000001f


	//----- nvinfo : EIATTR_FRAME_SIZE
	.align		4
.L_22:
        /*0054*/ 	.byte	0x04, 0x11
        /*0056*/ 	.short	(.L_24 - .L_23)
	.align		4
.L_23:
        /*0058*/ 	.word	index@(_Z15define_synapsesIfEvPT_Pbiiyy)
        /*005c*/ 	.word	0x00000030


	//----- nvinfo : EIATTR_REGCOUNT
	.align		4
.L_24:
        /*0060*/ 	.byte	0x04, 0x2f
        /*0062*/ 	.short	(.L_26 - .L_25)
	.align		4
.L_25:
        /*0064*/ 	.word	index@(_Z13update_neuronIfEvPT_S1_S1_PbS2_S1_)
        /*0068*/ 	.word	0x0000001b


	//----- nvinfo : EIATTR_FRAME_SIZE
	.align		4
.L_26:
        /*006c*/ 	.byte	0x04, 0x11
        /*006e*/ 	.short	(.L_28 - .L_27)
	.align		4
.L_27:
        /*0070*/ 	.word	index@(_Z13update_neuronIfEvPT_S1_S1_PbS2_S1_)
        /*0074*/ 	.word	0x00000000


	//----- nvinfo : EIATTR_REGCOUNT
	.align		4
.L_28:
        /*0078*/ 	.byte	0x04, 0x2f
        /*007a*/ 	.short	(.L_30 - .L_29)
	.align		4
.L_29:
        /*007c*/ 	.word	index@(_Z13noisy_currentIfEvPT_Pbyy)
        /*0080*/ 	.word	0x0000001f


	//----- nvinfo : EIATTR_FRAME_SIZE
	.align		4
.L_30:
        /*0084*/ 	.byte	0x04, 0x11
        /*0086*/ 	.short	(.L_32 - .L_31)
	.align		4
.L_31:
        /*0088*/ 	.word	index@($__internal_0_$__cuda_sm20_sqrt_rn_f32_slowpath)
        /*008c*/ 	.word	0x00000030


	//----- nvinfo : EIATTR_FRAME_SIZE
	.align		4
.L_32:
        /*0090*/ 	.byte	0x04, 0x11
        /*0092*/ 	.short	(.L_34 - .L_33)
	.align		4
.L_33:
        /*0094*/ 	.word	index@(_Z13noisy_currentIfEvPT_Pbyy)
        /*0098*/ 	.word	0x00000030


	//----- nvinfo : EIATTR_REGCOUNT
	.align		4
.L_34:
        /*009c*/ 	.byte	0x04, 0x2f
        /*009e*/ 	.short	(.L_36 - .L_35)
	.align		4
.L_35:
        /*00a0*/ 	.word	index@(_Z15synapse_currentIfEvPT_PbS1_ii)
        /*00a4*/ 	.word	0x00000017


	//----- nvinfo : EIATTR_FRAME_SIZE
	.align		4
.L_36:
        /*00a8*/ 	.byte	0x04, 0x11
        /*00aa*/ 	.short	(.L_38 - .L_37)
	.align		4
.L_37:
        /*00ac*/ 	.word	index@(_Z15synapse_currentIfEvPT_PbS1_ii)
        /*00b0*/ 	.word	0x00000000


	//----- nvinfo : EIATTR_MIN_STACK_SIZE
	.align		4
.L_38:
        /*00b4*/ 	.byte	0x04, 0x12
        /*00b6*/ 	.short	(.L_40 - .L_39)
	.align		4
.L_39:
        /*00b8*/ 	.word	index@(_Z15synapse_currentIfEvPT_PbS1_ii)
        /*00bc*/ 	.word	0x00000000


	//----- nvinfo : EIATTR_MIN_STACK_SIZE
	.align		4
.L_40:
        /*00c0*/ 	.byte	0x04, 0x12
        /*00c2*/ 	.short	(.L_42 - .L_41)
	.align		4
.L_41:
        /*00c4*/ 	.word	index@(_Z13noisy_currentIfEvPT_Pbyy)
        /*00c8*/ 	.word	0x00000030


	//----- nvinfo : EIATTR_MIN_STACK_SIZE
	.align		4
.L_42:
        /*00cc*/ 	.byte	0x04, 0x12
        /*00ce*/ 	.short	(.L_44 - .L_43)
	.align		4
.L_43:
        /*00d0*/ 	.word	index@(_Z13update_neuronIfEvPT_S1_S1_PbS2_S1_)
        /*00d4*/ 	.word	0x00000000


	//----- nvinfo : EIATTR_MIN_STACK_SIZE
	.align		4
.L_44:
        /*00d8*/ 	.byte	0x04, 0x12
        /*00da*/ 	.short	(.L_46 - .L_45)
	.align		4
.L_45:
        /*00dc*/ 	.word	index@(_Z15define_synapsesIfEvPT_Pbiiyy)
        /*00e0*/ 	.word	0x00000030


	//----- nvinfo : EIATTR_MIN_STACK_SIZE
	.align		4
.L_46:
        /*00e4*/ 	.byte	0x04, 0x12
        /*00e6*/ 	.short	(.L_48 - .L_47)
	.align		4
.L_47:
        /*00e8*/ 	.word	index@(_Z18initialize_neuronsIfEvPT_S1_S1_PbS2_S1_)
        /*00ec*/ 	.word	0x00000000


	//----- nvinfo : EIATTR_MIN_STACK_SIZE
	.align		4
.L_48:
        /*00f0*/ 	.byte	0x04, 0x12
        /*00f2*/ 	.short	(.L_50 - .L_49)
	.align		4
.L_49:
        /*00f4*/ 	.word	index@(_Z17define_fit_paramsIfEvPT_yy)
        /*00f8*/ 	.word	0x00000030


	//----- nvinfo : EIATTR_MIN_STACK_SIZE
	.align		4
.L_50:
        /*00fc*/ 	.byte	0x04, 0x12
        /*00fe*/ 	.short	(.L_52 - .L_51)
	.align		4
.L_51:
        /*0100*/ 	.word	index@(_Z17define_exin_arrayIbEvPT_yy)
        /*0104*/ 	.word	0x00000030
.L_52:


//--------------------- .nv.compat                --------------------------
	.section	.nv.compat,"",@"SHT_CUDA_COMPAT_INFO"
	.align	4
        /*0000*/ 	.byte	0x02, 0x09, 0x00, 0x00, 0x02, 0x02, 0x01, 0x00, 0x02, 0x05, 0x05, 0x00, 0x03, 0x07, 0x01, 0x01
        /*0010*/ 	.byte	0x02, 0x03, 0x00, 0x00, 0x02, 0x06, 0x01, 0x00, 0x04, 0x0b, 0x08, 0x00, 0x01, 0x00, 0x00, 0x00
        /*0020*/ 	.byte	0x00, 0x00, 0x00, 0x00


//--------------------- .nv.info._Z15synapse_currentIfEvPT_PbS1_ii --------------------------
	.section	.nv.info._Z15synapse_currentIfEvPT_PbS1_ii,"",@"SHT_CUDA_INFO"
	.sectionflags	@""
	.align	4


	//----- nvinfo : EIATTR_CUDA_API_VERSION
	.align		4
        /*0000*/ 	.byte	0x04, 0x37
        /*0002*/ 	.short	(.L_54 - .L_53)
.L_53:
        /*0004*/ 	.word	0x00000082


	//----- nvinfo : EIATTR_KPARAM_INFO
	.align		4
.L_54:
        /*0008*/ 	.byte	0x04, 0x17
        /*000a*/ 	.short	(.L_56 - .L_55)
.L_55:
        /*000c*/ 	.word	0x00000000
        /*0010*/ 	.short	0x0004
        /*0012*/ 	.short	0x001c
        /*0014*/ 	.byte	0x00, 0xf0, 0x11, 0x00


	//----- nvinfo : EIATTR_KPARAM_INFO
	.align		4
.L_56:
        /*0018*/ 	.byte	0x04, 0x17
        /*001a*/ 	.short	(.L_58 - .L_57)
.L_57:
        /*001c*/ 	.word	0x00000000
        /*0020*/ 	.short	0x0003
        /*0022*/ 	.short	0x0018
        /*0024*/ 	.byte	0x00, 0xf0, 0x11, 0x00


	//----- nvinfo : EIATTR_KPARAM_INFO
	.align		4
.L_58:
        /*0028*/ 	.byte	0x04, 0x17
        /*002a*/ 	.short	(.L_60 - .L_59)
.L_59:
        /*002c*/ 	.word	0x00000000
        /*0030*/ 	.short	0x0002
        /*0032*/ 	.short	0x0010
        /*0034*/ 	.byte	0x00, 0xf5, 0x21, 0x00


	//----- nvinfo : EIATTR_KPARAM_INFO
	.align		4
.L_60:
        /*0038*/ 	.byte	0x04, 0x17
        /*003a*/ 	.short	(.L_62 - .L_61)
.L_61:
        /*003c*/ 	.word	0x00000000
        /*0040*/ 	.short	0x0001
        /*0042*/ 	.short	0x0008
        /*0044*/ 	.byte	0x00, 0xf5, 0x21, 0x00


	//----- nvinfo : EIATTR_KPARAM_INFO
	.align		4
.L_62:
        /*0048*/ 	.byte	0x04, 0x17
        /*004a*/ 	.short	(.L_64 - .L_63)
.L_63:
        /*004c*/ 	.word	0x00000000
        /*0050*/ 	.short	0x0000
        /*0052*/ 	.short	0x0000
        /*0054*/ 	.byte	0x00, 0xf5, 0x21, 0x00


	//----- nvinfo : EIATTR_SPARSE_MMA_MASK
	.align		4
.L_64:
        /*0058*/ 	.byte	0x03, 0x50
        /*005a*/ 	.short	0x0000


	//----- nvinfo : EIATTR_MAXREG_COUNT
	.align		4
        /*005c*/ 	.byte	0x03, 0x1b
        /*005e*/ 	.short	0x00ff


	//----- nvinfo : EIATTR_MERCURY_ISA_VERSION
	.align		4
        /*0060*/ 	.byte	0x03, 0x5f
        /*0062*/ 	.short	0x0101


	//----- nvinfo : EIATTR_VRC_CTA_INIT_COUNT
	.align		4
        /*0064*/ 	.byte	0x02, 0x4a
	.zero		1
	.zero		1


	//----- nvinfo : EIATTR_EXIT_INSTR_OFFSETS
	.align		4
        /*0068*/ 	.byte	0x04, 0x1c
        /*006a*/ 	.short	(.L_66 - .L_65)


	//   ....[0]....
.L_65:
        /*006c*/ 	.word	0x000000d0


	//   ....[1]....
        /*0070*/ 	.word	0x00000560


	//   ....[2]....
        /*0074*/ 	.word	0x000007d0


	//   ....[3]....
        /*0078*/ 	.word	0x00000960


	//   ....[4]....
        /*007c*/ 	.word	0x00000a30


	//----- nvinfo : EIATTR_CBANK_PARAM_SIZE
	.align		4
.L_66:
        /*0080*/ 	.byte	0x03, 0x19
        /*0082*/ 	.short	0x0020


	//----- nvinfo : EIATTR_PARAM_CBANK
	.align		4
        /*0084*/ 	.byte	0x04, 0x0a
        /*0086*/ 	.short	(.L_68 - .L_67)
	.align		4
.L_67:
        /*0088*/ 	.word	index@(.nv.constant0._Z15synapse_currentIfEvPT_PbS1_ii)
        /*008c*/ 	.short	0x0380
        /*008e*/ 	.short	0x0020


	//----- nvinfo : EIATTR_SW_WAR
	.align		4
.L_68:
        /*0090*/ 	.byte	0x04, 0x36
        /*0092*/ 	.short	(.L_70 - .L_69)
.L_69:
        /*0094*/ 	.word	0x00000008
.L_70:


//--------------------- .nv.info._Z13noisy_currentIfEvPT_Pbyy --------------------------
	.section	.nv.info._Z13noisy_currentIfEvPT_Pbyy,"",@"SHT_CUDA_INFO"
	.sectionflags	@""
	.align	4


	//----- nvinfo : EIATTR_CUDA_API_VERSION
	.align		4
        /*0000*/ 	.byte	0x04, 0x37
        /*0002*/ 	.short	(.L_72 - .L_71)
.L_71:
        /*0004*/ 	.word	0x00000082


	//----- nvinfo : EIATTR_KPARAM_INFO
	.align		4
.L_72:
        /*0008*/ 	.byte	0x04, 0x17
        /*000a*/ 	.short	(.L_74 - .L_73)
.L_73:
        /*000c*/ 	.word	0x00000000
        /*0010*/ 	.short	0x0003
        /*0012*/ 	.short	0x0018
        /*0014*/ 	.byte	0x00, 0xf0, 0x21, 0x00


	//----- nvinfo : EIATTR_KPARAM_INFO
	.align		4
.L_74:
        /*0018*/ 	.byte	0x04, 0x17
        /*001a*/ 	.short	(.L_76 - .L_75)
.L_75:
        /*001c*/ 	.word	0x00000000
        /*0020*/ 	.short	0x0002
        /*0022*/ 	.short	0x0010
        /*0024*/ 	.byte	0x00, 0xf0, 0x21, 0x00


	//----- nvinfo : EIATTR_KPARAM_INFO
	.align		4
.L_76:
        /*0028*/ 	.byte	0x04, 0x17
        /*002a*/ 	.short	(.L_78 - .L_77)
.L_77:
        /*002c*/ 	.word	0x00000000
        /*0030*/ 	.short	0x0001
        /*0032*/ 	.short	0x0008
        /*0034*/ 	.byte	0x00, 0xf5, 0x21, 0x00


	//----- nvinfo : EIATTR_KPARAM_INFO
	.align		4
.L_78:
        /*0038*/ 	.byte	0x04, 0x17
        /*003a*/ 	.short	(.L_80 - .L_79)
.L_79:
        /*003c*/ 	.word	0x00000000
        /*0040*/ 	.short	0x0000
        /*0042*/ 	.short	0x0000
        /*0044*/ 	.byte	0x00, 0xf5, 0x21, 0x00


	//----- nvinfo : EIATTR_SPARSE_MMA_MASK
	.align		4
.L_80:
        /*0048*/ 	.byte	0x03, 0x50
        /*004a*/ 	.short	0x0000


	//----- nvinfo : EIATTR_MAXREG_COUNT
	.align		4
        /*004c*/ 	.byte	0x03, 0x1b
        /*004e*/ 	.short	0x00ff


	//----- nvinfo : EIATTR_MERCURY_ISA_VERSION
	.align		4
        /*0050*/ 	.byte	0x03, 0x5f
        /*0052*/ 	.short	0x0101


	//----- nvinfo : EIATTR_VRC_CTA_INIT_COUNT
	.align		4
        /*0054*/ 	.byte	0x02, 0x4a
	.zero		1
	.zero		1


	//----- nvinfo : EIATTR_EXIT_INSTR_OFFSETS
	.align		4
        /*0058*/ 	.byte	0x04, 0x1c
        /*005a*/ 	.short	(.L_82 - .L_81)


	//   ....[0]....
.L_81:
        /*005c*/ 	.word	0x000051c0


	//----- nvinfo : EIATTR_CRS_STACK_SIZE
	.align		4
.L_82:
        /*0060*/ 	.byte	0x04, 0x1e
        /*0062*/ 	.short	(.L_84 - .L_83)
.L_83:
        /*0064*/ 	.word	0x00000000


	//----- nvinfo : EIATTR_CBANK_PARAM_SIZE
	.align		4
.L_84:
        /*0068*/ 	.byte	0x03, 0x19
        /*006a*/ 	.short	0x0020


	//----- nvinfo : EIATTR_PARAM_CBANK
	.align		4
        /*006c*/ 	.byte	0x04, 0x0a
        /*006e*/ 	.short	(.L_86 - .L_85)
	.align		4
.L_85:
        /*0070*/ 	.word	index@(.nv.constant0._Z13noisy_currentIfEvPT_Pbyy)
        /*0074*/ 	.short	0x0380
        /*0076*/ 	.short	0x0020


	//----- nvinfo : EIATTR_SW_WAR
	.align		4
.L_86:
        /*0078*/ 	.byte	0x04, 0x36
        /*007a*/ 	.short	(.L_88 - .L_87)
.L_87:
        /*007c*/ 	.word	0x00000008
.L_88:


//--------------------- .nv.info._Z13update_neuronIfEvPT_S1_S1_PbS2_S1_ --------------------------
	.section	.nv.info._Z13update_neuronIfEvPT_S1_S1_PbS2_S1_,"",@"SHT_CUDA_INFO"
	.sectionflags	@""
	.align	4


	//----- nvinfo : EIATTR_CUDA_API_VERSION
	.align		4
        /*0000*/ 	.byte	0x04, 0x37
        /*0002*/ 	.short	(.L_90 - .L_89)
.L_89:
        /*0004*/ 	.word	0x00000082


	//----- nvinfo : EIATTR_KPARAM_INFO
	.align		4
.L_90:
        /*0008*/ 	.byte	0x04, 0x17
        /*000a*/ 	.short	(.L_92 - .L_91)
.L_91:
        /*000c*/ 	.word	0x00000000
        /*0010*/ 	.short	0x0005
        /*0012*/ 	.short	0x0028
        /*0014*/ 	.byte	0x00, 0xf5, 0x21, 0x00


	//----- nvinfo : EIATTR_KPARAM_INFO
	.align		4
.L_92:
        /*0018*/ 	.byte	0x04, 0x17
        /*001a*/ 	.short	(.L_94 - .L_93)
.L_93:
        /*001c*/ 	.word	0x00000000
        /*0020*/ 	.short	0x0004
        /*0022*/ 	.short	0x0020
        /*0024*/ 	.byte	0x00, 0xf5, 0x21, 0x00


	//----- nvinfo : EIATTR_KPARAM_INFO
	.align		4
.L_94:
        /*0028*/ 	.byte	0x04, 0x17
        /*002a*/ 	.short	(.L_96 - .L_95)
.L_95:
        /*002c*/ 	.word	0x00000000
        /*0030*/ 	.short	0x0003
        /*0032*/ 	.short	0x0018
        /*0034*/ 	.byte	0x00, 0xf5, 0x21, 0x00


	//----- nvinfo : EIATTR_KPARAM_INFO
	.align		4
.L_96:
        /*0038*/ 	.byte	0x04, 0x17
        /*003a*/ 	.short	(.L_98 - .L_97)
.L_97:
        /*003c*/ 	.word	0x00000000
        /*0040*/ 	.short	0x0002
        /*0042*/ 	.short	0x0010
        /*0044*/ 	.byte	0x00, 0xf5, 0x21, 0x00


	//----- nvinfo : EIATTR_KPARAM_INFO
	.align		4
.L_98:
        /*0048*/ 	.byte	0x04, 0x17
        /*004a*/ 	.short	(.L_100 - .L_99)
.L_99:
        /*004c*/ 	.word	0x00000000
        /*0050*/ 	.short	0x0001
        /*0052*/ 	.short	0x0008
        /*0054*/ 	.byte	0x00, 0xf5, 0x21, 0x00


	//----- nvinfo : EIATTR_KPARAM_INFO
	.align		4
.L_100:
        /*0058*/ 	.byte	0x04, 0x17
        /*005a*/ 	.short	(.L_102 - .L_101)
.L_101:
        /*005c*/ 	.word	0x00000000
        /*0060*/ 	.short	0x0000
        /*0062*/ 	.short	0x0000
        /*0064*/ 	.byte	0x00, 0xf5, 0x21, 0x00


	//----- nvinfo : EIATTR_SPARSE_MMA_MASK
	.align		4
.L_102:
        /*0068*/ 	.byte	0x03, 0x50
        /*006a*/ 	.short	0x0000


	//----- nvinfo : EIATTR_MAXREG_COUNT
	.align		4
        /*006c*/ 	.byte	0x03, 0x1b
        /*006e*/ 	.short	0x00ff


	//----- nvinfo : EIATTR_MERCURY_ISA_VERSION
	.align		4
        /*0070*/ 	.byte	0x03, 0x5f
        /*0072*/ 	.short	0x0101


	//----- nvinfo : EIATTR_VRC_CTA_INIT_COUNT
	.align		4
        /*0074*/ 	.byte	0x02, 0x4a
	.zero		1
	.zero		1


	//----- nvinfo : EIATTR_EXIT_INSTR_OFFSETS
	.align		4
        /*0078*/ 	.byte	0x04, 0x1c
        /*007a*/ 	.short	(.L_104 - .L_103)


	//   ....[0]....
.L_103:
        /*007c*/ 	.word	0x00000510


	//   ....[1]....
        /*0080*/ 	.word	0x000005b0


	//----- nvinfo : EIATTR_CBANK_PARAM_SIZE
	.align		4
.L_104:
        /*0084*/ 	.byte	0x03, 0x19
        /*0086*/ 	.short	0x0030


	//----- nvinfo : EIATTR_PARAM_CBANK
	.align		4
        /*0088*/ 	.byte	0x04, 0x0a
        /*008a*/ 	.short	(.L_106 - .L_105)
	.align		4
.L_105:
        /*008c*/ 	.word	index@(.nv.constant0._Z13update_neuronIfEvPT_S1_S1_PbS2_S1_)
        /*0090*/ 	.short	0x0380
        /*0092*/ 	.short	0x0030


	//----- nvinfo : EIATTR_SW_WAR
	.align		4
.L_106:
        /*0094*/ 	.byte	0x04, 0x36
        /*0096*/ 	.short	(.L_108 - .L_107)
.L_107:
        /*0098*/ 	.word	0x00000008
.L_108:


//--------------------- .nv.info._Z15define_synapsesIfEvPT_Pbiiyy --------------------------
	.section	.nv.info._Z15define_synapsesIfEvPT_Pbiiyy,"",@"SHT_CUDA_INFO"
	.sectionflags	@""
	.align	4


	//----- nvinfo : EIATTR_CUDA_API_VERSION
	.align		4
        /*0000*/ 	.byte	0x04, 0x37
        /*0002*/ 	.short	(.L_110 - .L_109)
.L_109:
        /*0004*/ 	.word	0x00000082


	//----- nvinfo : EIATTR_KPARAM_INFO
	.align		4
.L_110:
        /*0008*/ 	.byte	0x04, 0x17
        /*000a*/ 	.short	(.L_112 - .L_111)
.L_111:
        /*000c*/ 	.word	0x00000000
        /*0010*/ 	.short	0x0005
        /*0012*/ 	.short	0x0020
        /*0014*/ 	.byte	0x00, 0xf0, 0x21, 0x00


	//----- nvinfo : EIATTR_KPARAM_INFO
	.align		4
.L_112:
        /*0018*/ 	.byte	0x04, 0x17
        /*001a*/ 	.short	(.L_114 - .L_113)
.L_113:
        /*001c*/ 	.word	0x00000000
        /*0020*/ 	.short	0x0004
        /*0022*/ 	.short	0x0018
        /*0024*/ 	.byte	0x00, 0xf0, 0x21, 0x00


	//----- nvinfo : EIATTR_KPARAM_INFO
	.align		4
.L_114:
        /*0028*/ 	.byte	0x04, 0x17
        /*002a*/ 	.short	(.L_116 - .L_115)
.L_115:
        /*002c*/ 	.word	0x00000000
        /*0030*/ 	.short	0x0003
        /*0032*/ 	.short	0x0014
        /*0034*/ 	.byte	0x00, 0xf0, 0x11, 0x00


	//----- nvinfo : EIATTR_KPARAM_INFO
	.align		4
.L_116:
        /*0038*/ 	.byte	0x04, 0x17
        /*003a*/ 	.short	(.L_118 - .L_117)
.L_117:
        /*003c*/ 	.word	0x00000000
        /*0040*/ 	.short	0x0002
        /*0042*/ 	.short	0x0010
        /*0044*/ 	.byte	0x00, 0xf0, 0x11, 0x00


	//----- nvinfo : EIATTR_KPARAM_INFO
	.align		4
.L_118:
        /*0048*/ 	.byte	0x04, 0x17
        /*004a*/ 	.short	(.L_120 - .L_119)
.L_119:
        /*004c*/ 	.word	0x00000000
        /*0050*/ 	.short	0x0001
        /*0052*/ 	.short	0x0008
        /*0054*/ 	.byte	0x00, 0xf5, 0x21, 0x00


	//----- nvinfo : EIATTR_KPARAM_INFO
	.align		4
.L_120:
        /*0058*/ 	.byte	0x04, 0x17
        /*005a*/ 	.short	(.L_122 - .L_121)
.L_121:
        /*005c*/ 	.word	0x00000000
        /*0060*/ 	.short	0x0000
        /*0062*/ 	.short	0x0000
        /*0064*/ 	.byte	0x00, 0xf5, 0x21, 0x00


	//----- nvinfo : EIATTR_SPARSE_MMA_MASK
	.align		4
.L_122:
        /*0068*/ 	.byte	0x03, 0x50
        /*006a*/ 	.short	0x0000


	//----- nvinfo : EIATTR_MAXREG_COUNT
	.align		4
        /*006c*/ 	.byte	0x03, 0x1b
        /*006e*/ 	.short	0x00ff


	//----- nvinfo : EIATTR_MERCURY_ISA_VERSION
	.align		4
        /*0070*/ 	.byte	0x03, 0x5f
        /*0072*/ 	.short	0x0101


	//----- nvinfo : EIATTR_VRC_CTA_INIT_COUNT
	.align		4
        /*0074*/ 	.byte	0x02, 0x4a
	.zero		1
	.zero		1


	//----- nvinfo : EIATTR_EXIT_INSTR_OFFSETS
	.align		4
        /*0078*/ 	.byte	0x04, 0x1c
        /*007a*/ 	.short	(.L_124 - .L_123)


	//   ....[0]....
.L_123:
        /*007c*/ 	.word	0x00004c90


	//   ....[1]....
        /*0080*/ 	.word	0x000056c0


	//   ....[2]....
        /*0084*/ 	.word	0x00005ba0


	//   ....[3]....
        /*0088*/ 	.word	0x00005e20


	//----- nvinfo : EIATTR_CRS_STACK_SIZE
	.align		4
.L_124:
        /*008c*/ 	.byte	0x04, 0x1e
        /*008e*/ 	.short	(.L_126 - .L_125)
.L_125:
        /*0090*/ 	.word	0x00000000


	//----- nvinfo : EIATTR_CBANK_PARAM_SIZE
	.align		4
.L_126:
        /*0094*/ 	.byte	0x03, 0x19
        /*0096*/ 	.short	0x0028


	//----- nvinfo : EIATTR_PARAM_CBANK
	.align		4
        /*0098*/ 	.byte	0x04, 0x0a
        /*009a*/ 	.short	(.L_128 - .L_127)
	.align		4
.L_127:
        /*009c*/ 	.word	index@(.nv.constant0._Z15define_synapsesIfEvPT_Pbiiyy)
        /*00a0*/ 	.short	0x0380
        /*00a2*/ 	.short	0x0028


	//----- nvinfo : EIATTR_SW_WAR
	.align		4
.L_128:
        /*00a4*/ 	.byte	0x04, 0x36
        /*00a6*/ 	.short	(.L_130 - .L_129)
.L_129:
        /*00a8*/ 	.word	0x00000008
.L_130:


//--------------------- .nv.info._Z18initialize_neuronsIfEvPT_S1_S1_PbS2_S1_ --------------------------
	.section	.nv.info._Z18initialize_neuronsIfEvPT_S1_S1_PbS2_S1_,"",@"SHT_CUDA_INFO"
	.sectionflags	@""
	.align	4


	//----- nvinfo : EIATTR_CUDA_API_VERSION
	.align		4
        /*0000*/ 	.byte	0x04, 0x37
        /*0002*/ 	.short	(.L_132 - .L_131)
.L_131:
        /*0004*/ 	.word	0x00000082


	//----- nvinfo : EIATTR_KPARAM_INFO
	.align		4
.L_132:
        /*0008*/ 	.byte	0x04, 0x17
        /*000a*/ 	.short	(.L_134 - .L_133)
.L_133:
        /*000c*/ 	.word	0x00000000
        /*0010*/ 	.short	0x0005
        /*0012*/ 	.short	0x0028
        /*0014*/ 	.byte	0x00, 0xf5, 0x21, 0x00


	//----- nvinfo : EIATTR_KPARAM_INFO
	.align		4
.L_134:
        /*0018*/ 	.byte	0x04, 0x17
        /*001a*/ 	.short	(.L_136 - .L_135)
.L_135:
        /*001c*/ 	.word	0x00000000
        /*0020*/ 	.short	0x0004
        /*0022*/ 	.short	0x0020
        /*0024*/ 	.byte	0x00, 0xf5, 0x21, 0x00


	//----- nvinfo : EIATTR_KPARAM_INFO
	.align		4
.L_136:
        /*0028*/ 	.byte	0x04, 0x17
        /*002a*/ 	.short	(.L_138 - .L_137)
.L_137:
        /*002c*/ 	.word	0x00000000
        /*0030*/ 	.short	0x0003
        /*0032*/ 	.short	0x0018
        /*0034*/ 	.byte	0x00, 0xf5, 0x21, 0x00


	//----- nvinfo : EIATTR_KPARAM_INFO
	.align		4
.L_138:
        /*0038*/ 	.byte	0x04, 0x17
        /*003a*/ 	.short	(.L_140 - .L_139)
.L_139:
        /*003c*/ 	.word	0x00000000
        /*0040*/ 	.short	0x0002
        /*0042*/ 	.short	0x0010
        /*0044*/ 	.byte	0x00, 0xf5, 0x21, 0x00


	//----- nvinfo : EIATTR_KPARAM_INFO
	.align		4
.L_140:
        /*0048*/ 	.byte	0x04, 0x17
        /*004a*/ 	.short	(.L_142 - .L_141)
.L_141:
        /*004c*/ 	.word	0x00000000
        /*0050*/ 	.short	0x0001
        /*0052*/ 	.short	0x0008
        /*0054*/ 	.byte	0x00, 0xf5, 0x21, 0x00


	//----- nvinfo : EIATTR_KPARAM_INFO
	.align		4
.L_142:
        /*0058*/ 	.byte	0x04, 0x17
        /*005a*/ 	.short	(.L_144 - .L_143)
.L_143:
        /*005c*/ 	.word	0x00000000
        /*0060*/ 	.short	0x0000
        /*0062*/ 	.short	0x0000
        /*0064*/ 	.byte	0x00, 0xf5, 0x21, 0x00


	//----- nvinfo : EIATTR_SPARSE_MMA_MASK
	.align		4
.L_144:
        /*0068*/ 	.byte	0x03, 0x50
        /*006a*/ 	.short	0x0000


	//----- nvinfo : EIATTR_MAXREG_COUNT
	.align		4
        /*006c*/ 	.byte	0x03, 0x1b
        /*006e*/ 	.short	0x00ff


	//----- nvinfo : EIATTR_MERCURY_ISA_VERSION
	.align		4
        /*0070*/ 	.byte	0x03, 0x5f
        /*0072*/ 	.short	0x0101


	//----- nvinfo : EIATTR_VRC_CTA_INIT_COUNT
	.align		4
        /*0074*/ 	.byte	0x02, 0x4a
	.zero		1
	.zero		1


	//----- nvinfo : EIATTR_EXIT_INSTR_OFFSETS
	.align		4
        /*0078*/ 	.byte	0x04, 0x1c
        /*007a*/ 	.short	(.L_146 - .L_145)


	//   ....[0]....
.L_145:
        /*007c*/ 	.word	0x00000240


	//----- nvinfo : EIATTR_CBANK_PARAM_SIZE
	.align		4
.L_146:
        /*0080*/ 	.byte	0x03, 0x19
        /*0082*/ 	.short	0x0030


	//----- nvinfo : EIATTR_PARAM_CBANK
	.align		4
        /*0084*/ 	.byte	0x04, 0x0a
        /*0086*/ 	.short	(.L_148 - .L_147)
	.align		4
.L_147:
        /*0088*/ 	.word	index@(.nv.constant0._Z18initialize_neuronsIfEvPT_S1_S1_PbS2_S1_)
        /*008c*/ 	.short	0x0380
        /*008e*/ 	.short	0x0030


	//----- nvinfo : EIATTR_SW_WAR
	.align		4
.L_148:
        /*0090*/ 	.byte	0x04, 0x36
        /*0092*/ 	.short	(.L_150 - .L_149)
.L_149:
        /*0094*/ 	.word	0x00000008
.L_150:


//--------------------- .nv.info._Z17define_fit_paramsIfEvPT_yy --------------------------
	.section	.nv.info._Z17define_fit_paramsIfEvPT_yy,"",@"SHT_CUDA_INFO"
	.sectionflags	@""
	.align	4


	//----- nvinfo : EIATTR_CUDA_API_VERSION
	.align		4
        /*0000*/ 	.byte	0x04, 0x37
        /*0002*/ 	.short	(.L_152 - .L_151)
.L_151:
        /*0004*/ 	.word	0x00000082


	//----- nvinfo : EIATTR_KPARAM_INFO
	.align		4
.L_152:
        /*0008*/ 	.byte	0x04, 0x17
        /*000a*/ 	.short	(.L_154 - .L_153)
.L_153:
        /*000c*/ 	.word	0x00000000
        /*0010*/ 	.short	0x0002
        /*0012*/ 	.short	0x0010
        /*0014*/ 	.byte	0x00, 0xf0, 0x21, 0x00


	//----- nvinfo : EIATTR_KPARAM_INFO
	.align		4
.L_154:
        /*0018*/ 	.byte	0x04, 0x17
        /*001a*/ 	.short	(.L_156 - .L_155)
.L_155:
        /*001c*/ 	.word	0x00000000
        /*0020*/ 	.short	0x0001
        /*0022*/ 	.short	0x0008
        /*0024*/ 	.byte	0x00, 0xf0, 0x21, 0x00


	//----- nvinfo : EIATTR_KPARAM_INFO
	.align		4
.L_156:
        /*0028*/ 	.byte	0x04, 0x17
        /*002a*/ 	.short	(.L_158 - .L_157)
.L_157:
        /*002c*/ 	.word	0x00000000
        /*0030*/ 	.short	0x0000
        /*0032*/ 	.short	0x0000
        /*0034*/ 	.byte	0x00, 0xf5, 0x21, 0x00


	//----- nvinfo : EIATTR_SPARSE_MMA_MASK
	.align		4
.L_158:
        /*0038*/ 	.byte	0x03, 0x50
        /*003a*/ 	.short	0x0000


	//----- nvinfo : EIATTR_MAXREG_COUNT
	.align		4
        /*003c*/ 	.byte	0x03, 0x1b
        /*003e*/ 	.short	0x00ff


	//----- nvinfo : EIATTR_MERCURY_ISA_VERSION
	.align		4
        /*0040*/ 	.byte	0x03, 0x5f
        /*0042*/ 	.short	0x0101


	//----- nvinfo : EIATTR_VRC_CTA_INIT_COUNT
	.align		4
        /*0044*/ 	.byte	0x02, 0x4a
	.zero		1
	.zero		1


	//----- nvinfo : EIATTR_EXIT_INSTR_OFFSETS
	.align		4
        /*0048*/ 	.byte	0x04, 0x1c
        /*004a*/ 	.short	(.L_160 - .L_159)


	//   ....[0]....
.L_159:
        /*004c*/ 	.word	0x00004d40


	//----- nvinfo : EIATTR_CRS_STACK_SIZE
	.align		4
.L_160:
        /*0050*/ 	.byte	0x04, 0x1e
        /*0052*/ 	.short	(.L_162 - .L_161)
.L_161:
        /*0054*/ 	.word	0x00000000


	//----- nvinfo : EIATTR_CBANK_PARAM_SIZE
	.align		4
.L_162:
        /*0058*/ 	.byte	0x03, 0x19
        /*005a*/ 	.short	0x0018


	//----- nvinfo : EIATTR_PARAM_CBANK
	.align		4
        /*005c*/ 	.byte	0x04, 0x0a
        /*005e*/ 	.short	(.L_164 - .L_163)
	.align		4
.L_163:
        /*0060*/ 	.word	index@(.nv.constant0._Z17define_fit_paramsIfEvPT_yy)
        /*0064*/ 	.short	0x0380
        /*0066*/ 	.short	0x0018


	//----- nvinfo : EIATTR_SW_WAR
	.align		4
.L_164:
        /*0068*/ 	.byte	0x04, 0x36
        /*006a*/ 	.short	(.L_166 - .L_165)
.L_165:
        /*006c*/ 	.word	0x00000008
.L_166:


//--------------------- .nv.info._Z17define_exin_arrayIbEvPT_yy --------------------------
	.section	.nv.info._Z17define_exin_arrayIbEvPT_yy,"",@"SHT_CUDA_INFO"
	.sectionflags	@""
	.align	4


	//----- nvinfo : EIATTR_CUDA_API_VERSION
	.align		4
        /*0000*/ 	.byte	0x04, 0x37
        /*0002*/ 	.short	(.L_168 - .L_167)
.L_167:
        /*0004*/ 	.word	0x00000082


	//----- nvinfo : EIATTR_KPARAM_INFO
	.align		4
.L_168:
        /*0008*/ 	.byte	0x04, 0x17
        /*000a*/ 	.short	(.L_170 - .L_169)
.L_169:
        /*000c*/ 	.word	0x00000000
        /*0010*/ 	.short	0x0002
        /*0012*/ 	.short	0x0010
        /*0014*/ 	.byte	0x00, 0xf0, 0x21, 0x00


	//----- nvinfo : EIATTR_KPARAM_INFO
	.align		4
.L_170:
        /*0018*/ 	.byte	0x04, 0x17
        /*001a*/ 	.short	(.L_172 - .L_171)
.L_171:
        /*001c*/ 	.word	0x00000000
        /*0020*/ 	.short	0x0001
        /*0022*/ 	.short	0x0008
        /*0024*/ 	.byte	0x00, 0xf0, 0x21, 0x00


	//----- nvinfo : EIATTR_KPARAM_INFO
	.align		4
.L_172:
        /*0028*/ 	.byte	0x04, 0x17
        /*002a*/ 	.short	(.L_174 - .L_173)
.L_173:
        /*002c*/ 	.word	0x00000000
        /*0030*/ 	.short	0x0000
        /*0032*/ 	.short	0x0000
        /*0034*/ 	.byte	0x00, 0xf5, 0x21, 0x00


	//----- nvinfo : EIATTR_SPARSE_MMA_MASK
	.align		4
.L_174:
        /*0038*/ 	.byte	0x03, 0x50
        /*003a*/ 	.short	0x0000


	//----- nvinfo : EIATTR_MAXREG_COUNT
	.align		4
        /*003c*/ 	.byte	0x03, 0x1b
        /*003e*/ 	.short	0x00ff


	//----- nvinfo : EIATTR_MERCURY_ISA_VERSION
	.align		4
        /*0040*/ 	.byte	0x03, 0x5f
        /*0042*/ 	.short	0x0101


	//----- nvinfo : EIATTR_VRC_CTA_INIT_COUNT
	.align		4
        /*0044*/ 	.byte	0x02, 0x4a
	.zero		1
	.zero		1


	//----- nvinfo : EIATTR_EXIT_INSTR_OFFSETS
	.align		4
        /*0048*/ 	.byte	0x04, 0x1c
        /*004a*/ 	.short	(.L_176 - .L_175)


	//   ....[0]....
.L_175:
        /*004c*/ 	.word	0x00004d50


	//----- nvinfo : EIATTR_CRS_STACK_SIZE
	.align		4
.L_176:
        /*0050*/ 	.byte	0x04, 0x1e
        /*0052*/ 	.short	(.L_178 - .L_177)
.L_177:
        /*0054*/ 	.word	0x00000000


	//----- nvinfo : EIATTR_CBANK_PARAM_SIZE
	.align		4
.L_178:
        /*0058*/ 	.byte	0x03, 0x19
        /*005a*/ 	.short	0x0018


	//----- nvinfo : EIATTR_PARAM_CBANK
	.align		4
        /*005c*/ 	.byte	0x04, 0x0a
        /*005e*/ 	.short	(.L_180 - .L_179)
	.align		4
.L_179:
        /*0060*/ 	.word	index@(.nv.constant0._Z17define_exin_arrayIbEvPT_yy)
        /*0064*/ 	.short	0x0380
        /*0066*/ 	.short	0x0018


	//----- nvinfo : EIATTR_SW_WAR
	.align		4
.L_180:
        /*0068*/ 	.byte	0x04, 0x36
        /*006a*/ 	.short	(.L_182 - .L_181)
.L_181:
        /*006c*/ 	.word	0x00000008
.L_182:


//--------------------- .nv.callgraph             --------------------------
	.section	.nv.callgraph,"",@"SHT_CUDA_CALLGRAPH"
	.align	4
	.sectionentsize	8
	.align		4
        /*0000*/ 	.word	0x00000000
	.align		4
        /*0004*/ 	.word	0xffffffff
	.align		4
        /*0008*/ 	.word	0x00000000
	.align		4
        /*000c*/ 	.word	0xfffffffe
	.align		4
        /*0010*/ 	.word	0x00000000
	.align		4
        /*0014*/ 	.word	0xfffffffd
	.align		4
        /*0018*/ 	.word	0x00000000
	.align		4
        /*001c*/ 	.word	0xfffffffc


//--------------------- .nv.constant4             --------------------------
	.section	.nv.constant4,"a",@progbits
	.align	8
	.align		8
.nv.constant4:
        /*0000*/ 	.dword	precalc_xorwow_matrix
	.align		8
        /*0008*/ 	.dword	precalc_xorwow_offset_matrix
	.align		8
        /*0010*/ 	.dword	mrg32k3aM1
	.align		8
        /*0018*/ 	.dword	mrg32k3aM2
	.align		8
        /*0020*/ 	.dword	mrg32k3aM1SubSeq
	.align		8
        /*0028*/ 	.dword	mrg32k3aM2SubSeq
	.align		8
        /*0030*/ 	.dword	mrg32k3aM1Seq
	.align		8
        /*0038*/ 	.dword	mrg32k3aM2Seq


//--------------------- .nv.constant3             --------------------------
	.section	.nv.constant3,"a",@progbits
	.align	8
.nv.constant3:
	.type		__cr_lgamma_table,@object
	.size		__cr_lgamma_table,(.L_8 - __cr_lgamma_table)
__cr_lgamma_table:
        /*0000*/ 	.byte	0x00, 0x00, 0x00, 0x00, 0x00, 0x00, 0x00, 0x00, 0x00, 0x00, 0x00, 0x00, 0x00, 0x00, 0x00, 0x00
        /*0010*/ 	.byte	0xef, 0x39, 0xfa, 0xfe, 0x42, 0x2e, 0xe6, 0x3f, 0x02, 0x20, 0x2a, 0xfa, 0x0b, 0xab, 0xfc, 0x3f
        /*0020*/ 	.byte	0xf9, 0x2c, 0x92, 0x7c, 0xa7, 0x6c, 0x09, 0x40, 0xc9, 0x79, 0x44, 0x3c, 0x64, 0x26, 0x13, 0x40
        /*0030*/ 	.byte	0xca, 0x01, 0xcf, 0x3a, 0x27, 0x51, 0x1a, 0x40, 0x30, 0xcc, 0x2d, 0xf3, 0xe1, 0x0c, 0x21, 0x40
        /*0040*/ 	.byte	0x0d, 0xb7, 0xfc, 0x82, 0x8e, 0x35, 0x25, 0x40
.L_8:


//--------------------- .text._Z15synapse_currentIfEvPT_PbS1_ii --------------------------
	.section	.text._Z15synapse_currentIfEvPT_PbS1_ii,"ax",@progbits
	.align	128
        .global         _Z15synapse_currentIfEvPT_PbS1_ii
        .type           _Z15synapse_currentIfEvPT_PbS1_ii,@function
        .size           _Z15synapse_currentIfEvPT_PbS1_ii,(.L_x_99 - _Z15synapse_currentIfEvPT_PbS1_ii)
        .other          _Z15synapse_currentIfEvPT_PbS1_ii,@"STO_CUDA_ENTRY STV_DEFAULT"
_Z15synapse_currentIfEvPT_PbS1_ii:
.text._Z15synapse_currentIfEvPT_PbS1_ii:
[----:B------:R-:W-:Y:S01]  /*0000*/  LDC R1, c[0x0][0x37c] ;  /* 0x0000df00ff017b82 */ /* 0x000fe20000000800 */
[----:B------:R-:W0:Y:S07]  /*0010*/  S2R R0, SR_TID.X ;  /* 0x0000000000007919 */ /* 0x000e2e0000002100 */
[----:B------:R-:W0:Y:S01]  /*0020*/  S2UR UR6, SR_CTAID.X ;  /* 0x00000000000679c3 */ /* 0x000e220000002500 */
[----:B------:R-:W1:Y:S01]  /*0030*/  LDCU.64 UR8, c[0x0][0x388] ;  /* 0x00007100ff0877ac */ /* 0x000e620008000a00 */
[----:B------:R-:W2:Y:S06]  /*0040*/  LDCU.64 UR4, c[0x0][0x358] ;  /* 0x00006b00ff0477ac */ /* 0x000eac0008000a00 */
[----:B------:R-:W0:Y:S02]  /*0050*/  LDC R5, c[0x0][0x360] ;  /* 0x0000d800ff057b82 */ /* 0x000e240000000800 */
[----:B0-----:R-:W-:-:S06]  /*0060*/  IMAD R5, R5, UR6, R0 ;  /* 0x0000000605057c24 */ /* 0x001fcc000f8e0200 */
[----:B------:R-:W0:Y:S01]  /*0070*/  LDC R0, c[0x0][0x39c] ;  /* 0x0000e700ff007b82 */ /* 0x000e220000000800 */
[----:B-1----:R-:W-:-:S04]  /*0080*/  IADD3 R2, P0, PT, R5, UR8, RZ ;  /* 0x0000000805027c10 */ /* 0x002fc8000ff1e0ff */
[----:B------:R-:W-:-:S05]  /*0090*/  LEA.HI.X.SX32 R3, R5, UR9, 0x1, P0 ;  /* 0x0000000905037c11 */ /* 0x000fca00080f0eff */
[----:B--2---:R-:W2:Y:S01]  /*00a0*/  LDG.E.U8 R2, desc[UR4][R2.64] ;  /* 0x0000000402027981 */ /* 0x004ea2000c1e1100 */
[----:B0-----:R-:W-:-:S04]  /*00b0*/  ISETP.GE.AND P0, PT, R0, 0x1, PT ;  /* 0x000000010000780c */ /* 0x001fc80003f06270 */
[----:B--2---:R-:W-:-:S13]  /*00c0*/  ISETP.NE.OR P0, PT, R2, 0x1, !P0 ;  /* 0x000000010200780c */ /* 0x004fda0004705670 */
[----:B------:R-:W-:Y:S05]  /*00d0*/  @P0 EXIT ;  /* 0x000000000000094d */ /* 0x000fea0003800000 */
[C---:B------:R-:W-:Y:S01]  /*00e0*/  ISETP.GE.U32.AND P1, PT, R0.reuse, 0x8, PT ;  /* 0x000000080000780c */ /* 0x040fe20003f26070 */
[----:B------:R-:W-:Y:S01]  /*00f0*/  IMAD R4, R5, R0, RZ ;  /* 0x0000000005047224 */ /* 0x000fe200078e02ff */
[----:B------:R-:W-:Y:S01]  /*0100*/  LOP3.LUT R16, R0, 0x7, RZ, 0xc0, !PT ;  /* 0x0000000700107812 */ /* 0x000fe200078ec0ff */
[----:B------:R-:W-:-:S03]  /*0110*/  HFMA2 R5, -RZ, RZ, 0, 0 ;  /* 0x00000000ff057431 */ /* 0x000fc600000001ff */
[----:B------:R-:W-:-:S07]  /*0120*/  ISETP.NE.AND P0, PT, R16, RZ, PT ;  /* 0x000000ff1000720c */ /* 0x000fce0003f05270 */
[----:B------:R-:W-:Y:S06]  /*0130*/  @!P1 BRA `(.L_x_0) ;  /* 0x0000000400089947 */ /* 0x000fec0003800000 */
[----:B------:R-:W-:Y:S02]  /*0140*/  LOP3.LUT R5, R0, 0x7ffffff8, RZ, 0xc0, !PT ;  /* 0x7ffffff800057812 */ /* 0x000fe400078ec0ff */
[----:B------:R-:W-:Y:S02]  /*0150*/  SHF.L.U32 R8, R4, 0x1, RZ ;  /* 0x0000000104087819 */ /* 0x000fe400000006ff */
[----:B------:R-:W-:-:S07]  /*0160*/  IADD3 R9, PT, PT, -R5, RZ, RZ ;  /* 0x000000ff05097210 */ /* 0x000fce0007ffe1ff */
.L_x_1:
[----:B0-----:R-:W0:Y:S08]  /*0170*/  LDC.64 R2, c[0x0][0x390] ;  /* 0x0000e400ff027b82 */ /* 0x001e300000000a00 */
[----:B------:R-:W1:Y:S01]  /*0180*/  LDC.64 R6, c[0x0][0x380] ;  /* 0x0000e000ff067b82 */ /* 0x000e620000000a00 */
[----:B0-----:R-:W-:-:S05]  /*0190*/  IMAD.WIDE R2, R8, 0x4, R2 ;  /* 0x0000000408027825 */ /* 0x001fca00078e0202 */
[----:B------:R-:W2:Y:S04]  /*01a0*/  LDG.E R14, desc[UR4][R2.64] ;  /* 0x00000004020e7981 */ /* 0x000ea8000c1e1900 */
[----:B------:R-:W3:Y:S01]  /*01b0*/  LDG.E R12, desc[UR4][R2.64+0x4] ;  /* 0x00000404020c7981 */ /* 0x000ee2000c1e1900 */
[----:B--2---:R-:W1:Y:S02]  /*01c0*/  F2I.TRUNC.NTZ R11, R14 ;  /* 0x0000000e000b7305 */ /* 0x004e64000020f100 */
[----:B-1----:R-:W-:-:S05]  /*01d0*/  IMAD.WIDE R10, R11, 0x4, R6 ;  /* 0x000000040b0a7825 */ /* 0x002fca00078e0206 */
[----:B------:R-:W3:Y:S02]  /*01e0*/  LDG.E R13, desc[UR4][R10.64] ;  /* 0x000000040a0d7981 */ /* 0x000ee4000c1e1900 */
[----:B---3--:R-:W-:-:S05]  /*01f0*/  FADD R17, R12, R13 ;  /* 0x0000000d0c117221 */ /* 0x008fca0000000000 */
[----:B------:R0:W-:Y:S04]  /*0200*/  STG.E desc[UR4][R10.64], R17 ;  /* 0x000000110a007986 */ /* 0x0001e8000c101904 */
        /* <DEDUP_REMOVED lines=8> */
[----:B0-----:R-:W3:Y:S01]  /*0290*/  LDG.E R10, desc[UR4][R2.64+0x14] ;  /* 0x00001404020a7981 */ /* 0x001ee2000c1e1900 */
[----:B--2---:R-:W0:Y:S02]  /*02a0*/  F2I.TRUNC.NTZ R15, R20 ;  /* 0x00000014000f7305 */ /* 0x004e24000020f100 */
[----:B0-----:R-:W-:-:S05]  /*02b0*/  IMAD.WIDE R14, R15, 0x4, R6 ;  /* 0x000000040f0e7825 */ /* 0x001fca00078e0206 */
[----:B------:R-:W3:Y:S02]  /*02c0*/  LDG.E R11, desc[UR4][R14.64] ;  /* 0x000000040e0b7981 */ /* 0x000ee4000c1e1900 */
[----:B---3--:R-:W-:-:S05]  /*02d0*/  FADD R17, R10, R11 ;  /* 0x0000000b0a117221 */ /* 0x008fca0000000000 */
[----:B------:R0:W-:Y:S04]  /*02e0*/  STG.E desc[UR4][R14.64], R17 ;  /* 0x000000110e007986 */ /* 0x0001e8000c101904 */
[----:B------:R-:W2:Y:S04]  /*02f0*/  LDG.E R18, desc[UR4][R2.64+0x18] ;  /* 0x0000180402127981 */ /* 0x000ea8000c1e1900 */
[----:B-1----:R-:W3:Y:S01]  /*0300*/  LDG.E R12, desc[UR4][R2.64+0x1c] ;  /* 0x00001c04020c7981 */ /* 0x002ee2000c1e1900 */
        /* <DEDUP_REMOVED lines=30> */
[----:B------:R-:W3:Y:S01]  /*04f0*/  LDG.E R15, desc[UR4][R6.64] ;  /* 0x00000004060f7981 */ /* 0x000ee2000c1e1900 */
[----:B------:R-:W-:-:S04]  /*0500*/  IADD3 R9, PT, PT, R9, 0x8, RZ ;  /* 0x0000000809097810 */ /* 0x000fc80007ffe0ff */
[----:B------:R-:W-:Y:S02]  /*0510*/  ISETP.NE.AND P1, PT, R9, RZ, PT ;  /* 0x000000ff0900720c */ /* 0x000fe40003f25270 */
[----:B------:R-:W-:Y:S01]  /*0520*/  IADD3 R8, PT, PT, R8, 0x10, RZ ;  /* 0x0000001008087810 */ /* 0x000fe20007ffe0ff */
[----:B---3--:R-:W-:-:S05]  /*0530*/  FADD R15, R14, R15 ;  /* 0x0000000f0e0f7221 */ /* 0x008fca0000000000 */
[----:B------:R0:W-:Y:S05]  /*0540*/  STG.E desc[UR4][R6.64], R15 ;  /* 0x0000000f06007986 */ /* 0x0001ea000c101904 */
[----:B------:R-:W-:Y:S05]  /*0550*/  @P1 BRA `(.L_x_1) ;  /* 0xfffffffc00041947 */ /* 0x000fea000383ffff */
.L_x_0:
[----:B------:R-:W-:Y:S05]  /*0560*/  @!P0 EXIT ;  /* 0x000000000000894d */ /* 0x000fea0003800000 */
[----:B------:R-:W-:Y:S02]  /*0570*/  ISETP.GE.U32.AND P0, PT, R16, 0x4, PT ;  /* 0x000000041000780c */ /* 0x000fe40003f06070 */
[----:B------:R-:W-:-:S04]  /*0580*/  LOP3.LUT R17, R0, 0x3, RZ, 0xc0, !PT ;  /* 0x0000000300117812 */ /* 0x000fc800078ec0ff */
[----:B------:R-:W-:-:S07]  /*0590*/  ISETP.NE.AND P1, PT, R17, RZ, PT ;  /* 0x000000ff1100720c */ /* 0x000fce0003f25270 */
[----:B------:R-:W-:Y:S06]  /*05a0*/  @!P0 BRA `(.L_x_2) ;  /* 0x0000000000888947 */ /* 0x000fec0003800000 */
[----:B------:R-:W1:Y:S01]  /*05b0*/  LDC.64 R2, c[0x0][0x390] ;  /* 0x0000e400ff027b82 */ /* 0x000e620000000a00 */
[----:B0-----:R-:W-:-:S04]  /*05c0*/  IADD3 R6, PT, PT, R4, R5, RZ ;  /* 0x0000000504067210 */ /* 0x001fc80007ffe0ff */
[----:B------:R-:W-:-:S05]  /*05d0*/  SHF.L.U32 R7, R6, 0x1, RZ ;  /* 0x0000000106077819 */ /* 0x000fca00000006ff */
[----:B-1----:R-:W-:Y:S02]  /*05e0*/  IMAD.WIDE R2, R7, 0x4, R2 ;  /* 0x0000000407027825 */ /* 0x002fe400078e0202 */
[----:B------:R-:W0:Y:S03]  /*05f0*/  LDC.64 R6, c[0x0][0x380] ;  /* 0x0000e000ff067b82 */ /* 0x000e260000000a00 */
[----:B------:R-:W2:Y:S04]  /*0600*/  LDG.E R12, desc[UR4][R2.64] ;  /* 0x00000004020c7981 */ /* 0x000ea8000c1e1900 */
[----:B------:R-:W3:Y:S01]  /*0610*/  LDG.E R10, desc[UR4][R2.64+0x4] ;  /* 0x00000404020a7981 */ /* 0x000ee2000c1e1900 */
[----:B--2---:R-:W0:Y:S02]  /*0620*/  F2I.TRUNC.NTZ R9, R12 ;  /* 0x0000000c00097305 */ /* 0x004e24000020f100 */
[----:B0-----:R-:W-:-:S05]  /*0630*/  IMAD.WIDE R8, R9, 0x4, R6 ;  /* 0x0000000409087825 */ /* 0x001fca00078e0206 */
        /* <DEDUP_REMOVED lines=17> */
[----:B------:R-:W3:Y:S04]  /*0750*/  LDG.E R8, desc[UR4][R2.64+0x18] ;  /* 0x0000180402087981 */ /* 0x000ee8000c1e1900 */
[----:B-1----:R-:W4:Y:S01]  /*0760*/  LDG.E R10, desc[UR4][R2.64+0x1c] ;  /* 0x00001c04020a7981 */ /* 0x002f22000c1e1900 */
[----:B---3--:R-:W0:Y:S02]  /*0770*/  F2I.TRUNC.NTZ R15, R8 ;  /* 0x00000008000f7305 */ /* 0x008e24000020f100 */
[----:B0-----:R-:W-:-:S05]  /*0780*/  IMAD.WIDE R6, R15, 0x4, R6 ;  /* 0x000000040f067825 */ /* 0x001fca00078e0206 */
[----:B------:R-:W4:Y:S01]  /*0790*/  LDG.E R11, desc[UR4][R6.64] ;  /* 0x00000004060b7981 */ /* 0x000f22000c1e1900 */
[----:B------:R-:W-:Y:S01]  /*07a0*/  IADD3 R5, PT, PT, R5, 0x4, RZ ;  /* 0x0000000405057810 */ /* 0x000fe20007ffe0ff */
[----:B----4-:R-:W-:-:S05]  /*07b0*/  FADD R11, R10, R11 ;  /* 0x0000000b0a0b7221 */ /* 0x010fca0000000000 */
[----:B------:R2:W-:Y:S02]  /*07c0*/  STG.E desc[UR4][R6.64], R11 ;  /* 0x0000000b06007986 */ /* 0x0005e4000c101904 */
.L_x_2:
[----:B------:R-:W-:Y:S05]  /*07d0*/  @!P1 EXIT ;  /* 0x000000000000994d */ /* 0x000fea0003800000 */
[----:B------:R-:W-:Y:S02]  /*07e0*/  ISETP.NE.AND P0, PT, R17, 0x1, PT ;  /* 0x000000011100780c */ /* 0x000fe40003f05270 */
[----:B------:R-:W-:-:S04]  /*07f0*/  LOP3.LUT R0, R0, 0x1, RZ, 0xc0, !PT ;  /* 0x0000000100007812 */ /* 0x000fc800078ec0ff */
[----:B------:R-:W-:-:S07]  /*0800*/  ISETP.NE.U32.AND P1, PT, R0, 0x1, PT ;  /* 0x000000010000780c */ /* 0x000fce0003f25070 */
[----:B------:R-:W-:Y:S06]  /*0810*/  @!P0 BRA `(.L_x_3) ;  /* 0x0000000000508947 */ /* 0x000fec0003800000 */
[----:B------:R-:W1:Y:S01]  /*0820*/  LDC.64 R2, c[0x0][0x390] ;  /* 0x0000e400ff027b82 */ /* 0x000e620000000a00 */
[----:B------:R-:W-:-:S04]  /*0830*/  IADD3 R0, PT, PT, R4, R5, RZ ;  /* 0x0000000504007210 */ /* 0x000fc80007ffe0ff */
[----:B--2---:R-:W-:-:S03]  /*0840*/  SHF.L.U32 R9, R0, 0x1, RZ ;  /* 0x0000000100097819 */ /* 0x004fc600000006ff */
[----:B0-----:R-:W0:Y:S02]  /*0850*/  LDC.64 R6, c[0x0][0x380] ;  /* 0x0000e000ff067b82 */ /* 0x001e240000000a00 */
[----:B-1----:R-:W-:-:S05]  /*0860*/  IMAD.WIDE R8, R9, 0x4, R2 ;  /* 0x0000000409087825 */ /* 0x002fca00078e0202 */
        /* <DEDUP_REMOVED lines=9> */
[----:B--2---:R-:W0:Y:S02]  /*0900*/  F2I.TRUNC.NTZ R13, R10 ;  /* 0x0000000a000d7305 */ /* 0x004e24000020f100 */
[----:B0-----:R-:W-:-:S05]  /*0910*/  IMAD.WIDE R6, R13, 0x4, R6 ;  /* 0x000000040d067825 */ /* 0x001fca00078e0206 */
[----:B------:R-:W3:Y:S01]  /*0920*/  LDG.E R13, desc[UR4][R6.64] ;  /* 0x00000004060d7981 */ /* 0x000ee2000c1e1900 */
[----:B------:R-:W-:Y:S01]  /*0930*/  IADD3 R5, PT, PT, R5, 0x2, RZ ;  /* 0x0000000205057810 */ /* 0x000fe20007ffe0ff */
[----:B---3--:R-:W-:-:S05]  /*0940*/  FADD R13, R12, R13 ;  /* 0x0000000d0c0d7221 */ /* 0x008fca0000000000 */
[----:B------:R1:W-:Y:S02]  /*0950*/  STG.E desc[UR4][R6.64], R13 ;  /* 0x0000000d06007986 */ /* 0x0003e4000c101904 */
.L_x_3:
[----:B------:R-:W-:Y:S05]  /*0960*/  @P1 EXIT ;  /* 0x000000000000194d */ /* 0x000fea0003800000 */
[----:B-1----:R-:W1:Y:S01]  /*0970*/  LDC.64 R2, c[0x0][0x390] ;  /* 0x0000e400ff027b82 */ /* 0x002e620000000a00 */
[----:B------:R-:W-:-:S04]  /*0980*/  IADD3 R4, PT, PT, R4, R5, RZ ;  /* 0x0000000504047210 */ /* 0x000fc80007ffe0ff */
[----:B------:R-:W-:-:S05]  /*0990*/  SHF.L.U32 R5, R4, 0x1, RZ ;  /* 0x0000000104057819 */ /* 0x000fca00000006ff */
[----:B-1----:R-:W-:Y:S02]  /*09a0*/  IMAD.WIDE R2, R5, 0x4, R2 ;  /* 0x0000000405027825 */ /* 0x002fe400078e0202 */
[----:B------:R-:W1:Y:S03]  /*09b0*/  LDC.64 R4, c[0x0][0x380] ;  /* 0x0000e000ff047b82 */ /* 0x000e660000000a00 */
[----:B------:R-:W3:Y:S04]  /*09c0*/  LDG.E R0, desc[UR4][R2.64] ;  /* 0x0000000402007981 */ /* 0x000ee8000c1e1900 */
[----:B0-2---:R-:W2:Y:S01]  /*09d0*/  LDG.E R6, desc[UR4][R2.64+0x4] ;  /* 0x0000040402067981 */ /* 0x005ea2000c1e1900 */
[----:B---3--:R-:W1:Y:S02]  /*09e0*/  F2I.TRUNC.NTZ R7, R0 ;  /* 0x0000000000077305 */ /* 0x008e64000020f100 */
[----:B-1----:R-:W-:-:S05]  /*09f0*/  IMAD.WIDE R4, R7, 0x4, R4 ;  /* 0x0000000407047825 */ /* 0x002fca00078e0204 */
[----:B------:R-:W2:Y:S02]  /*0a00*/  LDG.E R7, desc[UR4][R4.64] ;  /* 0x0000000404077981 */ /* 0x000ea4000c1e1900 */
[----:B--2---:R-:W-:-:S05]  /*0a10*/  FADD R7, R6, R7 ;  /* 0x0000000706077221 */ /* 0x004fca0000000000 */
[----:B------:R-:W-:Y:S01]  /*0a20*/  STG.E desc[UR4][R4.64], R7 ;  /* 0x0000000704007986 */ /* 0x000fe2000c101904 */
[----:B------:R-:W-:Y:S05]  /*0a30*/  EXIT ;  /* 0x000000000000794d */ /* 0x000fea0003800000 */
.L_x_4:
[----:B------:R-:W-:-:S00]  /*0a40*/  BRA `(.L_x_4) ;  /* 0xfffffffc00fc7947 */ /* 0x000fc0000383ffff */
[----:B------:R-:W-:-:S00]  /*0a50*/  NOP ;  /* 0x0000000000007918 */ /* 0x000fc00000000000 */
        /* <DEDUP_REMOVED lines=10> */
.L_x_99:


//--------------------- .text._Z13noisy_currentIfEvPT_Pbyy --------------------------
	.section	.text._Z13noisy_currentIfEvPT_Pbyy,"ax",@progbits
	.align	128
        .global         _Z13noisy_currentIfEvPT_Pbyy
        .type           _Z13noisy_currentIfEvPT_Pbyy,@function
        .size           _Z13noisy_currentIfEvPT_Pbyy,(.L_x_98 - _Z13noisy_currentIfEvPT_Pbyy)
        .other          _Z13noisy_currentIfEvPT_Pbyy,@"STO_CUDA_ENTRY STV_DEFAULT"
_Z13noisy_currentIfEvPT_Pbyy:
.text._Z13noisy_currentIfEvPT_Pbyy:
[----:B------:R-:W0:Y:S08]  /*0000*/  LDC R1, c[0x0][0x37c] ;  /* 0x0000df00ff017b82 */ /* 0x000e300000000800 */
[----:B------:R-:W1:Y:S01]  /*0010*/  LDC.64 R2, c[0x0][0x390] ;  /* 0x0000e400ff027b82 */ /* 0x000e620000000a00 */
[----:B------:R-:W2:Y:S01]  /*0020*/  S2R R11, SR_TID.X ;  /* 0x00000000000b7919 */ /* 0x000ea20000002100 */
[----:B0-----:R-:W-:Y:S01]  /*0030*/  VIADD R1, R1, 0xffffffd0 ;  /* 0xffffffd001017836 */ /* 0x001fe20000000000 */
[----:B------:R-:W0:Y:S01]  /*0040*/  LDCU.64 UR8, c[0x0][0x358] ;  /* 0x00006b00ff0877ac */ /* 0x000e220008000a00 */
[----:B------:R-:W-:Y:S04]  /*0050*/  BSSY.RECONVERGENT B0, `(.L_x_5) ;  /* 0x0000267000007945 */ /* 0x000fe80003800200 */
[----:B------:R-:W2:Y:S08]  /*0060*/  S2UR UR4, SR_CTAID.X ;  /* 0x00000000000479c3 */ /* 0x000eb00000002500 */
[----:B------:R-:W2:Y:S01]  /*0070*/  LDC R4, c[0x0][0x360] ;  /* 0x0000d800ff047b82 */ /* 0x000ea20000000800 */
[----:B-1----:R-:W-:-:S02]  /*0080*/  LOP3.LUT R0, R2, 0xaad26b49, RZ, 0x3c, !PT ;  /* 0xaad26b4902007812 */ /* 0x002fc400078e3cff */
[----:B------:R-:W-:-:S03]  /*0090*/  LOP3.LUT R2, R3, 0xf7dcefdd, RZ, 0x3c, !PT ;  /* 0xf7dcefdd03027812 */ /* 0x000fc600078e3cff */
[----:B------:R-:W-:Y:S02]  /*00a0*/  IMAD R0, R0, 0x4182bed5, RZ ;  /* 0x4182bed500007824 */ /* 0x000fe400078e02ff */
[----:B------:R-:W-:Y:S02]  /*00b0*/  IMAD R5, R2, -0x658354e5, RZ ;  /* 0x9a7cab1b02057824 */ /* 0x000fe400078e02ff */
[C---:B------:R-:W-:Y:S01]  /*00c0*/  VIADD R3, R0.reuse, 0x75bcd15 ;  /* 0x075bcd1500037836 */ /* 0x040fe20000000000 */
[C---:B------:R-:W-:Y:S01]  /*00d0*/  LOP3.LUT R8, R0.reuse, 0x159a55e5, RZ, 0x3c, !PT ;  /* 0x159a55e500087812 */ /* 0x040fe200078e3cff */
[C---:B------:R-:W-:Y:S01]  /*00e0*/  VIADD R7, R0.reuse, 0x583f19 ;  /* 0x00583f1900077836 */ /* 0x040fe20000000000 */
[----:B------:R-:W-:Y:S01]  /*00f0*/  IADD3 R2, PT, PT, R0, 0x64f0c9, R5 ;  /* 0x0064f0c900027810 */ /* 0x000fe20007ffe005 */
[C---:B------:R-:W-:Y:S01]  /*0100*/  VIADD R9, R5.reuse, 0x1f123bb5 ;  /* 0x1f123bb505097836 */ /* 0x040fe20000000000 */
[----:B------:R-:W-:Y:S01]  /*0110*/  LOP3.LUT R6, R5, 0x5491333, RZ, 0x3c, !PT ;  /* 0x0549133305067812 */ /* 0x000fe200078e3cff */
[----:B--2---:R-:W-:-:S02]  /*0120*/  IMAD R0, R4, UR4, R11 ;  /* 0x0000000404007c24 */ /* 0x004fc4000f8e020b */
[----:B------:R1:W-:Y:S01]  /*0130*/  STL.64 [R1], R2 ;  /* 0x0000000201007387 */ /* 0x0003e20000100a00 */
[----:B------:R-:W-:-:S03]  /*0140*/  IMAD.MOV.U32 R4, RZ, RZ, R1 ;  /* 0x000000ffff047224 */ /* 0x000fc600078e0001 */
[----:B------:R1:W-:Y:S01]  /*0150*/  STL.64 [R1+0x8], R8 ;  /* 0x0000080801007387 */ /* 0x0003e20000100a00 */
[----:B------:R-:W-:Y:S02]  /*0160*/  ISETP.NE.AND P0, PT, R0, RZ, PT ;  /* 0x000000ff0000720c */ /* 0x000fe40003f05270 */
[----:B------:R-:W-:Y:S01]  /*0170*/  SHF.R.S32.HI R5, RZ, 0x1f, R0 ;  /* 0x0000001fff057819 */ /* 0x000fe20000011400 */
[----:B------:R1:W-:Y:S10]  /*0180*/  STL.64 [R1+0x10], R6 ;  /* 0x0000100601007387 */ /* 0x0003f40000100a00 */
[----:B0-----:R-:W-:Y:S05]  /*0190*/  @!P0 BRA `(.L_x_6) ;  /* 0x0000002400488947 */ /* 0x001fea0003800000 */
[----:B------:R-:W-:Y:S02]  /*01a0*/  IMAD.MOV.U32 R14, RZ, RZ, R5 ;  /* 0x000000ffff0e7224 */ /* 0x000fe400078e0005 */
[----:B------:R-:W-:Y:S02]  /*01b0*/  IMAD.MOV.U32 R12, RZ, RZ, RZ ;  /* 0x000000ffff0c7224 */ /* 0x000fe400078e00ff */
[----:B------:R-:W-:-:S07]  /*01c0*/  IMAD.MOV.U32 R5, RZ, RZ, R0 ;  /* 0x000000ffff057224 */ /* 0x000fce00078e0000 */
.L_x_15:
[----:B-1----:R-:W-:Y:S01]  /*01d0*/  LOP3.LUT R2, R5, 0x3, RZ, 0xc0, !PT ;  /* 0x0000000305027812 */ /* 0x002fe200078ec0ff */
[----:B------:R-:W-:Y:S03]  /*01e0*/  BSSY.RECONVERGENT B1, `(.L_x_7) ;  /* 0x0000247000017945 */ /* 0x000fe60003800200 */
[----:B------:R-:W-:-:S04]  /*01f0*/  ISETP.NE.U32.AND P0, PT, R2, RZ, PT ;  /* 0x000000ff0200720c */ /* 0x000fc80003f05070 */
[----:B------:R-:W-:-:S13]  /*0200*/  ISETP.NE.AND.EX P0, PT, RZ, RZ, PT, P0 ;  /* 0x000000ffff00720c */ /* 0x000fda0003f05300 */
[----:B0-----:R-:W-:Y:S05]  /*0210*/  @!P0 BRA `(.L_x_8) ;  /* 0x00000024000c8947 */ /* 0x001fea0003800000 */
[----:B------:R-:W0:Y:S01]  /*0220*/  LDC.64 R10, c[0x4][RZ] ;  /* 0x01000000ff0a7b82 */ /* 0x000e220000000a00 */
[----:B------:R-:W-:Y:S01]  /*0230*/  IMAD.MOV.U32 R13, RZ, RZ, RZ ;  /* 0x000000ffff0d7224 */ /* 0x000fe200078e00ff */
[----:B------:R-:W-:Y:S02]  /*0240*/  CS2R R6, SRZ ;  /* 0x0000000000067805 */ /* 0x000fe4000001ff00 */
[----:B------:R-:W-:Y:S01]  /*0250*/  CS2R R8, SRZ ;  /* 0x0000000000087805 */ /* 0x000fe2000001ff00 */
[----:B------:R-:W-:Y:S02]  /*0260*/  IMAD.MOV.U32 R3, RZ, RZ, RZ ;  /* 0x000000ffff037224 */ /* 0x000fe400078e00ff */
[----:B0-----:R-:W-:-:S07]  /*0270*/  IMAD.WIDE.U32 R10, R12, 0xc80, R10 ;  /* 0x00000c800c0a7825 */ /* 0x001fce00078e000a */
.L_x_10:
[----:B------:R-:W-:-:S06]  /*0280*/  IMAD R2, R13, 0x4, R4 ;  /* 0x000000040d027824 */ /* 0x000fcc00078e0204 */
[----:B------:R-:W5:Y:S01]  /*0290*/  LDL R2, [R2+0x4] ;  /* 0x0000040002027983 */ /* 0x000f620000100800 */
[----:B------:R-:W-:-:S05]  /*02a0*/  UMOV UR4, URZ ;  /* 0x000000ff00047c82 */ /* 0x000fca0008000000 */
.L_x_9:
[----:B-----5:R-:W-:Y:S01]  /*02b0*/  SHF.R.U32.HI R21, RZ, UR4, R2 ;  /* 0x00000004ff157c19 */ /* 0x020fe20008011602 */
[----:B------:R-:W-:-:S03]  /*02c0*/  IMAD.SHL.U32 R15, R13, 0x20, RZ ;  /* 0x000000200d0f7824 */ /* 0x000fc600078e00ff */
[----:B------:R-:W-:Y:S01]  /*02d0*/  LOP3.LUT R16, R21, 0x1, RZ, 0xc0, !PT ;  /* 0x0000000115107812 */ /* 0x000fe200078ec0ff */
[----:B------:R-:W-:-:S03]  /*02e0*/  VIADD R15, R15, UR4 ;  /* 0x000000040f0f7c36 */ /* 0x000fc60008000000 */
[----:B------:R-:W-:Y:S01]  /*02f0*/  ISETP.NE.U32.AND P0, PT, R16, 0x1, PT ;  /* 0x000000011000780c */ /* 0x000fe20003f05070 */
[----:B------:R-:W-:-:S03]  /*0300*/  IMAD R15, R15, 0x5, RZ ;  /* 0x000000050f0f7824 */ /* 0x000fc600078e02ff */
[----:B------:R-:W-:Y:S01]  /*0310*/  R2P PR, R21, 0x7e ;  /* 0x0000007e15007804 */ /* 0x000fe20000000000 */
[----:B------:R-:W-:-:S08]  /*0320*/  IMAD.WIDE.U32 R16, R15, 0x4, R10 ;  /* 0x000000040f107825 */ /* 0x000fd000078e000a */
[----:B------:R-:W2:Y:S04]  /*0330*/  @!P0 LDG.E R18, desc[UR8][R16.64+0x10] ;  /* 0x0000100810128981 */ /* 0x000ea8000c1e1900 */
[----:B------:R-:W3:Y:S04]  /*0340*/  @P1 LDG.E R20, desc[UR8][R16.64+0x24] ;  /* 0x0000240810141981 */ /* 0x000ee8000c1e1900 */
[----:B------:R-:W4:Y:S04]  /*0350*/  @P2 LDG.E R22, desc[UR8][R16.64+0x38] ;  /* 0x0000380810162981 */ /* 0x000f28000c1e1900 */
[----:B------:R-:W4:Y:S04]  /*0360*/  @P3 LDG.E R24, desc[UR8][R16.64+0x4c] ;  /* 0x00004c0810183981 */ /* 0x000f28000c1e1900 */
[----:B------:R-:W4:Y:S04]  /*0370*/  @P4 LDG.E R26, desc[UR8][R16.64+0x60] ;  /* 0x00006008101a4981 */ /* 0x000f28000c1e1900 */
[----:B------:R-:W4:Y:S04]  /*0380*/  @!P0 LDG.E R15, desc[UR8][R16.64+0x4] ;  /* 0x00000408100f8981 */ /* 0x000f28000c1e1900 */
[----:B------:R-:W4:Y:S04]  /*0390*/  @!P0 LDG.E R19, desc[UR8][R16.64+0xc] ;  /* 0x00000c0810138981 */ /* 0x000f28000c1e1900 */
[----:B------:R-:W4:Y:S04]  /*03a0*/  @P1 LDG.E R23, desc[UR8][R16.64+0x18] ;  /* 0x0000180810171981 */ /* 0x000f28000c1e1900 */
[----:B------:R-:W4:Y:S04]  /*03b0*/  @P3 LDG.E R25, desc[UR8][R16.64+0x40] ;  /* 0x0000400810193981 */ /* 0x000f28000c1e1900 */
[----:B------:R-:W4:Y:S04]  /*03c0*/  @P5 LDG.E R27, desc[UR8][R16.64+0x70] ;  /* 0x00007008101b5981 */ /* 0x000f28000c1e1900 */
[----:B------:R-:W4:Y:S01]  /*03d0*/  @P6 LDG.E R28, desc[UR8][R16.64+0x88] ;  /* 0x00008808101c6981 */ /* 0x000f22000c1e1900 */
[----:B--2---:R-:W-:-:S03]  /*03e0*/  @!P0 LOP3.LUT R7, R7, R18, RZ, 0x3c, !PT ;  /* 0x0000001207078212 */ /* 0x004fc600078e3cff */
[----:B------:R-:W2:Y:S01]  /*03f0*/  @!P0 LDG.E R18, desc[UR8][R16.64] ;  /* 0x0000000810128981 */ /* 0x000ea2000c1e1900 */
[----:B---3--:R-:W-:-:S03]  /*0400*/  @P1 LOP3.LUT R7, R7, R20, RZ, 0x3c, !PT ;  /* 0x0000001407071212 */ /* 0x008fc600078e3cff */
[----:B------:R-:W3:Y:S01]  /*0410*/  @!P0 LDG.E R20, desc[UR8][R16.64+0x8] ;  /* 0x0000080810148981 */ /* 0x000ee2000c1e1900 */
[----:B----4-:R-:W-:-:S03]  /*0420*/  @P2 LOP3.LUT R7, R7, R22, RZ, 0x3c, !PT ;  /* 0x0000001607072212 */ /* 0x010fc600078e3cff */
[----:B------:R-:W4:Y:S01]  /*0430*/  @P1 LDG.E R22, desc[UR8][R16.64+0x14] ;  /* 0x0000140810161981 */ /* 0x000f22000c1e1900 */
[----:B------:R-:W-:-:S03]  /*0440*/  @P3 LOP3.LUT R7, R7, R24, RZ, 0x3c, !PT ;  /* 0x0000001807073212 */ /* 0x000fc600078e3cff */
[----:B------:R-:W4:Y:S01]  /*0450*/  @P5 LDG.E R24, desc[UR8][R16.64+0x74] ;  /* 0x0000740810185981 */ /* 0x000f22000c1e1900 */
[----:B------:R-:W-:-:S03]  /*0460*/  @P4 LOP3.LUT R7, R7, R26, RZ, 0x3c, !PT ;  /* 0x0000001a07074212 */ /* 0x000fc600078e3cff */
[----:B------:R-:W4:Y:S01]  /*0470*/  @P3 LDG.E R26, desc[UR8][R16.64+0x44] ;  /* 0x00004408101a3981 */ /* 0x000f22000c1e1900 */
[----:B------:R-:W-:-:S03]  /*0480*/  @!P0 LOP3.LUT R8, R8, R15, RZ, 0x3c, !PT ;  /* 0x0000000f08088212 */ /* 0x000fc600078e3cff */
[----:B------:R-:W4:Y:S01]  /*0490*/  @P1 LDG.E R15, desc[UR8][R16.64+0x20] ;  /* 0x00002008100f1981 */ /* 0x000f22000c1e1900 */
[----:B------:R-:W-:-:S03]  /*04a0*/  @!P0 LOP3.LUT R6, R6, R19, RZ, 0x3c, !PT ;  /* 0x0000001306068212 */ /* 0x000fc600078e3cff */
[----:B------:R-:W4:Y:S01]  /*04b0*/  @P2 LDG.E R19, desc[UR8][R16.64+0x2c] ;  /* 0x00002c0810132981 */ /* 0x000f22000c1e1900 */
[----:B------:R-:W-:-:S03]  /*04c0*/  @P1 LOP3.LUT R8, R8, R23, RZ, 0x3c, !PT ;  /* 0x0000001708081212 */ /* 0x000fc600078e3cff */
[----:B------:R-:W4:Y:S01]  /*04d0*/  @P2 LDG.E R23, desc[UR8][R16.64+0x34] ;  /* 0x0000340810172981 */ /* 0x000f22000c1e1900 */
[----:B--2---:R-:W-:-:S03]  /*04e0*/  @!P0 LOP3.LUT R3, R3, R18, RZ, 0x3c, !PT ;  /* 0x0000001203038212 */ /* 0x004fc600078e3cff */
[----:B------:R-:W2:Y:S01]  /*04f0*/  @P1 LDG.E R18, desc[UR8][R16.64+0x1c] ;  /* 0x00001c0810121981 */ /* 0x000ea2000c1e1900 */
[----:B---3--:R-:W-:-:S03]  /*0500*/  @!P0 LOP3.LUT R9, R9, R20, RZ, 0x3c, !PT ;  /* 0x0000001409098212 */ /* 0x008fc600078e3cff */
[----:B------:R-:W3:Y:S01]  /*0510*/  @P2 LDG.E R20, desc[UR8][R16.64+0x28] ;  /* 0x0000280810142981 */ /* 0x000ee2000c1e1900 */
[----:B----4-:R-:W-:-:S03]  /*0520*/  @P1 LOP3.LUT R3, R3, R22, RZ, 0x3c, !PT ;  /* 0x0000001603031212 */ /* 0x010fc600078e3cff */
[----:B------:R-:W4:Y:S01]  /*0530*/  @P2 LDG.E R22, desc[UR8][R16.64+0x30] ;  /* 0x0000300810162981 */ /* 0x000f22000c1e1900 */
[----:B------:R-:W-:-:S03]  /*0540*/  @P5 LOP3.LUT R7, R7, R24, RZ, 0x3c, !PT ;  /* 0x0000001807075212 */ /* 0x000fc600078e3cff */
[----:B------:R-:W4:Y:S01]  /*0550*/  @P3 LDG.E R24, desc[UR8][R16.64+0x3c] ;  /* 0x00003c0810183981 */ /* 0x000f22000c1e1900 */
[----:B------:R-:W-:-:S03]  /*0560*/  @P1 LOP3.LUT R6, R6, R15, RZ, 0x3c, !PT ;  /* 0x0000000f06061212 */ /* 0x000fc600078e3cff */
[----:B------:R-:W4:Y:S01]  /*0570*/  @P3 LDG.E R15, desc[UR8][R16.64+0x48] ;  /* 0x00004808100f3981 */ /* 0x000f22000c1e1900 */
[----:B------:R-:W-:-:S03]  /*0580*/  @P2 LOP3.LUT R8, R8, R19, RZ, 0x3c, !PT ;  /* 0x0000001308082212 */ /* 0x000fc600078e3cff */
[----:B------:R-:W4:Y:S01]  /*0590*/  @P4 LDG.E R19, desc[UR8][R16.64+0x54] ;  /* 0x0000540810134981 */ /* 0x000f22000c1e1900 */
[----:B------:R-:W-:Y:S02]  /*05a0*/  @P2 LOP3.LUT R6, R6, R23, RZ, 0x3c, !PT ;  /* 0x0000001706062212 */ /* 0x000fe400078e3cff */
[----:B------:R-:W-:Y:S01]  /*05b0*/  @P3 LOP3.LUT R8, R8, R25, RZ, 0x3c, !PT ;  /* 0x0000001908083212 */ /* 0x000fe200078e3cff */
[----:B------:R-:W4:Y:S04]  /*05c0*/  @P4 LDG.E R23, desc[UR8][R16.64+0x5c] ;  /* 0x00005c0810174981 */ /* 0x000f28000c1e1900 */
[----:B------:R-:W4:Y:S01]  /*05d0*/  @P5 LDG.E R25, desc[UR8][R16.64+0x68] ;  /* 0x0000680810195981 */ /* 0x000f22000c1e1900 */
[----:B--2---:R-:W-:-:S03]  /*05e0*/  @P1 LOP3.LUT R9, R9, R18, RZ, 0x3c, !PT ;  /* 0x0000001209091212 */ /* 0x004fc600078e3cff */
[----:B------:R-:W2:Y:S01]  /*05f0*/  @P4 LDG.E R18, desc[UR8][R16.64+0x50] ;  /* 0x0000500810124981 */ /* 0x000ea2000c1e1900 */
[----:B---3--:R-:W-:-:S03]  /*0600*/  @P2 LOP3.LUT R3, R3, R20, RZ, 0x3c, !PT ;  /* 0x0000001403032212 */ /* 0x008fc600078e3cff */
[----:B------:R-:W3:Y:S01]  /*0610*/  @P4 LDG.E R20, desc[UR8][R16.64+0x58] ;  /* 0x0000580810144981 */ /* 0x000ee2000c1e1900 */
[----:B----4-:R-:W-:-:S03]  /*0620*/  @P2 LOP3.LUT R9, R9, R22, RZ, 0x3c, !PT ;  /* 0x0000001609092212 */ /* 0x010fc600078e3cff */
[----:B------:R-:W4:Y:S01]  /*0630*/  @P5 LDG.E R22, desc[UR8][R16.64+0x64] ;  /* 0x0000640810165981 */ /* 0x000f22000c1e1900 */
[----:B------:R-:W-:-:S03]  /*0640*/  @P3 LOP3.LUT R3, R3, R24, RZ, 0x3c, !PT ;  /* 0x0000001803033212 */ /* 0x000fc600078e3cff */
[----:B------:R-:W4:Y:S01]  /*0650*/  @P5 LDG.E R24, desc[UR8][R16.64+0x6c] ;  /* 0x00006c0810185981 */ /* 0x000f22000c1e1900 */
[----:B------:R-:W-:Y:S02]  /*0660*/  LOP3.LUT P0, RZ, R21, 0x80, RZ, 0xc0, !PT ;  /* 0x0000008015ff7812 */ /* 0x000fe4000780c0ff */
[----:B------:R-:W-:Y:S02]  /*0670*/  @P3 LOP3.LUT R9, R9, R26, RZ, 0x3c, !PT ;  /* 0x0000001a09093212 */ /* 0x000fe400078e3cff */
[----:B------:R-:W-:Y:S02]  /*0680*/  @P3 LOP3.LUT R6, R6, R15, RZ, 0x3c, !PT ;  /* 0x0000000f06063212 */ /* 0x000fe400078e3cff */
[----:B------:R-:W4:Y:S01]  /*0690*/  @P6 LDG.E R15, desc[UR8][R16.64+0x7c] ;  /* 0x00007c08100f6981 */ /* 0x000f22000c1e1900 */
[----:B------:R-:W-:-:S03]  /*06a0*/  @P4 LOP3.LUT R8, R8, R19, RZ, 0x3c, !PT ;  /* 0x0000001308084212 */ /* 0x000fc600078e3cff */
[----:B------:R-:W4:Y:S01]  /*06b0*/  @P6 LDG.E R19, desc[UR8][R16.64+0x84] ;  /* 0x0000840810136981 */ /* 0x000f22000c1e1900 */
[----:B------:R-:W-:-:S03]  /*06c0*/  @P4 LOP3.LUT R6, R6, R23, RZ, 0x3c, !PT ;  /* 0x0000001706064212 */ /* 0x000fc600078e3cff */
[----:B------:R-:W4:Y:S01]  /*06d0*/  @P0 LDG.E R26, desc[UR8][R16.64+0x9c] ;  /* 0x00009c08101a0981 */ /* 0x000f22000c1e1900 */
[----:B------:R-:W-:-:S03]  /*06e0*/  @P5 LOP3.LUT R8, R8, R25, RZ, 0x3c, !PT ;  /* 0x0000001908085212 */ /* 0x000fc600078e3cff */
        /* <DEDUP_REMOVED lines=10> */
[----:B------:R-:W-:Y:S02]  /*0790*/  @P5 LOP3.LUT R6, R6, R27, RZ, 0x3c, !PT ;  /* 0x0000001b06065212 */ /* 0x000fe400078e3cff */
[----:B------:R-:W-:Y:S02]  /*07a0*/  @P6 LOP3.LUT R7, R7, R28, RZ, 0x3c, !PT ;  /* 0x0000001c07076212 */ /* 0x000fe400078e3cff */
[----:B------:R-:W-:Y:S02]  /*07b0*/  @P6 LOP3.LUT R8, R8, R15, RZ, 0x3c, !PT ;  /* 0x0000000f08086212 */ /* 0x000fe400078e3cff */
[----:B------:R-:W-:Y:S02]  /*07c0*/  @P6 LOP3.LUT R6, R6, R19, RZ, 0x3c, !PT ;  /* 0x0000001306066212 */ /* 0x000fe400078e3cff */
[----:B------:R-:W-:Y:S02]  /*07d0*/  @P0 LOP3.LUT R7, R7, R26, RZ, 0x3c, !PT ;  /* 0x0000001a07070212 */ /* 0x000fe400078e3cff */
[----:B------:R-:W-:-:S02]  /*07e0*/  @P0 LOP3.LUT R8, R8, R23, RZ, 0x3c, !PT ;  /* 0x0000001708080212 */ /* 0x000fc400078e3cff */
[----:B------:R-:W-:Y:S02]  /*07f0*/  @P0 LOP3.LUT R6, R6, R25, RZ, 0x3c, !PT ;  /* 0x0000001906060212 */ /* 0x000fe400078e3cff */
[----:B--2---:R-:W-:Y:S02]  /*0800*/  @P6 LOP3.LUT R3, R3, R18, RZ, 0x3c, !PT ;  /* 0x0000001203036212 */ /* 0x004fe400078e3cff */
[----:B---3--:R-:W-:Y:S02]  /*0810*/  @P6 LOP3.LUT R9, R9, R20, RZ, 0x3c, !PT ;  /* 0x0000001409096212 */ /* 0x008fe400078e3cff */
[----:B----4-:R-:W-:Y:S02]  /*0820*/  @P0 LOP3.LUT R3, R3, R22, RZ, 0x3c, !PT ;  /* 0x0000001603030212 */ /* 0x010fe400078e3cff */
[----:B------:R-:W-:Y:S02]  /*0830*/  @P0 LOP3.LUT R9, R9, R24, RZ, 0x3c, !PT ;  /* 0x0000001809090212 */ /* 0x000fe400078e3cff */
[----:B------:R-:W-:-:S13]  /*0840*/  R2P PR, R21.B1, 0x7f ;  /* 0x0000007f15007804 */ /* 0x000fda0000001000 */
[----:B------:R-:W2:Y:S04]  /*0850*/  @P0 LDG.E R18, desc[UR8][R16.64+0xb0] ;  /* 0x0000b00810120981 */ /* 0x000ea8000c1e1900 */
[----:B------:R-:W3:Y:S04]  /*0860*/  @P1 LDG.E R26, desc[UR8][R16.64+0xc4] ;  /* 0x0000c408101a1981 */ /* 0x000ee8000c1e1900 */
[----:B------:R-:W4:Y:S04]  /*0870*/  @P0 LDG.E R22, desc[UR8][R16.64+0xa0] ;  /* 0x0000a00810160981 */ /* 0x000f28000c1e1900 */
[----:B------:R-:W4:Y:S04]  /*0880*/  @P2 LDG.E R28, desc[UR8][R16.64+0xd8] ;  /* 0x0000d808101c2981 */ /* 0x000f28000c1e1900 */
[----:B------:R-:W4:Y:S04]  /*0890*/  @P0 LDG.E R19, desc[UR8][R16.64+0xac] ;  /* 0x0000ac0810130981 */ /* 0x000f28000c1e1900 */
[----:B------:R-:W4:Y:S04]  /*08a0*/  @P0 LDG.E R24, desc[UR8][R16.64+0xa8] ;  /* 0x0000a80810180981 */ /* 0x000f28000c1e1900 */
[----:B------:R-:W4:Y:S04]  /*08b0*/  @P3 LDG.E R23, desc[UR8][R16.64+0xec] ;  /* 0x0000ec0810173981 */ /* 0x000f28000c1e1900 */
[----:B------:R-:W4:Y:S04]  /*08c0*/  @P0 LDG.E R15, desc[UR8][R16.64+0xa4] ;  /* 0x0000a408100f0981 */ /* 0x000f28000c1e1900 */
        /* <DEDUP_REMOVED lines=9> */
[----:B------:R-:W3:Y:S01]  /*0960*/  @P6 LDG.E R28, desc[UR8][R16.64+0x128] ;  /* 0x00012808101c6981 */ /* 0x000ee2000c1e1900 */
        /* <DEDUP_REMOVED lines=10> */
[----:B------:R-:W-:-:S03]  /*0a10*/  LOP3.LUT P0, RZ, R21, 0x8000, RZ, 0xc0, !PT ;  /* 0x0000800015ff7812 */ /* 0x000fc6000780c0ff */
[----:B------:R-:W3:Y:S01]  /*0a20*/  @P3 LDG.E R21, desc[UR8][R16.64+0xe8] ;  /* 0x0000e80810153981 */ /* 0x000ee2000c1e1900 */
[----:B--2---:R-:W-:-:S03]  /*0a30*/  @P5 LOP3.LUT R7, R7, R18, RZ, 0x3c, !PT ;  /* 0x0000001207075212 */ /* 0x004fc600078e3cff */
[----:B------:R-:W2:Y:S01]  /*0a40*/  @P5 LDG.E R18, desc[UR8][R16.64+0x104] ;  /* 0x0001040810125981 */ /* 0x000ea2000c1e1900 */
[----:B----4-:R-:W-:-:S03]  /*0a50*/  @P1 LOP3.LUT R3, R3, R22, RZ, 0x3c, !PT ;  /* 0x0000001603031212 */ /* 0x010fc600078e3cff */
[----:B------:R-:W4:Y:S01]  /*0a60*/  @P3 LDG.E R22, desc[UR8][R16.64+0xdc] ;  /* 0x0000dc0810163981 */ /* 0x000f22000c1e1900 */
[----:B---3--:R-:W-:-:S03]  /*0a70*/  @P2 LOP3.LUT R3, R3, R26, RZ, 0x3c, !PT ;  /* 0x0000001a03032212 */ /* 0x008fc600078e3cff */
[----:B------:R-:W3:Y:S01]  /*0a80*/  @P4 LDG.E R26, desc[UR8][R16.64+0xf0] ;  /* 0x0000f008101a4981 */ /* 0x000ee2000c1e1900 */
[----:B------:R-:W-:-:S03]  /*0a90*/  @P1 LOP3.LUT R8, R8, R19, RZ, 0x3c, !PT ;  /* 0x0000001308081212 */ /* 0x000fc600078e3cff */
[----:B------:R-:W2:Y:S01]  /*0aa0*/  @P3 LDG.E R19, desc[UR8][R16.64+0xe0] ;  /* 0x0000e00810133981 */ /* 0x000ea2000c1e1900 */
[----:B------:R-:W-:-:S03]  /*0ab0*/  @P1 LOP3.LUT R9, R9, R24, RZ, 0x3c, !PT ;  /* 0x0000001809091212 */ /* 0x000fc600078e3cff */
[----:B------:R-:W2:Y:S01]  /*0ac0*/  @P3 LDG.E R24, desc[UR8][R16.64+0xe4] ;  /* 0x0000e40810183981 */ /* 0x000ea2000c1e1900 */
[----:B------:R-:W-:-:S03]  /*0ad0*/  @P1 LOP3.LUT R6, R6, R23, RZ, 0x3c, !PT ;  /* 0x0000001706061212 */ /* 0x000fc600078e3cff */
[----:B------:R-:W2:Y:S01]  /*0ae0*/  @P4 LDG.E R23, desc[UR8][R16.64+0xf4] ;  /* 0x0000f40810174981 */ /* 0x000ea2000c1e1900 */
[----:B------:R-:W-:Y:S02]  /*0af0*/  @P6 LOP3.LUT R7, R7, R28, RZ, 0x3c, !PT ;  /* 0x0000001c07076212 */ /* 0x000fe400078e3cff */
[----:B------:R-:W-:Y:S01]  /*0b00*/  @P2 LOP3.LUT R8, R8, R25, RZ, 0x3c, !PT ;  /* 0x0000001908082212 */ /* 0x000fe200078e3cff */
[----:B------:R-:W2:Y:S01]  /*0b10*/  @P4 LDG.E R28, desc[UR8][R16.64+0xf8] ;  /* 0x0000f808101c4981 */ /* 0x000ea2000c1e1900 */
[----:B------:R-:W-:-:S03]  /*0b20*/  @P2 LOP3.LUT R6, R6, R15, RZ, 0x3c, !PT ;  /* 0x0000000f06062212 */ /* 0x000fc600078e3cff */
[----:B------:R-:W2:Y:S04]  /*0b30*/  @P4 LDG.E R25, desc[UR8][R16.64+0xfc] ;  /* 0x0000fc0810194981 */ /* 0x000ea8000c1e1900 */
[----:B------:R-:W2:Y:S01]  /*0b40*/  @P5 LDG.E R15, desc[UR8][R16.64+0x108] ;  /* 0x00010808100f5981 */ /* 0x000ea2000c1e1900 */
[----:B------:R-:W-:-:S03]  /*0b50*/  @P2 LOP3.LUT R9, R9, R20, RZ, 0x3c, !PT ;  /* 0x0000001409092212 */ /* 0x000fc600078e3cff */
[----:B------:R-:W2:Y:S01]  /*0b60*/  @P5 LDG.E R20, desc[UR8][R16.64+0x10c] ;  /* 0x00010c0810145981 */ /* 0x000ea2000c1e1900 */
[----:B------:R-:W-:-:S03]  /*0b70*/  @P3 LOP3.LUT R6, R6, R21, RZ, 0x3c, !PT ;  /* 0x0000001506063212 */ /* 0x000fc600078e3cff */
[----:B------:R-:W2:Y:S01]  /*0b80*/  @P6 LDG.E R21, desc[UR8][R16.64+0x11c] ;  /* 0x00011c0810156981 */ /* 0x000ea2000c1e1900 */
[----:B----4-:R-:W-:-:S03]  /*0b90*/  @P3 LOP3.LUT R3, R3, R22, RZ, 0x3c, !PT ;  /* 0x0000001603033212 */ /* 0x010fc600078e3cff */
[----:B------:R-:W4:Y:S01]  /*0ba0*/  @P6 LDG.E R22, desc[UR8][R16.64+0x118] ;  /* 0x0001180810166981 */ /* 0x000f22000c1e1900 */
[----:B---3--:R-:W-:-:S03]  /*0bb0*/  @P4 LOP3.LUT R3, R3, R26, RZ, 0x3c, !PT ;  /* 0x0000001a03034212 */ /* 0x008fc600078e3cff */
[----:B------:R-:W3:Y:S01]  /*0bc0*/  @P0 LDG.E R26, desc[UR8][R16.64+0x134] ;  /* 0x00013408101a0981 */ /* 0x000ee2000c1e1900 */
[----:B--2---:R-:W-:-:S03]  /*0bd0*/  @P3 LOP3.LUT R8, R8, R19, RZ, 0x3c, !PT ;  /* 0x0000001308083212 */ /* 0x004fc600078e3cff */
[----:B------:R-:W2:Y:S01]  /*0be0*/  @P5 LDG.E R19, desc[UR8][R16.64+0x110] ;  /* 0x0001100810135981 */ /* 0x000ea2000c1e1900 */
[----:B------:R-:W-:Y:S02]  /*0bf0*/  @P5 LOP3.LUT R3, R3, R18, RZ, 0x3c, !PT ;  /* 0x0000001203035212 */ /* 0x000fe400078e3cff */
[----:B------:R-:W-:Y:S01]  /*0c00*/  @P3 LOP3.LUT R9, R9, R24, RZ, 0x3c, !PT ;  /* 0x0000001809093212 */ /* 0x000fe200078e3cff */
        /* <DEDUP_REMOVED lines=8> */
[----:B------:R-:W3:Y:S04]  /*0c90*/  @P0 LDG.E R15, desc[UR8][R16.64+0x130] ;  /* 0x00013008100f0981 */ /* 0x000ee8000c1e1900 */
[----:B------:R-:W3:Y:S01]  /*0ca0*/  @P0 LDG.E R25, desc[UR8][R16.64+0x138] ;  /* 0x0001380810190981 */ /* 0x000ee2000c1e1900 */
[----:B------:R-:W-:Y:S01]  /*0cb0*/  UIADD3 UR4, UPT, UPT, UR4, 0x10, URZ ;  /* 0x0000001004047890 */ /* 0x000fe2000fffe0ff */
[----:B------:R-:W-:-:S03]  /*0cc0*/  @P5 LOP3.LUT R9, R9, R20, RZ, 0x3c, !PT ;  /* 0x0000001409095212 */ /* 0x000fc600078e3cff */
[----:B------:R-:W-:Y:S01]  /*0cd0*/  UISETP.NE.AND UP0, UPT, UR4, 0x20, UPT ;  /* 0x000000200400788c */ /* 0x000fe2000bf05270 */
[----:B------:R-:W-:Y:S02]  /*0ce0*/  @P6 LOP3.LUT R8, R8, R21, RZ, 0x3c, !PT ;  /* 0x0000001508086212 */ /* 0x000fe400078e3cff */
[----:B----4-:R-:W-:Y:S02]  /*0cf0*/  @P6 LOP3.LUT R3, R3, R22, RZ, 0x3c, !PT ;  /* 0x0000001603036212 */ /* 0x010fe400078e3cff */
[----:B--2---:R-:W-:Y:S02]  /*0d00*/  @P5 LOP3.LUT R6, R6, R19, RZ, 0x3c, !PT ;  /* 0x0000001306065212 */ /* 0x004fe400078e3cff */
[----:B---3--:R-:W-:Y:S02]  /*0d10*/  @P6 LOP3.LUT R9, R9, R18, RZ, 0x3c, !PT ;  /* 0x0000001209096212 */ /* 0x008fe400078e3cff */
[----:B------:R-:W-:Y:S02]  /*0d20*/  @P6 LOP3.LUT R6, R6, R23, RZ, 0x3c, !PT ;  /* 0x0000001706066212 */ /* 0x000fe400078e3cff */
[----:B------:R-:W-:-:S02]  /*0d30*/  @P0 LOP3.LUT R9, R9, R26, RZ, 0x3c, !PT ;  /* 0x0000001a09090212 */ /* 0x000fc400078e3cff */
[----:B------:R-:W-:Y:S02]  /*0d40*/  @P0 LOP3.LUT R3, R3, R24, RZ, 0x3c, !PT ;  /* 0x0000001803030212 */ /* 0x000fe400078e3cff */
[----:B------:R-:W-:Y:S02]  /*0d50*/  @P0 LOP3.LUT R7, R7, R28, RZ, 0x3c, !PT ;  /* 0x0000001c07070212 */ /* 0x000fe400078e3cff */
[----:B------:R-:W-:Y:S02]  /*0d60*/  @P0 LOP3.LUT R8, R8, R15, RZ, 0x3c, !PT ;  /* 0x0000000f08080212 */ /* 0x000fe400078e3cff */
[----:B------:R-:W-:Y:S01]  /*0d70*/  @P0 LOP3.LUT R6, R6, R25, RZ, 0x3c, !PT ;  /* 0x0000001906060212 */ /* 0x000fe200078e3cff */
[----:B------:R-:W-:Y:S06]  /*0d80*/  BRA.U UP0, `(.L_x_9) ;  /* 0xfffffff500487547 */ /* 0x000fec000b83ffff */
[----:B------:R-:W-:-:S05]  /*0d90*/  VIADD R13, R13, 0x1 ;  /* 0x000000010d0d7836 */ /* 0x000fca0000000000 */
[----:B------:R-:W-:-:S13]  /*0da0*/  ISETP.NE.AND P0, PT, R13, 0x5, PT ;  /* 0x000000050d00780c */ /* 0x000fda0003f05270 */
[----:B------:R-:W-:Y:S05]  /*0db0*/  @P0 BRA `(.L_x_10) ;  /* 0xfffffff400300947 */ /* 0x000fea000383ffff */
[----:B------:R-:W-:Y:S01]  /*0dc0*/  LOP3.LUT R2, R5, 0x3, RZ, 0xc0, !PT ;  /* 0x0000000305027812 */ /* 0x000fe200078ec0ff */
[----:B------:R0:W-:Y:S03]  /*0dd0*/  STL.64 [R1+0x8], R8 ;  /* 0x0000080801007387 */ /* 0x0001e60000100a00 */
[----:B------:R-:W-:Y:S01]  /*0de0*/  ISETP.NE.U32.AND P0, PT, R2, 0x1, PT ;  /* 0x000000010200780c */ /* 0x000fe20003f05070 */
[----:B------:R0:W-:Y:S03]  /*0df0*/  STL.64 [R1+0x10], R6 ;  /* 0x0000100601007387 */ /* 0x0001e60000100a00 */
[----:B------:R-:W-:Y:S01]  /*0e00*/  ISETP.NE.AND.EX P0, PT, RZ, RZ, PT, P0 ;  /* 0x000000ffff00720c */ /* 0x000fe20003f05300 */
[----:B------:R0:W-:-:S12]  /*0e10*/  STL [R1+0x4], R3 ;  /* 0x0000040301007387 */ /* 0x0001d80000100800 */
[----:B0-----:R-:W-:Y:S05]  /*0e20*/  @!P0 BRA `(.L_x_8) ;  /* 0x0000001800088947 */ /* 0x001fea0003800000 */
[----:B------:R-:W-:Y:S01]  /*0e30*/  UMOV UR4, URZ ;  /* 0x000000ff00047c82 */ /* 0x000fe20008000000 */
[----:B------:R-:W-:Y:S01]  /*0e40*/  UMOV UR5, URZ ;  /* 0x000000ff00057c82 */ /* 0x000fe20008000000 */
[----:B------:R-:W-:Y:S02]  /*0e50*/  IMAD.MOV.U32 R13, RZ, RZ, RZ ;  /* 0x000000ffff0d7224 */ /* 0x000fe400078e00ff */
[----:B------:R-:W-:Y:S02]  /*0e60*/  IMAD.MOV.U32 R6, RZ, RZ, RZ ;  /* 0x000000ffff067224 */ /* 0x000fe400078e00ff */
[----:B------:R-:W-:Y:S02]  /*0e70*/  IMAD.MOV.U32 R9, RZ, RZ, RZ ;  /* 0x000000ffff097224 */ /* 0x000fe400078e00ff */
[----:B------:R-:W-:Y:S02]  /*0e80*/  IMAD.MOV.U32 R3, RZ, RZ, RZ ;  /* 0x000000ffff037224 */ /* 0x000fe400078e00ff */
[----:B------:R-:W-:-:S02]  /*0e90*/  IMAD.U32 R7, RZ, RZ, UR4 ;  /* 0x00000004ff077e24 */ /* 0x000fc4000f8e00ff */
[----:B------:R-:W-:-:S07]  /*0ea0*/  IMAD.U32 R8, RZ, RZ, UR5 ;  /* 0x00000005ff087e24 */ /* 0x000fce000f8e00ff */
.L_x_12:
[----:B------:R-:W-:-:S06]  /*0eb0*/  IMAD R2, R13, 0x4, R4 ;  /* 0x000000040d027824 */ /* 0x000fcc00078e0204 */
[----:B------:R-:W5:Y:S01]  /*0ec0*/  LDL R2, [R2+0x4] ;  /* 0x0000040002027983 */ /* 0x000f620000100800 */
[----:B------:R-:W-:-:S05]  /*0ed0*/  UMOV UR4, URZ ;  /* 0x000000ff00047c82 */ /* 0x000fca0008000000 */
.L_x_11:
        /* <DEDUP_REMOVED lines=178> */
[----:B------:R0:W-:Y:S03]  /*1a00*/  STL [R1+0x4], R3 ;  /* 0x0000040301007387 */ /* 0x0001e60000100800 */
[----:B------:R-:W-:Y:S01]  /*1a10*/  ISETP.NE.U32.AND P0, PT, R2, 0x3, PT ;  /* 0x000000030200780c */ /* 0x000fe20003f05070 */
[----:B------:R0:W-:Y:S03]  /*1a20*/  STL.64 [R1+0x8], R8 ;  /* 0x0000080801007387 */ /* 0x0001e60000100a00 */
[----:B------:R-:W-:Y:S01]  /*1a30*/  ISETP.NE.AND.EX P0, PT, RZ, RZ, PT, P0 ;  /* 0x000000ffff00720c */ /* 0x000fe20003f05300 */
[----:B------:R0:W-:-:S12]  /*1a40*/  STL.64 [R1+0x10], R6 ;  /* 0x0000100601007387 */ /* 0x0001d80000100a00 */
[----:B0-----:R-:W-:Y:S05]  /*1a50*/  @P0 BRA `(.L_x_8) ;  /* 0x0000000800fc0947 */ /* 0x001fea0003800000 */
        /* <DEDUP_REMOVED lines=8> */
.L_x_14:
[----:B------:R-:W-:-:S06]  /*1ae0*/  IMAD R2, R13, 0x4, R4 ;  /* 0x000000040d027824 */ /* 0x000fcc00078e0204 */
[----:B------:R-:W5:Y:S01]  /*1af0*/  LDL R2, [R2+0x4] ;  /* 0x0000040002027983 */ /* 0x000f620000100800 */
[----:B------:R-:W-:-:S05]  /*1b00*/  UMOV UR4, URZ ;  /* 0x000000ff00047c82 */ /* 0x000fca0008000000 */
.L_x_13:
        /* <DEDUP_REMOVED lines=177> */
[----:B------:R0:W-:Y:S04]  /*2620*/  STL [R1+0x4], R3 ;  /* 0x0000040301007387 */ /* 0x0001e80000100800 */
[----:B------:R0:W-:Y:S04]  /*2630*/  STL.64 [R1+0x8], R8 ;  /* 0x0000080801007387 */ /* 0x0001e80000100a00 */
[----:B------:R0:W-:Y:S02]  /*2640*/  STL.64 [R1+0x10], R6 ;  /* 0x0000100601007387 */ /* 0x0001e40000100a00 */
.L_x_8:
[----:B------:R-:W-:Y:S05]  /*2650*/  BSYNC.RECONVERGENT B1 ;  /* 0x0000000000017941 */ /* 0x000fea0003800200 */
.L_x_7:
[C---:B------:R-:W-:Y:S01]  /*2660*/  ISETP.GE.U32.AND P0, PT, R5.reuse, 0x4, PT ;  /* 0x000000040500780c */ /* 0x040fe20003f06070 */
[----:B------:R-:W-:Y:S01]  /*2670*/  VIADD R12, R12, 0x1 ;  /* 0x000000010c0c7836 */ /* 0x000fe20000000000 */
[--C-:B------:R-:W-:Y:S02]  /*2680*/  SHF.R.U64 R5, R5, 0x2, R14.reuse ;  /* 0x0000000205057819 */ /* 0x100fe4000000120e */
[----:B------:R-:W-:Y:S02]  /*2690*/  ISETP.GE.U32.AND.EX P0, PT, R14, RZ, PT, P0 ;  /* 0x000000ff0e00720c */ /* 0x000fe40003f06100 */
[----:B------:R-:W-:-:S11]  /*26a0*/  SHF.R.U32.HI R14, RZ, 0x2, R14 ;  /* 0x00000002ff0e7819 */ /* 0x000fd6000001160e */
[----:B------:R-:W-:Y:S05]  /*26b0*/  @P0 BRA `(.L_x_15) ;  /* 0xffffffd800c40947 */ /* 0x000fea000383ffff */
.L_x_6:
[----:B------:R-:W-:Y:S05]  /*26c0*/  BSYNC.RECONVERGENT B0 ;  /* 0x0000000000007941 */ /* 0x000fea0003800200 */
.L_x_5:
[----:B------:R-:W2:Y:S02]  /*26d0*/  LDCU.64 UR4, c[0x0][0x398] ;  /* 0x00007300ff0477ac */ /* 0x000ea40008000a00 */
[----:B--2---:R-:W-:-:S04]  /*26e0*/  UISETP.NE.U32.AND UP0, UPT, UR4, URZ, UPT ;  /* 0x000000ff0400728c */ /* 0x004fc8000bf05070 */
[----:B------:R-:W-:-:S09]  /*26f0*/  UISETP.NE.AND.EX UP0, UPT, UR5, URZ, UPT, UP0 ;  /* 0x000000ff0500728c */ /* 0x000fd2000bf05300 */
[----:B------:R-:W-:Y:S05]  /*2700*/  BRA.U !UP0, `(.L_x_16) ;  /* 0x0000002508587547 */ /* 0x000fea000b800000 */
[----:B-1----:R-:W-:Y:S01]  /*2710*/  IMAD.MOV.U32 R2, RZ, RZ, RZ ;  /* 0x000000ffff027224 */ /* 0x002fe200078e00ff */
[----:B------:R-:W1:Y:S01]  /*2720*/  LDCU.64 UR6, c[0x0][0x398] ;  /* 0x00007300ff0677ac */ /* 0x000e620008000a00 */
[----:B------:R-:W-:-:S05]  /*2730*/  NOP ;  /* 0x0000000000007918 */ /* 0x000fca0000000000 */
.L_x_24:
[----:B-1----:R-:W-:-:S04]  /*2740*/  ULOP3.LUT UR4, UR6, 0x3, URZ, 0xc0, !UPT ;  /* 0x0000000306047892 */ /* 0x002fc8000f8ec0ff */
[----:B------:R-:W-:-:S04]  /*2750*/  UISETP.NE.U32.AND UP0, UPT, UR4, URZ, UPT ;  /* 0x000000ff0400728c */ /* 0x000fc8000bf05070 */
[----:B------:R-:W-:-:S09]  /*2760*/  UISETP.NE.AND.EX UP0, UPT, URZ, URZ, UPT, UP0 ;  /* 0x000000ffff00728c */ /* 0x000fd2000bf05300 */
[----:B--23--:R-:W-:Y:S05]  /*2770*/  BRA.U !UP0, `(.L_x_17) ;  /* 0x00000025081c7547 */ /* 0x00cfea000b800000 */
[----:B------:R-:W1:Y:S01]  /*2780*/  LDC.64 R10, c[0x4][0x8] ;  /* 0x01000200ff0a7b82 */ /* 0x000e620000000a00 */
[----:B------:R-:W-:Y:S01]  /*2790*/  UMOV UR4, URZ ;  /* 0x000000ff00047c82 */ /* 0x000fe20008000000 */
[----:B------:R-:W-:Y:S01]  /*27a0*/  UMOV UR5, URZ ;  /* 0x000000ff00057c82 */ /* 0x000fe20008000000 */
[----:B------:R-:W-:Y:S02]  /*27b0*/  IMAD.MOV.U32 R5, RZ, RZ, RZ ;  /* 0x000000ffff057224 */ /* 0x000fe400078e00ff */
[----:B0-----:R-:W-:Y:S02]  /*27c0*/  IMAD.MOV.U32 R6, RZ, RZ, RZ ;  /* 0x000000ffff067224 */ /* 0x001fe400078e00ff */
[----:B------:R-:W-:Y:S02]  /*27d0*/  IMAD.MOV.U32 R9, RZ, RZ, RZ ;  /* 0x000000ffff097224 */ /* 0x000fe400078e00ff */
[----:B------:R-:W-:Y:S02]  /*27e0*/  IMAD.MOV.U32 R3, RZ, RZ, RZ ;  /* 0x000000ffff037224 */ /* 0x000fe400078e00ff */
[----:B------:R-:W-:-:S02]  /*27f0*/  IMAD.U32 R7, RZ, RZ, UR4 ;  /* 0x00000004ff077e24 */ /* 0x000fc4000f8e00ff */
[----:B------:R-:W-:Y:S02]  /*2800*/  IMAD.U32 R8, RZ, RZ, UR5 ;  /* 0x00000005ff087e24 */ /* 0x000fe4000f8e00ff */
[----:B-1----:R-:W-:-:S07]  /*2810*/  IMAD.WIDE.U32 R10, R2, 0xc80, R10 ;  /* 0x00000c80020a7825 */ /* 0x002fce00078e000a */
.L_x_19:
[----:B------:R-:W-:-:S06]  /*2820*/  IMAD R14, R5, 0x4, R4 ;  /* 0x00000004050e7824 */ /* 0x000fcc00078e0204 */
[----:B------:R-:W5:Y:S01]  /*2830*/  LDL R14, [R14+0x4] ;  /* 0x000004000e0e7983 */ /* 0x000f620000100800 */
[----:B------:R-:W-:-:S07]  /*2840*/  IMAD.MOV.U32 R15, RZ, RZ, RZ ;  /* 0x000000ffff0f7224 */ /* 0x000fce00078e00ff */
.L_x_18:
[----:B-----5:R-:W-:Y:S01]  /*2850*/  SHF.R.U32.HI R21, RZ, R15, R14 ;  /* 0x0000000fff157219 */ /* 0x020fe2000001160e */
[----:B------:R-:W-:-:S03]  /*2860*/  IMAD.SHL.U32 R12, R5, 0x20, RZ ;  /* 0x00000020050c7824 */ /* 0x000fc600078e00ff */
[----:B------:R-:W-:Y:S01]  /*2870*/  LOP3.LUT R13, R21, 0x1, RZ, 0xc0, !PT ;  /* 0x00000001150d7812 */ /* 0x000fe200078ec0ff */
[----:B------:R-:W-:-:S03]  /*2880*/  IMAD.IADD R12, R12, 0x1, R15 ;  /* 0x000000010c0c7824 */ /* 0x000fc600078e020f */
[----:B------:R-:W-:Y:S01]  /*2890*/  ISETP.NE.U32.AND P0, PT, R13, 0x1, PT ;  /* 0x000000010d00780c */ /* 0x000fe20003f05070 */
[----:B------:R-:W-:-:S03]  /*28a0*/  IMAD R13, R12, 0x5, RZ ;  /* 0x000000050c0d7824 */ /* 0x000fc600078e02ff */
[----:B------:R-:W-:Y:S01]  /*28b0*/  R2P PR, R21, 0x7e ;  /* 0x0000007e15007804 */ /* 0x000fe20000000000 */
[----:B------:R-:W-:-:S08]  /*28c0*/  IMAD.WIDE.U32 R12, R13, 0x4, R10 ;  /* 0x000000040d0c7825 */ /* 0x000fd000078e000a */
[----:B------:R-:W2:Y:S04]  /*28d0*/  @!P0 LDG.E R22, desc[UR8][R12.64+0x10] ;  /* 0x000010080c168981 */ /* 0x000ea8000c1e1900 */
[----:B------:R-:W3:Y:S04]  /*28e0*/  @P1 LDG.E R24, desc[UR8][R12.64+0x24] ;  /* 0x000024080c181981 */ /* 0x000ee8000c1e1900 */
[----:B------:R-:W4:Y:S04]  /*28f0*/  @P2 LDG.E R26, desc[UR8][R12.64+0x38] ;  /* 0x000038080c1a2981 */ /* 0x000f28000c1e1900 */
[----:B------:R-:W4:Y:S04]  /*2900*/  @!P0 LDG.E R18, desc[UR8][R12.64] ;  /* 0x000000080c128981 */ /* 0x000f28000c1e1900 */
[----:B------:R-:W4:Y:S04]  /*2910*/  @P3 LDG.E R28, desc[UR8][R12.64+0x4c] ;  /* 0x00004c080c1c3981 */ /* 0x000f28000c1e1900 */
[----:B------:R-:W4:Y:S04]  /*2920*/  @!P0 LDG.E R17, desc[UR8][R12.64+0x4] ;  /* 0x000004080c118981 */ /* 0x000f28000c1e1900 */
[----:B------:R-:W4:Y:S04]  /*2930*/  @P4 LDG.E R23, desc[UR8][R12.64+0x60] ;  /* 0x000060080c174981 */ /* 0x000f28000c1e1900 */
[----:B------:R-:W4:Y:S04]  /*2940*/  @!P0 LDG.E R20, desc[UR8][R12.64+0x8] ;  /* 0x000008080c148981 */ /* 0x000f28000c1e1900 */
[----:B------:R-:W4:Y:S04]  /*2950*/  @!P0 LDG.E R19, desc[UR8][R12.64+0xc] ;  /* 0x00000c080c138981 */ /* 0x000f28000c1e1900 */
[----:B------:R-:W4:Y:S04]  /*2960*/  @P5 LDG.E R16, desc[UR8][R12.64+0x74] ;  /* 0x000074080c105981 */ /* 0x000f28000c1e1900 */
[----:B------:R-:W4:Y:S04]  /*2970*/  @P2 LDG.E R25, desc[UR8][R12.64+0x34] ;  /* 0x000034080c192981 */ /* 0x000f28000c1e1900 */
[----:B------:R-:W4:Y:S01]  /*2980*/  @P5 LDG.E R27, desc[UR8][R12.64+0x68] ;  /* 0x000068080c1b5981 */ /* 0x000f22000c1e1900 */
[----:B--2---:R-:W-:-:S03]  /*2990*/  @!P0 LOP3.LUT R7, R7, R22, RZ, 0x3c, !PT ;  /* 0x0000001607078212 */ /* 0x004fc600078e3cff */
[----:B------:R-:W2:Y:S01]  /*29a0*/  @P2 LDG.E R22, desc[UR8][R12.64+0x28] ;  /* 0x000028080c162981 */ /* 0x000ea2000c1e1900 */
[----:B---3--:R-:W-:-:S03]  /*29b0*/  @P1 LOP3.LUT R7, R7, R24, RZ, 0x3c, !PT ;  /* 0x0000001807071212 */ /* 0x008fc600078e3cff */
[----:B------:R-:W3:Y:S01]  /*29c0*/  @P2 LDG.E R24, desc[UR8][R12.64+0x30] ;  /* 0x000030080c182981 */ /* 0x000ee2000c1e1900 */
[----:B----4-:R-:W-:-:S03]  /*29d0*/  @P2 LOP3.LUT R7, R7, R26, RZ, 0x3c, !PT ;  /* 0x0000001a07072212 */ /* 0x010fc600078e3cff */
[----:B------:R-:W4:Y:S01]  /*29e0*/  @P6 LDG.E R26, desc[UR8][R12.64+0x88] ;  /* 0x000088080c1a6981 */ /* 0x000f22000c1e1900 */
[----:B------:R-:W-:-:S03]  /*29f0*/  @!P0 LOP3.LUT R3, R3, R18, RZ, 0x3c, !PT ;  /* 0x0000001203038212 */ /* 0x000fc600078e3cff */
[----:B------:R-:W2:Y:S01]  /*2a00*/  @P1 LDG.E R18, desc[UR8][R12.64+0x14] ;  /* 0x000014080c121981 */ /* 0x000ea2000c1e1900 */
[----:B------:R-:W-:Y:S02]  /*2a10*/  @P3 LOP3.LUT R7, R7, R28, RZ, 0x3c, !PT ;  /* 0x0000001c07073212 */ /* 0x000fe400078e3cff */
[----:B------:R-:W-:Y:S02]  /*2a20*/  @!P0 LOP3.LUT R8, R8, R17, RZ, 0x3c, !PT ;  /* 0x0000001108088212 */ /* 0x000fe400078e3cff */
[----:B------:R-:W3:Y:S01]  /*2a30*/  @P1 LDG.E R17, desc[UR8][R12.64+0x18] ;  /* 0x000018080c111981 */ /* 0x000ee2000c1e1900 */
        /* <DEDUP_REMOVED lines=8> */
[----:B--2---:R-:W-:-:S03]  /*2ac0*/  @P1 LOP3.LUT R3, R3, R18, RZ, 0x3c, !PT ;  /* 0x0000001203031212 */ /* 0x004fc600078e3cff */
[----:B------:R-:W2:Y:S01]  /*2ad0*/  @P3 LDG.E R18, desc[UR8][R12.64+0x44] ;  /* 0x000044080c123981 */ /* 0x000ea2000c1e1900 */
[----:B------:R-:W-:-:S03]  /*2ae0*/  @P2 LOP3.LUT R3, R3, R22, RZ, 0x3c, !PT ;  /* 0x0000001603032212 */ /* 0x000fc600078e3cff */
[----:B------:R-:W2:Y:S01]  /*2af0*/  @P5 LDG.E R22, desc[UR8][R12.64+0x64] ;  /* 0x000064080c165981 */ /* 0x000ea2000c1e1900 */
[----:B---3--:R-:W-:-:S03]  /*2b00*/  @P1 LOP3.LUT R8, R8, R17, RZ, 0x3c, !PT ;  /* 0x0000001108081212 */ /* 0x008fc600078e3cff */
        /* <DEDUP_REMOVED lines=13> */
[----:B------:R-:W-:Y:S02]  /*2be0*/  LOP3.LUT P0, RZ, R21, 0x80, RZ, 0xc0, !PT ;  /* 0x0000008015ff7812 */ /* 0x000fe4000780c0ff */
[----:B--2---:R-:W-:-:S02]  /*2bf0*/  @P3 LOP3.LUT R9, R9, R18, RZ, 0x3c, !PT ;  /* 0x0000001209093212 */ /* 0x004fc400078e3cff */
[----:B------:R-:W2:Y:S01]  /*2c00*/  @P6 LDG.E R18, desc[UR8][R12.64+0x80] ;  /* 0x000080080c126981 */ /* 0x000ea2000c1e1900 */
[----:B---3--:R-:W-:-:S03]  /*2c10*/  @P3 LOP3.LUT R8, R8, R17, RZ, 0x3c, !PT ;  /* 0x0000001108083212 */ /* 0x008fc600078e3cff */
[----:B------:R-:W3:Y:S01]  /*2c20*/  @P5 LDG.E R17, desc[UR8][R12.64+0x70] ;  /* 0x000070080c115981 */ /* 0x000ee2000c1e1900 */
[----:B----4-:R-:W-:-:S03]  /*2c30*/  @P4 LOP3.LUT R8, R8, R23, RZ, 0x3c, !PT ;  /* 0x0000001708084212 */ /* 0x010fc600078e3cff */
[----:B------:R-:W4:Y:S01]  /*2c40*/  @P6 LDG.E R23, desc[UR8][R12.64+0x84] ;  /* 0x000084080c176981 */ /* 0x000f22000c1e1900 */
[----:B------:R-:W-:Y:S02]  /*2c50*/  @P4 LOP3.LUT R9, R9, R20, RZ, 0x3c, !PT ;  /* 0x0000001409094212 */ /* 0x000fe400078e3cff */
[----:B------:R-:W-:Y:S01]  /*2c60*/  @P3 LOP3.LUT R6, R6, R19, RZ, 0x3c, !PT ;  /* 0x0000001306063212 */ /* 0x000fe200078e3cff */
[----:B------:R-:W4:Y:S01]  /*2c70*/  @P0 LDG.E R20, desc[UR8][R12.64+0x8c] ;  /* 0x00008c080c140981 */ /* 0x000f22000c1e1900 */
[----:B------:R-:W-:-:S03]  /*2c80*/  @P4 LOP3.LUT R3, R3, R16, RZ, 0x3c, !PT ;  /* 0x0000001003034212 */ /* 0x000fc600078e3cff */
[----:B------:R-:W4:Y:S01]  /*2c90*/  @P6 LDG.E R19, desc[UR8][R12.64+0x7c] ;  /* 0x00007c080c136981 */ /* 0x000f22000c1e1900 */
[----:B------:R-:W-:-:S03]  /*2ca0*/  @P5 LOP3.LUT R8, R8, R27, RZ, 0x3c, !PT ;  /* 0x0000001b08085212 */ /* 0x000fc600078e3cff */
[----:B------:R-:W4:Y:S01]  /*2cb0*/  @P6 LDG.E R16, desc[UR8][R12.64+0x78] ;  /* 0x000078080c106981 */ /* 0x000f22000c1e1900 */
[----:B------:R-:W-:Y:S02]  /*2cc0*/  @P5 LOP3.LUT R3, R3, R22, RZ, 0x3c, !PT ;  /* 0x0000001603035212 */ /* 0x000fe400078e3cff */
[----:B------:R-:W-:Y:S01]  /*2cd0*/  @P4 LOP3.LUT R6, R6, R25, RZ, 0x3c, !PT ;  /* 0x0000001906064212 */ /* 0x000fe200078e3cff */
[----:B------:R-:W4:Y:S01]  /*2ce0*/  @P0 LDG.E R22, desc[UR8][R12.64+0x94] ;  /* 0x000094080c160981 */ /* 0x000f22000c1e1900 */
[----:B------:R-:W-:-:S03]  /*2cf0*/  @P5 LOP3.LUT R9, R9, R24, RZ, 0x3c, !PT ;  /* 0x0000001809095212 */ /* 0x000fc600078e3cff */
[----:B------:R-:W4:Y:S04]  /*2d00*/  @P0 LDG.E R25, desc[UR8][R12.64+0x90] ;  /* 0x000090080c190981 */ /* 0x000f28000c1e1900 */
[----:B------:R-:W4:Y:S04]  /*2d10*/  @P0 LDG.E R27, desc[UR8][R12.64+0x98] ;  /* 0x000098080c1b0981 */ /* 0x000f28000c1e1900 */
[----:B------:R-:W4:Y:S01]  /*2d20*/  @P0 LDG.E R24, desc[UR8][R12.64+0x9c] ;  /* 0x00009c080c180981 */ /* 0x000f22000c1e1900 */
[----:B------:R-:W-:Y:S02]  /*2d30*/  @P6 LOP3.LUT R7, R7, R26, RZ, 0x3c, !PT ;  /* 0x0000001a07076212 */ /* 0x000fe400078e3cff */
[----:B--2---:R-:W-:-:S02]  /*2d40*/  @P6 LOP3.LUT R9, R9, R18, RZ, 0x3c, !PT ;  /* 0x0000001209096212 */ /* 0x004fc400078e3cff */
[----:B---3--:R-:W-:-:S04]  /*2d50*/  @P5 LOP3.LUT R6, R6, R17, RZ, 0x3c, !PT ;  /* 0x0000001106065212 */ /* 0x008fc800078e3cff */
[----:B----4-:R-:W-:Y:S02]  /*2d60*/  @P6 LOP3.LUT R6, R6, R23, RZ, 0x3c, !PT ;  /* 0x0000001706066212 */ /* 0x010fe400078e3cff */
[----:B------:R-:W-:Y:S02]  /*2d70*/  @P6 LOP3.LUT R8, R8, R19, RZ, 0x3c, !PT ;  /* 0x0000001308086212 */ /* 0x000fe400078e3cff */
[----:B------:R-:W-:-:S04]  /*2d80*/  @P6 LOP3.LUT R3, R3, R16, RZ, 0x3c, !PT ;  /* 0x0000001003036212 */ /* 0x000fc800078e3cff */
[----:B------:R-:W-:Y:S02]  /*2d90*/  @P0 LOP3.LUT R3, R3, R20, RZ, 0x3c, !PT ;  /* 0x0000001403030212 */ /* 0x000fe400078e3cff */
[----:B------:R-:W-:Y:S02]  /*2da0*/  @P0 LOP3.LUT R9, R9, R22, RZ, 0x3c, !PT ;  /* 0x0000001609090212 */ /* 0x000fe400078e3cff */
[----:B------:R-:W-:Y:S02]  /*2db0*/  @P0 LOP3.LUT R8, R8, R25, RZ, 0x3c, !PT ;  /* 0x0000001908080212 */ /* 0x000fe400078e3cff */
[----:B------:R-:W-:Y:S02]  /*2dc0*/  @P0 LOP3.LUT R6, R6, R27, RZ, 0x3c, !PT ;  /* 0x0000001b06060212 */ /* 0x000fe400078e3cff */
        /* <DEDUP_REMOVED lines=36> */
[----:B--2---:R-:W-:Y:S02]  /*3010*/  @P0 LOP3.LUT R9, R9, R20, RZ, 0x3c, !PT ;  /* 0x0000001409090212 */ /* 0x004fe400078e3cff */
[----:B------:R-:W-:Y:S01]  /*3020*/  LOP3.LUT P0, RZ, R21, 0x8000, RZ, 0xc0, !PT ;  /* 0x0000800015ff7812 */ /* 0x000fe2000780c0ff */
[----:B------:R-:W2:Y:S01]  /*3030*/  @P2 LDG.E R20, desc[UR8][R12.64+0xd0] ;  /* 0x0000d0080c142981 */ /* 0x000ea2000c1e1900 */
[----:B---3--:R-:W-:-:S03]  /*3040*/  @P1 LOP3.LUT R3, R3, R22, RZ, 0x3c, !PT ;  /* 0x0000001603031212 */ /* 0x008fc600078e3cff */
[----:B------:R-:W3:Y:S04]  /*3050*/  @P2 LDG.E R21, desc[UR8][R12.64+0xd4] ;  /* 0x0000d4080c152981 */ /* 0x000ee8000c1e1900 */
[----:B------:R-:W2:Y:S01]  /*3060*/  @P3 LDG.E R22, desc[UR8][R12.64+0xdc] ;  /* 0x0000dc080c163981 */ /* 0x000ea2000c1e1900 */
[----:B----4-:R-:W-:-:S03]  /*3070*/  @P6 LOP3.LUT R7, R7, R26, RZ, 0x3c, !PT ;  /* 0x0000001a07076212 */ /* 0x010fc600078e3cff */
[----:B------:R-:W4:Y:S01]  /*3080*/  @P4 LDG.E R26, desc[UR8][R12.64+0xf0] ;  /* 0x0000f0080c1a4981 */ /* 0x000f22000c1e1900 */
[----:B------:R-:W-:-:S03]  /*3090*/  @P1 LOP3.LUT R9, R9, R24, RZ, 0x3c, !PT ;  /* 0x0000001809091212 */ /* 0x000fc600078e3cff */
[----:B------:R-:W4:Y:S01]  /*30a0*/  @P3 LDG.E R24, desc[UR8][R12.64+0xe4] ;  /* 0x0000e4080c183981 */ /* 0x000f22000c1e1900 */
[----:B------:R-:W-:Y:S02]  /*30b0*/  @P2 LOP3.LUT R3, R3, R18, RZ, 0x3c, !PT ;  /* 0x0000001203032212 */ /* 0x000fe400078e3cff */
[----:B------:R-:W-:Y:S01]  /*30c0*/  @P2 LOP3.LUT R8, R8, R17, RZ, 0x3c, !PT ;  /* 0x0000001108082212 */ /* 0x000fe200078e3cff */
[----:B------:R-:W4:Y:S04]  /*30d0*/  @P5 LDG.E R18, desc[UR8][R12.64+0x10c] ;  /* 0x00010c080c125981 */ /* 0x000f28000c1e1900 */
[----:B------:R-:W4:Y:S01]  /*30e0*/  @P5 LDG.E R17, desc[UR8][R12.64+0x108] ;  /* 0x000108080c115981 */ /* 0x000f22000c1e1900 */
[----:B------:R-:W-:-:S03]  /*30f0*/  @P3 LOP3.LUT R8, R8, R23, RZ, 0x3c, !PT ;  /* 0x0000001708083212 */ /* 0x000fc600078e3cff */
[----:B------:R-:W4:Y:S01]  /*3100*/  @P6 LDG.E R23, desc[UR8][R12.64+0x124] ;  /* 0x000124080c176981 */ /* 0x000f22000c1e1900 */
[----:B------:R-:W-:-:S03]  /*3110*/  @P4 LOP3.LUT R8, R8, R27, RZ, 0x3c, !PT ;  /* 0x0000001b08084212 */ /* 0x000fc600078e3cff */
[----:B------:R-:W4:Y:S01]  /*3120*/  @P0 LDG.E R27, desc[UR8][R12.64+0x138] ;  /* 0x000138080c1b0981 */ /* 0x000f22000c1e1900 */
[----:B---3--:R-:W-:-:S03]  /*3130*/  @P2 LOP3.LUT R6, R6, R21, RZ, 0x3c, !PT ;  /* 0x0000001506062212 */ /* 0x008fc600078e3cff */
[----:B------:R-:W3:Y:S01]  /*3140*/  @P5 LDG.E R21, desc[UR8][R12.64+0x110] ;  /* 0x000110080c155981 */ /* 0x000ee2000c1e1900 */
[----:B--2---:R-:W-:Y:S02]  /*3150*/  @P3 LOP3.LUT R3, R3, R22, RZ, 0x3c, !PT ;  /* 0x0000001603033212 */ /* 0x004fe400078e3cff */
[----:B------:R-:W-:Y:S01]  /*3160*/  @P3 LOP3.LUT R6, R6, R25, RZ, 0x3c, !PT ;  /* 0x0000001906063212 */ /* 0x000fe200078e3cff */
[----:B------:R-:W2:Y:S01]  /*3170*/  @P6 LDG.E R22, desc[UR8][R12.64+0x120] ;  /* 0x000120080c166981 */ /* 0x000ea2000c1e1900 */
[----:B------:R-:W-:Y:S02]  /*3180*/  @P2 LOP3.LUT R9, R9, R20, RZ, 0x3c, !PT ;  /* 0x0000001409092212 */ /* 0x000fe400078e3cff */
[----:B----4-:R-:W-:Y:S01]  /*3190*/  @P4 LOP3.LUT R3, R3, R26, RZ, 0x3c, !PT ;  /* 0x0000001a03034212 */ /* 0x010fe200078e3cff */
[----:B------:R-:W4:Y:S01]  /*31a0*/  @P6 LDG.E R20, desc[UR8][R12.64+0x118] ;  /* 0x000118080c146981 */ /* 0x000f22000c1e1900 */
[----:B------:R-:W-:-:S03]  /*31b0*/  @P4 LOP3.LUT R6, R6, R19, RZ, 0x3c, !PT ;  /* 0x0000001306064212 */ /* 0x000fc600078e3cff */
[----:B------:R-:W4:Y:S01]  /*31c0*/  @P6 LDG.E R19, desc[UR8][R12.64+0x11c] ;  /* 0x00011c080c136981 */ /* 0x000f22000c1e1900 */
[----:B------:R-:W-:Y:S02]  /*31d0*/  @P3 LOP3.LUT R9, R9, R24, RZ, 0x3c, !PT ;  /* 0x0000001809093212 */ /* 0x000fe400078e3cff */
[----:B------:R-:W-:Y:S01]  /*31e0*/  @P5 LOP3.LUT R3, R3, R16, RZ, 0x3c, !PT ;  /* 0x0000001003035212 */ /* 0x000fe200078e3cff */
[----:B------:R-:W4:Y:S04]  /*31f0*/  @P0 LDG.E R25, desc[UR8][R12.64+0x130] ;  /* 0x000130080c190981 */ /* 0x000f28000c1e1900 */
[----:B------:R-:W4:Y:S04]  /*3200*/  @P0 LDG.E R16, desc[UR8][R12.64+0x12c] ;  /* 0x00012c080c100981 */ /* 0x000f28000c1e1900 */
[----:B------:R-:W4:Y:S04]  /*3210*/  @P0 LDG.E R24, desc[UR8][R12.64+0x134] ;  /* 0x000134080c180981 */ /* 0x000f28000c1e1900 */
[----:B------:R-:W4:Y:S01]  /*3220*/  @P0 LDG.E R26, desc[UR8][R12.64+0x13c] ;  /* 0x00013c080c1a0981 */ /* 0x000f22000c1e1900 */
[----:B------:R-:W-:Y:S01]  /*3230*/  VIADD R15, R15, 0x10 ;  /* 0x000000100f0f7836 */ /* 0x000fe20000000000 */
[----:B------:R-:W-:-:S04]  /*3240*/  @P4 LOP3.LUT R9, R9, R28, RZ, 0x3c, !PT ;  /* 0x0000001c09094212 */ /* 0x000fc800078e3cff */
[----:B------:R-:W-:Y:S02]  /*3250*/  ISETP.NE.AND P1, PT, R15, 0x20, PT ;  /* 0x000000200f00780c */ /* 0x000fe40003f25270 */
[----:B------:R-:W-:Y:S02]  /*3260*/  @P5 LOP3.LUT R8, R8, R17, RZ, 0x3c, !PT ;  /* 0x0000001108085212 */ /* 0x000fe400078e3cff */
[----:B------:R-:W-:Y:S02]  /*3270*/  @P5 LOP3.LUT R9, R9, R18, RZ, 0x3c, !PT ;  /* 0x0000001209095212 */ /* 0x000fe400078e3cff */
[----:B---3--:R-:W-:-:S04]  /*3280*/  @P5 LOP3.LUT R6, R6, R21, RZ, 0x3c, !PT ;  /* 0x0000001506065212 */ /* 0x008fc800078e3cff */
[----:B------:R-:W-:Y:S02]  /*3290*/  @P6 LOP3.LUT R6, R6, R23, RZ, 0x3c, !PT ;  /* 0x0000001706066212 */ /* 0x000fe400078e3cff */
[----:B--2---:R-:W-:Y:S02]  /*32a0*/  @P6 LOP3.LUT R9, R9, R22, RZ, 0x3c, !PT ;  /* 0x0000001609096212 */ /* 0x004fe400078e3cff */
[----:B----4-:R-:W-:Y:S02]  /*32b0*/  @P6 LOP3.LUT R3, R3, R20, RZ, 0x3c, !PT ;  /* 0x0000001403036212 */ /* 0x010fe400078e3cff */
[----:B------:R-:W-:Y:S02]  /*32c0*/  @P6 LOP3.LUT R8, R8, R19, RZ, 0x3c, !PT ;  /* 0x0000001308086212 */ /* 0x000fe400078e3cff */
[----:B------:R-:W-:Y:S02]  /*32d0*/  @P0 LOP3.LUT R6, R6, R27, RZ, 0x3c, !PT ;  /* 0x0000001b06060212 */ /* 0x000fe400078e3cff */
[----:B------:R-:W-:-:S02]  /*32e0*/  @P0 LOP3.LUT R8, R8, R25, RZ, 0x3c, !PT ;  /* 0x0000001908080212 */ /* 0x000fc400078e3cff */
[----:B------:R-:W-:Y:S02]  /*32f0*/  @P0 LOP3.LUT R3, R3, R16, RZ, 0x3c, !PT ;  /* 0x0000001003030212 */ /* 0x000fe400078e3cff */
[----:B------:R-:W-:Y:S02]  /*3300*/  @P0 LOP3.LUT R9, R9, R24, RZ, 0x3c, !PT ;  /* 0x0000001809090212 */ /* 0x000fe400078e3cff */
[----:B------:R-:W-:Y:S01]  /*3310*/  @P0 LOP3.LUT R7, R7, R26, RZ, 0x3c, !PT ;  /* 0x0000001a07070212 */ /* 0x000fe200078e3cff */
[----:B------:R-:W-:Y:S06]  /*3320*/  @P1 BRA `(.L_x_18) ;  /* 0xfffffff400481947 */ /* 0x000fec000383ffff */
[----:B------:R-:W-:-:S05]  /*3330*/  VIADD R5, R5, 0x1 ;  /* 0x0000000105057836 */ /* 0x000fca0000000000 */
[----:B------:R-:W-:-:S13]  /*3340*/  ISETP.NE.AND P0, PT, R5, 0x5, PT ;  /* 0x000000050500780c */ /* 0x000fda0003f05270 */
[----:B------:R-:W-:Y:S05]  /*3350*/  @P0 BRA `(.L_x_19) ;  /* 0xfffffff400300947 */ /* 0x000fea000383ffff */
[----:B------:R1:W-:Y:S01]  /*3360*/  STL [R1+0x4], R3 ;  /* 0x0000040301007387 */ /* 0x0003e20000100800 */
[----:B------:R-:W-:-:S03]  /*3370*/  ULOP3.LUT UR4, UR6, 0x3, URZ, 0xc0, !UPT ;  /* 0x0000000306047892 */ /* 0x000fc6000f8ec0ff */
[----:B------:R1:W-:Y:S01]  /*3380*/  STL.64 [R1+0x8], R8 ;  /* 0x0000080801007387 */ /* 0x0003e20000100a00 */
[----:B------:R-:W-:-:S03]  /*3390*/  UISETP.NE.U32.AND UP0, UPT, UR4, 0x1, UPT ;  /* 0x000000010400788c */ /* 0x000fc6000bf05070 */
[----:B------:R1:W-:Y:S01]  /*33a0*/  STL.64 [R1+0x10], R6 ;  /* 0x0000100601007387 */ /* 0x0003e20000100a00 */
[----:B------:R-:W-:-:S09]  /*33b0*/  UISETP.NE.AND.EX UP0, UPT, URZ, URZ, UPT, UP0 ;  /* 0x000000ffff00728c */ /* 0x000fd2000bf05300 */
[----:B------:R-:W-:Y:S05]  /*33c0*/  BRA.U !UP0, `(.L_x_17) ;  /* 0x0000001908087547 */ /* 0x000fea000b800000 */
[----:B------:R-:W-:Y:S01]  /*33d0*/  UMOV UR4, URZ ;  /* 0x000000ff00047c82 */ /* 0x000fe20008000000 */
[----:B------:R-:W-:Y:S01]  /*33e0*/  UMOV UR5, URZ ;  /* 0x000000ff00057c82 */ /* 0x000fe20008000000 */
[----:B------:R-:W-:Y:S02]  /*33f0*/  IMAD.MOV.U32 R5, RZ, RZ, RZ ;  /* 0x000000ffff057224 */ /* 0x000fe400078e00ff */
[----:B-1----:R-:W-:Y:S02]  /*3400*/  IMAD.MOV.U32 R6, RZ, RZ, RZ ;  /* 0x000000ffff067224 */ /* 0x002fe400078e00ff */
[----:B------:R-:W-:Y:S02]  /*3410*/  IMAD.MOV.U32 R9, RZ, RZ, RZ ;  /* 0x000000ffff097224 */ /* 0x000fe400078e00ff */
[----:B------:R-:W-:Y:S02]  /*3420*/  IMAD.MOV.U32 R3, RZ, RZ, RZ ;  /* 0x000000ffff037224 */ /* 0x000fe400078e00ff */
[----:B------:R-:W-:-:S02]  /*3430*/  IMAD.U32 R7, RZ, RZ, UR4 ;  /* 0x00000004ff077e24 */ /* 0x000fc4000f8e00ff */
[----:B------:R-:W-:-:S07]  /*3440*/  IMAD.U32 R8, RZ, RZ, UR5 ;  /* 0x00000005ff087e24 */ /* 0x000fce000f8e00ff */
.L_x_21:
[----:B------:R-:W-:-:S06]  /*3450*/  IMAD R14, R5, 0x4, R4 ;  /* 0x00000004050e7824 */ /* 0x000fcc00078e0204 */
[----:B------:R-:W5:Y:S01]  /*3460*/  LDL R14, [R14+0x4] ;  /* 0x000004000e0e7983 */ /* 0x000f620000100800 */
[----:B------:R-:W-:-:S07]  /*3470*/  IMAD.MOV.U32 R15, RZ, RZ, RZ ;  /* 0x000000ffff0f7224 */ /* 0x000fce00078e00ff */
.L_x_20:
        /* <DEDUP_REMOVED lines=183> */
[----:B------:R-:W-:Y:S05]  /*3ff0*/  BRA.U UP0, `(.L_x_17) ;  /* 0x0000000900fc7547 */ /* 0x000fea000b800000 */
[----:B------:R-:W-:Y:S01]  /*4000*/  UMOV UR4, URZ ;  /* 0x000000ff00047c82 */ /* 0x000fe20008000000 */
[----:B------:R-:W-:Y:S01]  /*4010*/  UMOV UR5, URZ ;  /* 0x000000ff00057c82 */ /* 0x000fe20008000000 */
[----:B------:R-:W-:Y:S02]  /*4020*/  IMAD.MOV.U32 R5, RZ, RZ, RZ ;  /* 0x000000ffff057224 */ /* 0x000fe400078e00ff */
[----:B--2---:R-:W-:Y:S02]  /*4030*/  IMAD.MOV.U32 R6, RZ, RZ, RZ ;  /* 0x000000ffff067224 */ /* 0x004fe400078e00ff */
[----:B------:R-:W-:Y:S02]  /*4040*/  IMAD.MOV.U32 R9, RZ, RZ, RZ ;  /* 0x000000ffff097224 */ /* 0x000fe400078e00ff */
[----:B------:R-:W-:Y:S02]  /*4050*/  IMAD.MOV.U32 R3, RZ, RZ, RZ ;  /* 0x000000ffff037224 */ /* 0x000fe400078e00ff */
[----:B------:R-:W-:-:S02]  /*4060*/  IMAD.U32 R7, RZ, RZ, UR4 ;  /* 0x00000004ff077e24 */ /* 0x000fc4000f8e00ff */
[----:B------:R-:W-:-:S07]  /*4070*/  IMAD.U32 R8, RZ, RZ, UR5 ;  /* 0x00000005ff087e24 */ /* 0x000fce000f8e00ff */
.L_x_23:
[----:B------:R-:W-:-:S06]  /*4080*/  IMAD R14, R5, 0x4, R4 ;  /* 0x00000004050e7824 */ /* 0x000fcc00078e0204 */
[----:B------:R-:W5:Y:S01]  /*4090*/  LDL R14, [R14+0x4] ;  /* 0x000004000e0e7983 */ /* 0x000f620000100800 */
[----:B------:R-:W-:-:S07]  /*40a0*/  IMAD.MOV.U32 R15, RZ, RZ, RZ ;  /* 0x000000ffff0f7224 */ /* 0x000fce00078e00ff */
.L_x_22:
        /* <DEDUP_REMOVED lines=177> */
[----:B------:R3:W-:Y:S04]  /*4bc0*/  STL [R1+0x4], R3 ;  /* 0x0000040301007387 */ /* 0x0007e80000100800 */
[----:B------:R3:W-:Y:S04]  /*4bd0*/  STL.64 [R1+0x8], R8 ;  /* 0x0000080801007387 */ /* 0x0007e80000100a00 */
[----:B------:R3:W-:Y:S02]  /*4be0*/  STL.64 [R1+0x10], R6 ;  /* 0x0000100601007387 */ /* 0x0007e40000100a00 */
.L_x_17:
[----:B------:R-:W-:Y:S01]  /*4bf0*/  UISETP.GT.U32.AND UP0, UPT, UR6, 0x3, UPT ;  /* 0x000000030600788c */ /* 0x000fe2000bf04070 */
[----:B------:R-:W-:Y:S01]  /*4c00*/  VIADD R2, R2, 0x1 ;  /* 0x0000000102027836 */ /* 0x000fe20000000000 */
[----:B------:R-:W-:Y:S02]  /*4c10*/  USHF.R.U64 UR4, UR6, 0x2, UR7 ;  /* 0x0000000206047899 */ /* 0x000fe40008001207 */
[----:B------:R-:W-:Y:S02]  /*4c20*/  UISETP.GT.U32.AND.EX UP0, UPT, UR7, URZ, UPT, UP0 ;  /* 0x000000ff0700728c */ /* 0x000fe4000bf04100 */
[----:B------:R-:W-:-:S03]  /*4c30*/  USHF.R.U32.HI UR5, URZ, 0x2, UR7 ;  /* 0x00000002ff057899 */ /* 0x000fc60008011607 */
[----:B------:R-:W-:-:S04]  /*4c40*/  UMOV UR6, UR4 ;  /* 0x0000000400067c82 */ /* 0x000fc80008000000 */
[----:B------:R-:W-:Y:S01]  /*4c50*/  UMOV UR7, UR5 ;  /* 0x0000000500077c82 */ /* 0x000fe20008000000 */
[----:B------:R-:W-:Y:S05]  /*4c60*/  BRA.U UP0, `(.L_x_24) ;  /* 0xffffffd900b47547 */ /* 0x000fea000b83ffff */
.L_x_16:
[----:B------:R-:W4:Y:S01]  /*4c70*/  LDC.64 R12, c[0x0][0x390] ;  /* 0x0000e400ff0c7b82 */ /* 0x000f220000000a00 */
[----:B-1----:R-:W-:Y:S01]  /*4c80*/  SHF.R.U32.HI R2, RZ, 0x2, R3 ;  /* 0x00000002ff027819 */ /* 0x002fe20000011603 */
[----:B------:R-:W1:Y:S01]  /*4c90*/  LDCU.64 UR4, c[0x0][0x388] ;  /* 0x00007100ff0477ac */ /* 0x000e620008000a00 */
[----:B------:R-:W-:-:S05]  /*4ca0*/  SHF.R.S32.HI R5, RZ, 0x1f, R0 ;  /* 0x0000001fff057819 */ /* 0x000fca0000011400 */
[----:B0-23--:R-:W0:Y:S01]  /*4cb0*/  LDC R9, c[0x0][0x398] ;  /* 0x0000e600ff097b82 */ /* 0x00de220000000800 */
[----:B------:R-:W-:Y:S01]  /*4cc0*/  LOP3.LUT R2, R2, R3, RZ, 0x3c, !PT ;  /* 0x0000000302027212 */ /* 0x000fe200078e3cff */
[----:B------:R-:W-:-:S04]  /*4cd0*/  IMAD.SHL.U32 R3, R7, 0x10, RZ ;  /* 0x0000001007037824 */ /* 0x000fc800078e00ff */
[----:B------:R-:W-:Y:S01]  /*4ce0*/  IMAD.SHL.U32 R6, R2, 0x2, RZ ;  /* 0x0000000202067824 */ /* 0x000fe200078e00ff */
[----:B----4-:R-:W-:Y:S02]  /*4cf0*/  LOP3.LUT R12, R12, 0xaad26b49, RZ, 0x3c, !PT ;  /* 0xaad26b490c0c7812 */ /* 0x010fe400078e3cff */
[----:B------:R-:W-:Y:S02]  /*4d00*/  LOP3.LUT R13, R13, 0xf7dcefdd, RZ, 0x3c, !PT ;  /* 0xf7dcefdd0d0d7812 */ /* 0x000fe400078e3cff */
[----:B-1----:R-:W-:Y:S01]  /*4d10*/  IADD3 R10, P0, PT, R0, UR4, RZ ;  /* 0x00000004000a7c10 */ /* 0x002fe2000ff1e0ff */
[----:B------:R-:W-:Y:S02]  /*4d20*/  IMAD R12, R12, 0x4182bed5, RZ ;  /* 0x4182bed50c0c7824 */ /* 0x000fe400078e02ff */
[----:B------:R-:W-:Y:S01]  /*4d30*/  IMAD R13, R13, -0x658354e5, RZ ;  /* 0x9a7cab1b0d0d7824 */ /* 0x000fe200078e02ff */
[----:B------:R-:W-:Y:S02]  /*4d40*/  LOP3.LUT R6, R2, R6, R3, 0x96, !PT ;  /* 0x0000000602067212 */ /* 0x000fe400078e9603 */
[----:B------:R-:W-:-:S02]  /*4d50*/  IADD3.X R11, PT, PT, R5, UR5, RZ, P0, !PT ;  /* 0x00000005050b7c10 */ /* 0x000fc400087fe4ff */
[----:B------:R-:W-:Y:S02]  /*4d60*/  IADD3 R12, PT, PT, R12, 0x64f0c9, R13 ;  /* 0x0064f0c90c0c7810 */ /* 0x000fe40007ffe00d */
[----:B------:R-:W-:Y:S01]  /*4d70*/  LOP3.LUT R7, R6, R7, RZ, 0x3c, !PT ;  /* 0x0000000706077212 */ /* 0x000fe200078e3cff */
[----:B------:R1:W5:Y:S01]  /*4d80*/  LDG.E.U8 R4, desc[UR8][R10.64] ;  /* 0x000000080a047981 */ /* 0x000362000c1e1100 */
[----:B------:R-:W-:Y:S01]  /*4d90*/  IMAD.MOV.U32 R6, RZ, RZ, 0x2f800000 ;  /* 0x2f800000ff067424 */ /* 0x000fe200078e00ff */
[----:B------:R-:W-:Y:S01]  /*4da0*/  BSSY.RECONVERGENT B0, `(.L_x_25) ;  /* 0x0000036000007945 */ /* 0x000fe20003800200 */
[----:B0-----:R-:W-:Y:S02]  /*4db0*/  IMAD R2, R9, 0x587c5, R12 ;  /* 0x000587c509027824 */ /* 0x001fe400078e020c */
[----:B------:R-:W-:-:S03]  /*4dc0*/  IMAD.MOV.U32 R12, RZ, RZ, 0x3e055027 ;  /* 0x3e055027ff0c7424 */ /* 0x000fc600078e00ff */
[----:B------:R-:W-:-:S04]  /*4dd0*/  IADD3 R3, PT, PT, R2, 0x587c5, R7 ;  /* 0x000587c502037810 */ /* 0x000fc80007ffe007 */
[----:B------:R-:W-:-:S05]  /*4de0*/  I2FP.F32.U32 R3, R3 ;  /* 0x0000000300037245 */ /* 0x000fca0000201000 */
[----:B------:R-:W-:-:S05]  /*4df0*/  FFMA R3, R3, R6, 1.1641532182693481445e-10 ;  /* 0x2f00000003037423 */ /* 0x000fca0000000006 */
[----:B------:R-:W-:-:S13]  /*4e00*/  FSETP.GEU.AND P0, PT, R3, 1.175494350822287508e-38, PT ;  /* 0x008000000300780b */ /* 0x000fda0003f0e000 */
[----:B------:R-:W-:-:S04]  /*4e10*/  @!P0 FMUL R3, R3, 8388608 ;  /* 0x4b00000003038820 */ /* 0x000fc80000400000 */
[----:B------:R-:W-:-:S05]  /*4e20*/  VIADD R6, R3, 0xc0d55555 ;  /* 0xc0d5555503067836 */ /* 0x000fca0000000000 */
[----:B-1----:R-:W-:-:S04]  /*4e30*/  LOP3.LUT R10, R6, 0xff800000, RZ, 0xc0, !PT ;  /* 0xff800000060a7812 */ /* 0x002fc800078ec0ff */
[----:B------:R-:W-:Y:S01]  /*4e40*/  I2FP.F32.S32 R9, R10 ;  /* 0x0000000a00097245 */ /* 0x000fe20000201400 */
[----:B------:R-:W-:Y:S02]  /*4e50*/  IMAD.IADD R6, R3, 0x1, -R10 ;  /* 0x0000000103067824 */ /* 0x000fe400078e0a0a */
[----:B------:R-:W-:Y:S02]  /*4e60*/  IMAD.MOV.U32 R10, RZ, RZ, 0x7f800000 ;  /* 0x7f800000ff0a7424 */ /* 0x000fe400078e00ff */
[----:B------:R-:W-:-:S04]  /*4e70*/  FADD R11, R6, -1 ;  /* 0xbf800000060b7421 */ /* 0x000fc80000000000 */
[----:B------:R-:W-:-:S04]  /*4e80*/  FFMA R6, R11, -R12, 0.14084610342979431152 ;  /* 0x3e1039f60b067423 */ /* 0x000fc8000000080c */
[----:B------:R-:W-:-:S04]  /*4e90*/  FFMA R6, R11, R6, -0.12148627638816833496 ;  /* 0xbdf8cdcc0b067423 */ /* 0x000fc80000000006 */
[----:B------:R-:W-:-:S04]  /*4ea0*/  FFMA R6, R11, R6, 0.13980610668659210205 ;  /* 0x3e0f29550b067423 */ /* 0x000fc80000000006 */
[----:B------:R-:W-:-:S04]  /*4eb0*/  FFMA R6, R11, R6, -0.16684235632419586182 ;  /* 0xbe2ad8b90b067423 */ /* 0x000fc80000000006 */
[----:B------:R-:W-:-:S04]  /*4ec0*/  FFMA R6, R11, R6, 0.20012299716472625732 ;  /* 0x3e4ced0b0b067423 */ /* 0x000fc80000000006 */
[----:B------:R-:W-:-:S04]  /*4ed0*/  FFMA R6, R11, R6, -0.24999669194221496582 ;  /* 0xbe7fff220b067423 */ /* 0x000fc80000000006 */
[----:B------:R-:W-:-:S04]  /*4ee0*/  FFMA R6, R11, R6, 0.33333182334899902344 ;  /* 0x3eaaaa780b067423 */ /* 0x000fc80000000006 */
[----:B------:R-:W-:Y:S01]  /*4ef0*/  FFMA R12, R11, R6, -0.5 ;  /* 0xbf0000000b0c7423 */ /* 0x000fe20000000006 */
[----:B------:R-:W-:Y:S02]  /*4f00*/  FSEL R6, RZ, -23, P0 ;  /* 0xc1b80000ff067808 */ /* 0x000fe40000000000 */
[----:B------:R-:W-:Y:S01]  /*4f10*/  ISETP.GT.U32.AND P0, PT, R3, 0x7f7fffff, PT ;  /* 0x7f7fffff0300780c */ /* 0x000fe20003f04070 */
[----:B------:R-:W-:Y:S02]  /*4f20*/  FMUL R12, R11, R12 ;  /* 0x0000000c0b0c7220 */ /* 0x000fe40000400000 */
[----:B------:R-:W-:Y:S01]  /*4f30*/  FFMA R6, R9, 1.1920928955078125e-07, R6 ;  /* 0x3400000009067823 */ /* 0x000fe20000000006 */
[----:B------:R-:W-:Y:S01]  /*4f40*/  SHF.R.U32.HI R9, RZ, 0x2, R8 ;  /* 0x00000002ff097819 */ /* 0x000fe20000011608 */
[----:B------:R-:W-:-:S03]  /*4f50*/  FFMA R11, R11, R12, R11 ;  /* 0x0000000c0b0b7223 */ /* 0x000fc6000000000b */
[----:B------:R-:W-:Y:S01]  /*4f60*/  LOP3.LUT R9, R9, R8, RZ, 0x3c, !PT ;  /* 0x0000000809097212 */ /* 0x000fe200078e3cff */
[----:B------:R-:W-:Y:S01]  /*4f70*/  FFMA R11, R6, 0.69314718246459960938, R11 ;  /* 0x3f317218060b7823 */ /* 0x000fe2000000000b */
[----:B------:R-:W-:-:S03]  /*4f80*/  IMAD.SHL.U32 R6, R7, 0x10, RZ ;  /* 0x0000001007067824 */ /* 0x000fc600078e00ff */
[----:B------:R-:W-:Y:S01]  /*4f90*/  @P0 FFMA R11, R3, R10, +INF ;  /* 0x7f800000030b0423 */ /* 0x000fe2000000000a */
[----:B------:R-:W-:Y:S01]  /*4fa0*/  IMAD.SHL.U32 R8, R9, 0x2, RZ ;  /* 0x0000000209087824 */ /* 0x000fe200078e00ff */
[----:B------:R-:W-:Y:S02]  /*4fb0*/  FSETP.NEU.AND P0, PT, R3, RZ, PT ;  /* 0x000000ff0300720b */ /* 0x000fe40003f0d000 */
[----:B------:R-:W-:Y:S02]  /*4fc0*/  FMUL R11, R11, -2 ;  /* 0xc00000000b0b7820 */ /* 0x000fe40000400000 */
[----:B------:R-:W-:-:S03]  /*4fd0*/  LOP3.LUT R6, R9, R8, R6, 0x96, !PT ;  /* 0x0000000809067212 */ /* 0x000fc600078e9606 */
[----:B------:R-:W-:Y:S02]  /*4fe0*/  FSEL R8, R11, +INF , P0 ;  /* 0x7f8000000b087808 */ /* 0x000fe40000000000 */
[----:B------:R-:W-:Y:S02]  /*4ff0*/  LOP3.LUT R7, R6, R7, RZ, 0x3c, !PT ;  /* 0x0000000706077212 */ /* 0x000fe400078e3cff */
[----:B------:R0:W1:Y:S01]  /*5000*/  MUFU.RSQ R9, R8 ;  /* 0x0000000800097308 */ /* 0x0000620000001400 */
[----:B------:R-:W-:Y:S01]  /*5010*/  VIADD R3, R8, 0xf3000000 ;  /* 0xf300000008037836 */ /* 0x000fe20000000000 */
[----:B------:R-:W-:Y:S01]  /*5020*/  IADD3 R7, PT, PT, R2, 0xb0f8a, R7 ;  /* 0x000b0f8a02077810 */ /* 0x000fe20007ffe007 */
[----:B------:R-:W-:-:S03]  /*5030*/  IMAD.MOV.U32 R2, RZ, RZ, 0x30c90fdb ;  /* 0x30c90fdbff027424 */ /* 0x000fc600078e00ff */
[----:B------:R-:W-:Y:S02]  /*5040*/  ISETP.GT.U32.AND P0, PT, R3, 0x727fffff, PT ;  /* 0x727fffff0300780c */ /* 0x000fe40003f04070 */
[----:B------:R-:W-:-:S05]  /*5050*/  I2FP.F32.U32 R7, R7 ;  /* 0x0000000700077245 */ /* 0x000fca0000201000 */
[----:B------:R-:W-:-:S06]  /*5060*/  FFMA R11, R7, R2, 7.314590599882819788e-10 ;  /* 0x30490fdb070b7423 */ /* 0x000fcc0000000002 */
[----:B01----:R-:W-:Y:S05]  /*5070*/  @!P0 BRA `(.L_x_26) ;  /* 0x0000000000108947 */ /* 0x003fea0003800000 */
[----:B------:R-:W-:-:S07]  /*5080*/  MOV R10, 0x50a0 ;  /* 0x000050a0000a7802 */ /* 0x000fce0000000f00 */
[----:B-----5:R-:W-:Y:S05]  /*5090*/  CALL.REL.NOINC `($__internal_0_$__cuda_sm20_sqrt_rn_f32_slowpath) ;  /* 0x00000000004c7944 */ /* 0x020fea0003c00000 */
[----:B------:R-:W-:Y:S01]  /*50a0*/  IMAD.MOV.U32 R3, RZ, RZ, R6 ;  /* 0x000000ffff037224 */ /* 0x000fe200078e0006 */
[----:B------:R-:W-:Y:S06]  /*50b0*/  BRA `(.L_x_27) ;  /* 0x0000000000107947 */ /* 0x000fec0003800000 */
.L_x_26:
[----:B------:R-:W-:Y:S01]  /*50c0*/  FMUL.FTZ R3, R8, R9 ;  /* 0x0000000908037220 */ /* 0x000fe20000410000 */
[----:B------:R-:W-:-:S03]  /*50d0*/  FMUL.FTZ R6, R9, 0.5 ;  /* 0x3f00000009067820 */ /* 0x000fc60000410000 */
[----:B------:R-:W-:-:S04]  /*50e0*/  FFMA R2, -R3, R3, R8 ;  /* 0x0000000303027223 */ /* 0x000fc80000000108 */
[----:B------:R-:W-:-:S07]  /*50f0*/  FFMA R3, R2, R6, R3 ;  /* 0x0000000602037223 */ /* 0x000fce0000000003 */
.L_x_27:
[----:B------:R-:W-:Y:S05]  /*5100*/  BSYNC.RECONVERGENT B0 ;  /* 0x0000000000007941 */ /* 0x000fea0003800200 */
.L_x_25:
[----:B------:R-:W-:Y:S01]  /*5110*/  FMUL.RZ R8, R11, 0.15915493667125701904 ;  /* 0x3e22f9830b087820 */ /* 0x000fe2000040c000 */
[----:B------:R-:W0:Y:S01]  /*5120*/  LDCU.64 UR4, c[0x0][0x380] ;  /* 0x00007000ff0477ac */ /* 0x000e220008000a00 */
[----:B------:R-:W-:Y:S01]  /*5130*/  IMAD.MOV.U32 R7, RZ, RZ, 0x40a00000 ;  /* 0x40a00000ff077424 */ /* 0x000fe200078e00ff */
[----:B-----5:R-:W-:Y:S01]  /*5140*/  ISETP.NE.AND P0, PT, R4, 0x1, PT ;  /* 0x000000010400780c */ /* 0x020fe20003f05270 */
[----:B------:R-:W1:Y:S03]  /*5150*/  MUFU.SIN R6, R8 ;  /* 0x0000000800067308 */ /* 0x000e660000000400 */
[----:B------:R-:W-:Y:S02]  /*5160*/  FSEL R7, R7, 2, !P0 ;  /* 0x4000000007077808 */ /* 0x000fe40004000000 */
[----:B0-----:R-:W-:Y:S01]  /*5170*/  LEA R2, P0, R0, UR4, 0x2 ;  /* 0x0000000400027c11 */ /* 0x001fe2000f8010ff */
[----:B-1----:R-:W-:-:S03]  /*5180*/  FMUL R6, R6, R3 ;  /* 0x0000000306067220 */ /* 0x002fc60000400000 */
[----:B------:R-:W-:Y:S01]  /*5190*/  LEA.HI.X R3, R0, UR5, R5, 0x2, P0 ;  /* 0x0000000500037c11 */ /* 0x000fe200080f1405 */
[----:B------:R-:W-:-:S05]  /*51a0*/  FMUL R7, R6, R7 ;  /* 0x0000000706077220 */ /* 0x000fca0000400000 */
[----:B------:R-:W-:Y:S01]  /*51b0*/  STG.E desc[UR8][R2.64], R7 ;  /* 0x0000000702007986 */ /* 0x000fe2000c101908 */
[----:B------:R-:W-:Y:S05]  /*51c0*/  EXIT ;  /* 0x000000000000794d */ /* 0x000fea0003800000 */
        .weak           $__internal_0_$__cuda_sm20_sqrt_rn_f32_slowpath
        .type           $__internal_0_$__cuda_sm20_sqrt_rn_f32_slowpath,@function
        .size           $__internal_0_$__cuda_sm20_sqrt_rn_f32_slowpath,(.L_x_98 - $__internal_0_$__cuda_sm20_sqrt_rn_f32_slowpath)
$__internal_0_$__cuda_sm20_sqrt_rn_f32_slowpath:
[----:B------:R-:W-:-:S13]  /*51d0*/  LOP3.LUT P0, RZ, R8, 0x7fffffff, RZ, 0xc0, !PT ;  /* 0x7fffffff08ff7812 */ /* 0x000fda000780c0ff */
[----:B------:R-:W-:Y:S01]  /*51e0*/  @!P0 IMAD.MOV.U32 R3, RZ, RZ, R8 ;  /* 0x000000ffff038224 */ /* 0x000fe200078e0008 */
[----:B------:R-:W-:Y:S06]  /*51f0*/  @!P0 BRA `(.L_x_28) ;  /* 0x0000000000448947 */ /* 0x000fec0003800000 */
[----:B------:R-:W-:Y:S01]  /*5200*/  FSETP.GEU.FTZ.AND P0, PT, R8, RZ, PT ;  /* 0x000000ff0800720b */ /* 0x000fe20003f1e000 */
[----:B------:R-:W-:-:S12]  /*5210*/  IMAD.MOV.U32 R2, RZ, RZ, R8 ;  /* 0x000000ffff027224 */ /* 0x000fd800078e0008 */
[----:B------:R-:W-:Y:S01]  /*5220*/  @!P0 IMAD.MOV.U32 R3, RZ, RZ, 0x7fffffff ;  /* 0x7fffffffff038424 */ /* 0x000fe200078e00ff */
[----:B------:R-:W-:Y:S06]  /*5230*/  @!P0 BRA `(.L_x_28) ;  /* 0x0000000000348947 */ /* 0x000fec0003800000 */
[----:B------:R-:W-:-:S13]  /*5240*/  FSETP.GTU.FTZ.AND P0, PT, |R2|, +INF , PT ;  /* 0x7f8000000200780b */ /* 0x000fda0003f1c200 */
[----:B------:R-:W-:Y:S01]  /*5250*/  @P0 FADD.FTZ R3, R2, 1 ;  /* 0x3f80000002030421 */ /* 0x000fe20000010000 */
[----:B------:R-:W-:Y:S06]  /*5260*/  @P0 BRA `(.L_x_28) ;  /* 0x0000000000280947 */ /* 0x000fec0003800000 */
[----:B------:R-:W-:-:S13]  /*5270*/  FSETP.NEU.FTZ.AND P0, PT, |R2|, +INF , PT ;  /* 0x7f8000000200780b */ /* 0x000fda0003f1d200 */
[----:B------:R-:W-:-:S04]  /*5280*/  @P0 FFMA R6, R2, 1.84467440737095516160e+19, RZ ;  /* 0x5f80000002060823 */ /* 0x000fc800000000ff */
[----:B------:R-:W0:Y:S02]  /*5290*/  @P0 MUFU.RSQ R3, R6 ;  /* 0x0000000600030308 */ /* 0x000e240000001400 */
[----:B0-----:R-:W-:Y:S01]  /*52a0*/  @P0 FMUL.FTZ R7, R6, R3 ;  /* 0x0000000306070220 */ /* 0x001fe20000410000 */
[----:B------:R-:W-:Y:S01]  /*52b0*/  @P0 FMUL.FTZ R9, R3, 0.5 ;  /* 0x3f00000003090820 */ /* 0x000fe20000410000 */
[----:B------:R-:W-:Y:S02]  /*52c0*/  @!P0 IMAD.MOV.U32 R3, RZ, RZ, R2 ;  /* 0x000000ffff038224 */ /* 0x000fe400078e0002 */
[----:B------:R-:W-:-:S04]  /*52d0*/  @P0 FADD.FTZ R8, -R7, -RZ ;  /* 0x800000ff07080221 */ /* 0x000fc80000010100 */
[----:B------:R-:W-:-:S04]  /*52e0*/  @P0 FFMA R8, R7, R8, R6 ;  /* 0x0000000807080223 */ /* 0x000fc80000000006 */
[----:B------:R-:W-:-:S04]  /*52f0*/  @P0 FFMA R8, R8, R9, R7 ;  /* 0x0000000908080223 */ /* 0x000fc80000000007 */
[----:B------:R-:W-:-:S07]  /*5300*/  @P0 FMUL.FTZ R3, R8, 2.3283064365386962891e-10 ;  /* 0x2f80000008030820 */ /* 0x000fce0000410000 */
.L_x_28:
[----:B------:R-:W-:Y:S02]  /*5310*/  IMAD.MOV.U32 R6, RZ, RZ, R3 ;  /* 0x000000ffff067224 */ /* 0x000fe400078e0003 */
[----:B------:R-:W-:Y:S02]  /*5320*/  IMAD.MOV.U32 R2, RZ, RZ, R10 ;  /* 0x000000ffff027224 */ /* 0x000fe400078e000a */
[----:B------:R-:W-:-:S04]  /*5330*/  IMAD.MOV.U32 R3, RZ, RZ, 0x0 ;  /* 0x00000000ff037424 */ /* 0x000fc800078e00ff */
[----:B------:R-:W-:Y:S05]  /*5340*/  RET.REL.NODEC R2 `(_Z13noisy_currentIfEvPT_Pbyy) ;  /* 0xffffffac022c7950 */ /* 0x000fea0003c3ffff */
.L_x_29:
        /* <DEDUP_REMOVED lines=11> */
.L_x_98:


//--------------------- .text._Z13update_neuronIfEvPT_S1_S1_PbS2_S1_ --------------------------
	.section	.text._Z13update_neuronIfEvPT_S1_S1_PbS2_S1_,"ax",@progbits
	.align	128
        .global         _Z13update_neuronIfEvPT_S1_S1_PbS2_S1_
        .type           _Z13update_neuronIfEvPT_S1_S1_PbS2_S1_,@function
        .size           _Z13update_neuronIfEvPT_S1_S1_PbS2_S1_,(.L_x_101 - _Z13update_neuronIfEvPT_S1_S1_PbS2_S1_)
        .other          _Z13update_neuronIfEvPT_S1_S1_PbS2_S1_,@"STO_CUDA_ENTRY STV_DEFAULT"
_Z13update_neuronIfEvPT_S1_S1_PbS2_S1_:
.text._Z13update_neuronIfEvPT_S1_S1_PbS2_S1_:
[----:B------:R-:W-:Y:S01]  /*0000*/  LDC R1, c[0x0][0x37c] ;  /* 0x0000df00ff017b82 */ /* 0x000fe20000000800 */
[----:B------:R-:W0:Y:S07]  /*0010*/  S2R R0, SR_TID.X ;  /* 0x0000000000007919 */ /* 0x000e2e0000002100 */
[----:B------:R-:W0:Y:S01]  /*0020*/  S2UR UR6, SR_CTAID.X ;  /* 0x00000000000679c3 */ /* 0x000e220000002500 */
[----:B------:R-:W1:Y:S01]  /*0030*/  LDCU.64 UR8, c[0x0][0x3a0] ;  /* 0x00007400ff0877ac */ /* 0x000e620008000a00 */
[----:B------:R-:W2:Y:S06]  /*0040*/  LDCU.64 UR10, c[0x0][0x398] ;  /* 0x00007300ff0a77ac */ /* 0x000eac0008000a00 */
[----:B------:R-:W0:Y:S01]  /*0050*/  LDC R13, c[0x0][0x360] ;  /* 0x0000d800ff0d7b82 */ /* 0x000e220000000800 */
[----:B------:R-:W3:Y:S07]  /*0060*/  LDCU.64 UR4, c[0x0][0x358] ;  /* 0x00006b00ff0477ac */ /* 0x000eee0008000a00 */
[----:B------:R-:W4:Y:S08]  /*0070*/  LDC.64 R14, c[0x0][0x3a8] ;  /* 0x0000ea00ff0e7b82 */ /* 0x000f300000000a00 */
[----:B------:R-:W5:Y:S01]  /*0080*/  LDC.64 R4, c[0x0][0x380] ;  /* 0x0000e000ff047b82 */ /* 0x000f620000000a00 */
[----:B0-----:R-:W-:-:S07]  /*0090*/  IMAD R13, R13, UR6, R0 ;  /* 0x000000060d0d7c24 */ /* 0x001fce000f8e0200 */
[----:B------:R-:W0:Y:S01]  /*00a0*/  LDC.64 R6, c[0x0][0x388] ;  /* 0x0000e200ff067b82 */ /* 0x000e220000000a00 */
[----:B------:R-:W-:Y:S02]  /*00b0*/  SHF.R.S32.HI R0, RZ, 0x1f, R13 ;  /* 0x0000001fff007819 */ /* 0x000fe4000001140d */
[C---:B-1----:R-:W-:Y:S01]  /*00c0*/  IADD3 R10, P0, PT, R13.reuse, UR8, RZ ;  /* 0x000000080d0a7c10 */ /* 0x042fe2000ff1e0ff */
[C---:B----4-:R-:W-:Y:S01]  /*00d0*/  IMAD.WIDE R14, R13.reuse, 0x4, R14 ;  /* 0x000000040d0e7825 */ /* 0x050fe200078e020e */
[----:B--2---:R-:W-:-:S03]  /*00e0*/  IADD3 R2, P1, PT, R13, UR10, RZ ;  /* 0x0000000a0d027c10 */ /* 0x004fc6000ff3e0ff */
[----:B------:R-:W1:Y:S01]  /*00f0*/  LDC.64 R8, c[0x0][0x390] ;  /* 0x0000e400ff087b82 */ /* 0x000e620000000a00 */
[C---:B------:R-:W-:Y:S02]  /*0100*/  IADD3.X R11, PT, PT, R0.reuse, UR9, RZ, P0, !PT ;  /* 0x00000009000b7c10 */ /* 0x040fe400087fe4ff */
[----:B------:R-:W-:Y:S02]  /*0110*/  IADD3.X R3, PT, PT, R0, UR11, RZ, P1, !PT ;  /* 0x0000000b00037c10 */ /* 0x000fe40008ffe4ff */
[----:B---3--:R2:W3:Y:S01]  /*0120*/  LDG.E R0, desc[UR4][R14.64] ;  /* 0x000000040e007981 */ /* 0x0084e2000c1e1900 */
[----:B-----5:R-:W-:-:S03]  /*0130*/  IMAD.WIDE R4, R13, 0x4, R4 ;  /* 0x000000040d047825 */ /* 0x020fc600078e0204 */
[----:B------:R4:W5:Y:S04]  /*0140*/  LDG.E.U8 R10, desc[UR4][R10.64] ;  /* 0x000000040a0a7981 */ /* 0x000968000c1e1100 */
[----:B------:R-:W-:Y:S04]  /*0150*/  STG.E.U8 desc[UR4][R2.64], RZ ;  /* 0x000000ff02007986 */ /* 0x000fe8000c101104 */
[----:B------:R-:W2:Y:S01]  /*0160*/  LDG.E R20, desc[UR4][R4.64] ;  /* 0x0000000404147981 */ /* 0x000ea2000c1e1900 */
[----:B0-----:R-:W-:-:S05]  /*0170*/  IMAD.WIDE R6, R13, 0x4, R6 ;  /* 0x000000040d067825 */ /* 0x001fca00078e0206 */
[----:B------:R-:W4:Y:S01]  /*0180*/  LDG.E R22, desc[UR4][R6.64] ;  /* 0x0000000406167981 */ /* 0x000f22000c1e1900 */
[----:B-1----:R-:W-:-:S05]  /*0190*/  IMAD.WIDE R8, R13, 0x4, R8 ;  /* 0x000000040d087825 */ /* 0x002fca00078e0208 */
[----:B------:R-:W3:Y:S01]  /*01a0*/  LDG.E R23, desc[UR4][R8.64] ;  /* 0x0000000408177981 */ /* 0x000ee2000c1e1900 */
[----:B------:R-:W-:Y:S01]  /*01b0*/  UMOV UR6, 0x47ae147b ;  /* 0x47ae147b00067882 */ /* 0x000fe20000000000 */
[----:B------:R-:W-:Y:S01]  /*01c0*/  UMOV UR7, 0x3fa47ae1 ;  /* 0x3fa47ae100077882 */ /* 0x000fe20000000000 */
[----:B--2---:R-:W0:Y:S01]  /*01d0*/  F2F.F64.F32 R12, R20 ;  /* 0x00000014000c7310 */ /* 0x004e220000201800 */
[----:B------:R-:W-:-:S07]  /*01e0*/  FMUL R21, R20, 5 ;  /* 0x40a0000014157820 */ /* 0x000fce0000400000 */
[----:B------:R-:W1:Y:S01]  /*01f0*/  F2F.F64.F32 R16, R21 ;  /* 0x0000001500107310 */ /* 0x000e620000201800 */
[----:B0-----:R-:W-:-:S08]  /*0200*/  DMUL R14, R12, UR6 ;  /* 0x000000060c0e7c28 */ /* 0x001fd00008000000 */
[----:B-1----:R-:W-:Y:S01]  /*0210*/  DFMA R14, R12, R14, R16 ;  /* 0x0000000e0c0e722b */ /* 0x002fe20000000010 */
[----:B----4-:R-:W0:Y:S07]  /*0220*/  F2F.F64.F32 R16, R22 ;  /* 0x0000001600107310 */ /* 0x010e2e0000201800 */
[----:B------:R-:W-:Y:S01]  /*0230*/  DADD R14, R14, 140 ;  /* 0x406180000e0e7429 */ /* 0x000fe20000000000 */
[----:B---3--:R-:W1:Y:S07]  /*0240*/  F2F.F64.F32 R18, R23 ;  /* 0x0000001700127310 */ /* 0x008e6e0000201800 */
[----:B0-----:R-:W-:-:S08]  /*0250*/  DADD R14, R14, -R16 ;  /* 0x000000000e0e7229 */ /* 0x001fd00000000810 */
[----:B-1----:R-:W-:-:S08]  /*0260*/  DADD R14, R14, R18 ;  /* 0x000000000e0e7229 */ /* 0x002fd00000000012 */
[----:B------:R-:W-:-:S06]  /*0270*/  DFMA R14, R14, 0.5, R12 ;  /* 0x3fe000000e0e782b */ /* 0x000fcc000000000c */
[----:B------:R-:W0:Y:S02]  /*0280*/  F2F.F32.F64 R11, R14 ;  /* 0x0000000e000b7310 */ /* 0x000e240000301000 */
[----:B0-----:R0:W-:Y:S04]  /*0290*/  STG.E desc[UR4][R4.64], R11 ;  /* 0x0000000b04007986 */ /* 0x0011e8000c101904 */
[----:B------:R-:W2:Y:S04]  /*02a0*/  LDG.E R21, desc[UR4][R6.64] ;  /* 0x0000000406157981 */ /* 0x000ea8000c1e1900 */
[----:B------:R-:W3:Y:S01]  /*02b0*/  LDG.E R24, desc[UR4][R8.64] ;  /* 0x0000000408187981 */ /* 0x000ee2000c1e1900 */
[----:B------:R-:W1:Y:S01]  /*02c0*/  F2F.F64.F32 R12, R11 ;  /* 0x0000000b000c7310 */ /* 0x000e620000201800 */
[----:B------:R-:W-:-:S07]  /*02d0*/  FMUL R20, R11, 5 ;  /* 0x40a000000b147820 */ /* 0x000fce0000400000 */
[----:B------:R-:W4:Y:S01]  /*02e0*/  F2F.F64.F32 R18, R20 ;  /* 0x0000001400127310 */ /* 0x000f220000201800 */
[----:B-1----:R-:W-:-:S08]  /*02f0*/  DMUL R16, R12, UR6 ;  /* 0x000000060c107c28 */ /* 0x002fd00008000000 */
[----:B----4-:R-:W-:-:S08]  /*0300*/  DFMA R16, R12, R16, R18 ;  /* 0x000000100c10722b */ /* 0x010fd00000000012 */
[----:B------:R-:W-:Y:S01]  /*0310*/  DADD R16, R16, 140 ;  /* 0x4061800010107429 */ /* 0x000fe20000000000 */
[----:B--2---:R-:W1:Y:S08]  /*0320*/  F2F.F64.F32 R18, R21 ;  /* 0x0000001500127310 */ /* 0x004e700000201800 */
[----:B---3--:R-:W2:Y:S01]  /*0330*/  F2F.F64.F32 R14, R24 ;  /* 0x00000018000e7310 */ /* 0x008ea20000201800 */
[----:B-1----:R-:W-:-:S08]  /*0340*/  DADD R16, R16, -R18 ;  /* 0x0000000010107229 */ /* 0x002fd00000000812 */
[----:B--2---:R-:W-:-:S08]  /*0350*/  DADD R14, R16, R14 ;  /* 0x00000000100e7229 */ /* 0x004fd0000000000e */
[----:B------:R-:W-:-:S10]  /*0360*/  DFMA R14, R14, 0.5, R12 ;  /* 0x3fe000000e0e782b */ /* 0x000fd4000000000c */
[----:B------:R-:W1:Y:S02]  /*0370*/  F2F.F32.F64 R15, R14 ;  /* 0x0000000e000f7310 */ /* 0x000e640000301000 */
[----:B-1----:R1:W-:Y:S04]  /*0380*/  STG.E desc[UR4][R4.64], R15 ;  /* 0x0000000f04007986 */ /* 0x0023e8000c101904 */
[----:B------:R-:W1:Y:S01]  /*0390*/  LDG.E R22, desc[UR4][R6.64] ;  /* 0x0000000406167981 */ /* 0x000e62000c1e1900 */
[----:B-----5:R-:W-:-:S13]  /*03a0*/  ISETP.NE.AND P0, PT, R10, RZ, PT ;  /* 0x000000ff0a00720c */ /* 0x020fda0003f05270 */
[----:B0-----:R-:W0:Y:S01]  /*03b0*/  @!P0 F2F.F64.F32 R10, R0 ;  /* 0x00000000000a8310 */ /* 0x001e220000201800 */
[----:B------:R-:W-:Y:S02]  /*03c0*/  @!P0 MOV R12, 0x9999999a ;  /* 0x9999999a000c8802 */ /* 0x000fe40000000f00 */
[----:B------:R-:W-:Y:S01]  /*03d0*/  @!P0 MOV R13, 0x3fa99999 ;  /* 0x3fa99999000d8802 */ /* 0x000fe20000000f00 */
[----:B------:R-:W-:Y:S01]  /*03e0*/  @!P0 IMAD.MOV.U32 R18, RZ, RZ, 0x47ae147b ;  /* 0x47ae147bff128424 */ /* 0x000fe200078e00ff */
[----:B------:R-:W-:Y:S02]  /*03f0*/  @!P0 MOV R16, 0x47ae147b ;  /* 0x47ae147b00108802 */ /* 0x000fe40000000f00 */
[----:B------:R-:W-:Y:S02]  /*0400*/  @!P0 MOV R17, 0x3fb47ae1 ;  /* 0x3fb47ae100118802 */ /* 0x000fe40000000f00 */
[----:B------:R-:W-:Y:S01]  /*0410*/  @!P0 MOV R19, 0x3f947ae1 ;  /* 0x3f947ae100138802 */ /* 0x000fe20000000f00 */
[----:B0-----:R-:W-:-:S05]  /*0420*/  @!P0 DFMA R12, R10, -R12, 0.25 ;  /* 0x3fd000000a0c842b */ /* 0x001fca000000080c */
[----:B------:R-:W-:Y:S01]  /*0430*/  @!P0 DFMA R10, R10, R16, R18 ;  /* 0x000000100a0a822b */ /* 0x000fe20000000012 */
[----:B------:R-:W1:Y:S08]  /*0440*/  @!P0 F2F.F32.F64 R20, R12 ;  /* 0x0000000c00148310 */ /* 0x000e700000301000 */
[----:B------:R-:W0:Y:S01]  /*0450*/  @!P0 F2F.F32.F64 R14, R10 ;  /* 0x0000000a000e8310 */ /* 0x000e220000301000 */
[----:B------:R-:W-:Y:S01]  /*0460*/  @P0 MOV R20, 0x3e4ccccd ;  /* 0x3e4ccccd00140802 */ /* 0x000fe20000000f00 */
[----:B------:R-:W-:-:S04]  /*0470*/  @P0 IMAD.MOV.U32 R14, RZ, RZ, 0x3ca3d70a ;  /* 0x3ca3d70aff0e0424 */ /* 0x000fc800078e00ff */
[----:B-1----:R-:W-:-:S04]  /*0480*/  FFMA R15, R15, R20, -R22 ;  /* 0x000000140f0f7223 */ /* 0x002fc80000000816 */
[----:B0-----:R-:W-:-:S05]  /*0490*/  FFMA R17, R15, R14, R22 ;  /* 0x0000000e0f117223 */ /* 0x001fca0000000016 */
[----:B------:R0:W-:Y:S04]  /*04a0*/  STG.E desc[UR4][R6.64], R17 ;  /* 0x0000001106007986 */ /* 0x0001e8000c101904 */
[----:B------:R0:W-:Y:S04]  /*04b0*/  STG.E desc[UR4][R8.64], RZ ;  /* 0x000000ff08007986 */ /* 0x0001e8000c101904 */
[----:B------:R-:W2:Y:S01]  /*04c0*/  LDG.E R14, desc[UR4][R4.64] ;  /* 0x00000004040e7981 */ /* 0x000ea2000c1e1900 */
[----:B------:R-:W-:Y:S01]  /*04d0*/  @P0 FMUL R15, R0, 15 ;  /* 0x41700000000f0820 */ /* 0x000fe20000400000 */
[----:B------:R-:W-:-:S03]  /*04e0*/  @!P0 MOV R13, 0xc2820000 ;  /* 0xc2820000000d8802 */ /* 0x000fc60000000f00 */
[----:B------:R-:W-:Y:S01]  /*04f0*/  @P0 FFMA R13, R0, R15, -65 ;  /* 0xc2820000000d0423 */ /* 0x000fe2000000000f */
[----:B--2---:R-:W-:-:S13]  /*0500*/  FSETP.GE.AND P1, PT, R14, 30, PT ;  /* 0x41f000000e00780b */ /* 0x004fda0003f26000 */
[----:B0-----:R-:W-:Y:S05]  /*0510*/  @!P1 EXIT ;  /* 0x000000000000994d */ /* 0x001fea0003800000 */
[----:B------:R-:W-:Y:S04]  /*0520*/  STG.E desc[UR4][R4.64], R13 ;  /* 0x0000000d04007986 */ /* 0x000fe8000c101904 */
[----:B------:R-:W2:Y:S01]  /*0530*/  LDG.E R11, desc[UR4][R6.64] ;  /* 0x00000004060b7981 */ /* 0x000ea2000c1e1900 */
[----:B------:R-:W-:Y:S01]  /*0540*/  @P0 FMUL R9, R0, -6 ;  /* 0xc0c0000000090820 */ /* 0x000fe20000400000 */
[----:B------:R-:W-:-:S03]  /*0550*/  @!P0 MOV R8, 0x40000000 ;  /* 0x4000000000088802 */ /* 0x000fc60000000f00 */
[----:B------:R-:W-:Y:S01]  /*0560*/  @P0 FFMA R8, R0, R9, 8 ;  /* 0x4100000000080423 */ /* 0x000fe20000000009 */
[----:B------:R-:W-:-:S03]  /*0570*/  MOV R0, 0x1 ;  /* 0x0000000100007802 */ /* 0x000fc60000000f00 */
[----:B--2---:R-:W-:-:S05]  /*0580*/  FADD R11, R11, R8 ;  /* 0x000000080b0b7221 */ /* 0x004fca0000000000 */
[----:B------:R-:W-:Y:S04]  /*0590*/  STG.E desc[UR4][R6.64], R11 ;  /* 0x0000000b06007986 */ /* 0x000fe8000c101904 */
[----:B------:R-:W-:Y:S01]  /*05a0*/  STG.E.U8 desc[UR4][R2.64], R0 ;  /* 0x0000000002007986 */ /* 0x000fe2000c101104 */
[----:B------:R-:W-:Y:S05]  /*05b0*/  EXIT ;  /* 0x000000000000794d */ /* 0x000fea0003800000 */
.L_x_30:
        /* <DEDUP_REMOVED lines=12> */
.L_x_101:


//--------------------- .text._Z15define_synapsesIfEvPT_Pbiiyy --------------------------
	.section	.text._Z15define_synapsesIfEvPT_Pbiiyy,"ax",@progbits
	.align	128
        .global         _Z15define_synapsesIfEvPT_Pbiiyy
        .type           _Z15define_synapsesIfEvPT_Pbiiyy,@function
        .size           _Z15define_synapsesIfEvPT_Pbiiyy,(.L_x_102 - _Z15define_synapsesIfEvPT_Pbiiyy)
        .other          _Z15define_synapsesIfEvPT_Pbiiyy,@"STO_CUDA_ENTRY STV_DEFAULT"
_Z15define_synapsesIfEvPT_Pbiiyy:
.text._Z15define_synapsesIfEvPT_Pbiiyy:
        /* <DEDUP_REMOVED lines=15> */
[C---:B------:R-:W-:Y:S02]  /*00f0*/  IADD3 R2, PT, PT, R0.reuse, 0x64f0c9, R3 ;  /* 0x0064f0c900027810 */ /* 0x040fe40007ffe003 */
[----:B------:R-:W-:Y:S01]  /*0100*/  LOP3.LUT R4, R3, 0x5491333, RZ, 0x3c, !PT ;  /* 0x0549133303047812 */ /* 0x000fe200078e3cff */
[----:B------:R-:W-:Y:S01]  /*0110*/  VIADD R3, R0, 0x75bcd15 ;  /* 0x075bcd1500037836 */ /* 0x000fe20000000000 */
[----:B------:R1:W-:Y:S01]  /*0120*/  STL.64 [R1+0x8], R6 ;  /* 0x0000080601007387 */ /* 0x0003e20000100a00 */
[----:B--2---:R-:W-:-:S02]  /*0130*/  IMAD R9, R9, UR4, R8 ;  /* 0x0000000409097c24 */ /* 0x004fc4000f8e0208 */
[----:B------:R-:W-:Y:S01]  /*0140*/  IMAD.MOV.U32 R8, RZ, RZ, R1 ;  /* 0x000000ffff087224 */ /* 0x000fe200078e0001 */
[----:B------:R1:W-:Y:S02]  /*0150*/  STL.64 [R1], R2 ;  /* 0x0000000201007387 */ /* 0x0003e40000100a00 */
[----:B------:R-:W-:Y:S02]  /*0160*/  ISETP.NE.AND P0, PT, R9, RZ, PT ;  /* 0x000000ff0900720c */ /* 0x000fe40003f05270 */
[----:B------:R1:W-:Y:S01]  /*0170*/  STL.64 [R1+0x10], R4 ;  /* 0x0000100401007387 */ /* 0x0003e20000100a00 */
[----:B------:R-:W-:-:S10]  /*0180*/  SHF.R.S32.HI R0, RZ, 0x1f, R9 ;  /* 0x0000001fff007819 */ /* 0x000fd40000011409 */
[----:B0-----:R-:W-:Y:S05]  /*0190*/  @!P0 BRA `(.L_x_32) ;  /* 0x0000002400488947 */ /* 0x001fea0003800000 */
[----:B------:R-:W-:Y:S02]  /*01a0*/  IMAD.MOV.U32 R16, RZ, RZ, RZ ;  /* 0x000000ffff107224 */ /* 0x000fe400078e00ff */
[----:B------:R-:W-:Y:S02]  /*01b0*/  IMAD.MOV.U32 R15, RZ, RZ, R9 ;  /* 0x000000ffff0f7224 */ /* 0x000fe400078e0009 */
[----:B------:R-:W-:-:S07]  /*01c0*/  IMAD.MOV.U32 R14, RZ, RZ, R0 ;  /* 0x000000ffff0e7224 */ /* 0x000fce00078e0000 */
.L_x_41:
        /* <DEDUP_REMOVED lines=11> */
.L_x_36:
[----:B------:R-:W-:-:S06]  /*0280*/  IMAD R2, R17, 0x4, R8 ;  /* 0x0000000411027824 */ /* 0x000fcc00078e0208 */
[----:B------:R-:W5:Y:S01]  /*0290*/  LDL R2, [R2+0x4] ;  /* 0x0000040002027983 */ /* 0x000f620000100800 */
[----:B------:R-:W-:-:S05]  /*02a0*/  UMOV UR4, URZ ;  /* 0x000000ff00047c82 */ /* 0x000fca0008000000 */
.L_x_35:
        /* <DEDUP_REMOVED lines=27> */
[----:B------:R-:W-:-:S03]  /*0460*/  @!P0 LOP3.LUT R3, R3, R18, RZ, 0x3c, !PT ;  /* 0x0000001203038212 */ /* 0x000fc600078e3cff */
[----:B------:R-:W3:Y:S01]  /*0470*/  @!P0 LDG.E R18, desc[UR8][R12.64+0x8] ;  /* 0x000008080c128981 */ /* 0x000ee2000c1e1900 */
[----:B------:R-:W-:-:S03]  /*0480*/  @!P0 LOP3.LUT R6, R6, R19, RZ, 0x3c, !PT ;  /* 0x0000001306068212 */ /* 0x000fc600078e3cff */
[----:B------:R-:W3:Y:S01]  /*0490*/  @!P0 LDG.E R19, desc[UR8][R12.64+0xc] ;  /* 0x00000c080c138981 */ /* 0x000ee2000c1e1900 */
[----:B------:R-:W-:-:S03]  /*04a0*/  @P5 LOP3.LUT R5, R5, R23, RZ, 0x3c, !PT ;  /* 0x0000001705055212 */ /* 0x000fc600078e3cff */
[----:B------:R-:W3:Y:S01]  /*04b0*/  @P1 LDG.E R23, desc[UR8][R12.64+0x20] ;  /* 0x000020080c171981 */ /* 0x000ee2000c1e1900 */
[----:B--2---:R-:W-:-:S03]  /*04c0*/  @P1 LOP3.LUT R3, R3, R20, RZ, 0x3c, !PT ;  /* 0x0000001403031212 */ /* 0x004fc600078e3cff */
[----:B------:R-:W2:Y:S01]  /*04d0*/  @P3 LDG.E R20, desc[UR8][R12.64+0x3c] ;  /* 0x00003c080c143981 */ /* 0x000ea2000c1e1900 */
[----:B----4-:R-:W-:-:S03]  /*04e0*/  @P2 LOP3.LUT R3, R3, R26, RZ, 0x3c, !PT ;  /* 0x0000001a03032212 */ /* 0x010fc600078e3cff */
[----:B------:R-:W4:Y:S01]  /*04f0*/  @P4 LDG.E R26, desc[UR8][R12.64+0x50] ;  /* 0x000050080c1a4981 */ /* 0x000f22000c1e1900 */
[----:B---3--:R-:W-:-:S03]  /*0500*/  @P1 LOP3.LUT R6, R6, R21, RZ, 0x3c, !PT ;  /* 0x0000001506061212 */ /* 0x008fc600078e3cff */
[----:B------:R-:W3:Y:S01]  /*0510*/  @P2 LDG.E R21, desc[UR8][R12.64+0x34] ;  /* 0x000034080c152981 */ /* 0x000ee2000c1e1900 */
[----:B------:R-:W-:-:S03]  /*0520*/  @!P0 LOP3.LUT R7, R7, R18, RZ, 0x3c, !PT ;  /* 0x0000001207078212 */ /* 0x000fc600078e3cff */
[----:B------:R-:W3:Y:S01]  /*0530*/  @P2 LDG.E R18, desc[UR8][R12.64+0x30] ;  /* 0x000030080c122981 */ /* 0x000ee2000c1e1900 */
[----:B------:R-:W-:-:S03]  /*0540*/  @!P0 LOP3.LUT R4, R4, R19, RZ, 0x3c, !PT ;  /* 0x0000001304048212 */ /* 0x000fc600078e3cff */
[----:B------:R-:W3:Y:S01]  /*0550*/  @P2 LDG.E R19, desc[UR8][R12.64+0x2c] ;  /* 0x00002c080c132981 */ /* 0x000ee2000c1e1900 */
[----:B------:R-:W-:Y:S02]  /*0560*/  @P1 LOP3.LUT R7, R7, R24, RZ, 0x3c, !PT ;  /* 0x0000001807071212 */ /* 0x000fe400078e3cff */
[----:B------:R-:W-:Y:S01]  /*0570*/  @P1 LOP3.LUT R4, R4, R23, RZ, 0x3c, !PT ;  /* 0x0000001704041212 */ /* 0x000fe200078e3cff */
[----:B------:R-:W3:Y:S04]  /*0580*/  @P3 LDG.E R24, desc[UR8][R12.64+0x44] ;  /* 0x000044080c183981 */ /* 0x000ee8000c1e1900 */
        /* <DEDUP_REMOVED lines=8> */
[----:B------:R-:W3:Y:S01]  /*0610*/  @P4 LDG.E R18, desc[UR8][R12.64+0x58] ;  /* 0x000058080c124981 */ /* 0x000ee2000c1e1900 */
[----:B------:R-:W-:-:S03]  /*0620*/  @P2 LOP3.LUT R6, R6, R19, RZ, 0x3c, !PT ;  /* 0x0000001306062212 */ /* 0x000fc600078e3cff */
[----:B------:R-:W3:Y:S01]  /*0630*/  @P4 LDG.E R19, desc[UR8][R12.64+0x54] ;  /* 0x000054080c134981 */ /* 0x000ee2000c1e1900 */
[----:B------:R-:W-:Y:S02]  /*0640*/  @P3 LOP3.LUT R4, R4, R25, RZ, 0x3c, !PT ;  /* 0x0000001904043212 */ /* 0x000fe400078e3cff */
[----:B------:R-:W-:Y:S01]  /*0650*/  @P3 LOP3.LUT R7, R7, R24, RZ, 0x3c, !PT ;  /* 0x0000001807073212 */ /* 0x000fe200078e3cff */
[----:B------:R-:W3:Y:S01]  /*0660*/  @P5 LDG.E R25, desc[UR8][R12.64+0x70] ;  /* 0x000070080c195981 */ /* 0x000ee2000c1e1900 */
[----:B------:R-:W-:-:S03]  /*0670*/  @P3 LOP3.LUT R6, R6, R23, RZ, 0x3c, !PT ;  /* 0x0000001706063212 */ /* 0x000fc600078e3cff */
[----:B------:R-:W3:Y:S04]  /*0680*/  @P5 LDG.E R23, desc[UR8][R12.64+0x68] ;  /* 0x000068080c175981 */ /* 0x000ee8000c1e1900 */
[----:B------:R-:W3:Y:S01]  /*0690*/  @P5 LDG.E R24, desc[UR8][R12.64+0x6c] ;  /* 0x00006c080c185981 */ /* 0x000ee2000c1e1900 */
[----:B------:R-:W-:Y:S02]  /*06a0*/  LOP3.LUT P0, RZ, R22, 0x80, RZ, 0xc0, !PT ;  /* 0x0000008016ff7812 */ /* 0x000fe4000780c0ff */
[----:B--2---:R-:W-:-:S11]  /*06b0*/  @P5 LOP3.LUT R3, R3, R20, RZ, 0x3c, !PT ;  /* 0x0000001403035212 */ /* 0x004fd600078e3cff */
        /* <DEDUP_REMOVED lines=15> */
[----:B------:R-:W-:Y:S02]  /*07b0*/  @P6 LOP3.LUT R5, R5, R28, RZ, 0x3c, !PT ;  /* 0x0000001c05056212 */ /* 0x000fe400078e3cff */
[----:B--2---:R-:W-:Y:S02]  /*07c0*/  @P0 LOP3.LUT R3, R3, R20, RZ, 0x3c, !PT ;  /* 0x0000001403030212 */ /* 0x004fe400078e3cff */
[----:B----4-:R-:W-:Y:S02]  /*07d0*/  @P0 LOP3.LUT R5, R5, R26, RZ, 0x3c, !PT ;  /* 0x0000001a05050212 */ /* 0x010fe400078e3cff */
[----:B---3--:R-:W-:Y:S02]  /*07e0*/  @P6 LOP3.LUT R4, R4, R21, RZ, 0x3c, !PT ;  /* 0x0000001504046212 */ /* 0x008fe400078e3cff */
[----:B------:R-:W-:Y:S02]  /*07f0*/  @P6 LOP3.LUT R7, R7, R18, RZ, 0x3c, !PT ;  /* 0x0000001207076212 */ /* 0x000fe400078e3cff */
[----:B------:R-:W-:-:S02]  /*0800*/  @P6 LOP3.LUT R6, R6, R19, RZ, 0x3c, !PT ;  /* 0x0000001306066212 */ /* 0x000fc400078e3cff */
        /* <DEDUP_REMOVED lines=29> */
[----:B------:R-:W-:Y:S01]  /*09e0*/  LOP3.LUT P0, RZ, R22, 0x8000, RZ, 0xc0, !PT ;  /* 0x0000800016ff7812 */ /* 0x000fe2000780c0ff */
[----:B------:R-:W4:Y:S01]  /*09f0*/  @P2 LDG.E R26, desc[UR8][R12.64+0xd0] ;  /* 0x0000d0080c1a2981 */ /* 0x000f22000c1e1900 */
[----:B------:R-:W-:-:S03]  /*0a00*/  @P4 LOP3.LUT R5, R5, R25, RZ, 0x3c, !PT ;  /* 0x0000001905054212 */ /* 0x000fc600078e3cff */
[----:B------:R-:W4:Y:S04]  /*0a10*/  @P1 LDG.E R22, desc[UR8][R12.64+0xbc] ;  /* 0x0000bc080c161981 */ /* 0x000f28000c1e1900 */
[----:B------:R-:W4:Y:S01]  /*0a20*/  @P2 LDG.E R25, desc[UR8][R12.64+0xcc] ;  /* 0x0000cc080c192981 */ /* 0x000f22000c1e1900 */
[----:B------:R-:W-:-:S03]  /*0a30*/  @P5 LOP3.LUT R5, R5, R27, RZ, 0x3c, !PT ;  /* 0x0000001b05055212 */ /* 0x000fc600078e3cff */
[----:B------:R-:W4:Y:S01]  /*0a40*/  @P2 LDG.E R27, desc[UR8][R12.64+0xd4] ;  /* 0x0000d4080c1b2981 */ /* 0x000f22000c1e1900 */
[----:B--2---:R-:W-:-:S03]  /*0a50*/  @P1 LOP3.LUT R3, R3, R18, RZ, 0x3c, !PT ;  /* 0x0000001203031212 */ /* 0x004fc600078e3cff */
[----:B------:R-:W2:Y:S01]  /*0a60*/  @P5 LDG.E R18, desc[UR8][R12.64+0x10c] ;  /* 0x00010c080c125981 */ /* 0x000ea2000c1e1900 */
[----:B---3--:R-:W-:-:S03]  /*0a70*/  @P6 LOP3.LUT R5, R5, R20, RZ, 0x3c, !PT ;  /* 0x0000001405056212 */ /* 0x008fc600078e3cff */
[----:B------:R-:W3:Y:S01]  /*0a80*/  @P3 LDG.E R20, desc[UR8][R12.64+0xdc] ;  /* 0x0000dc080c143981 */ /* 0x000ee2000c1e1900 */
[----:B----4-:R-:W-:Y:S02]  /*0a90*/  @P1 LOP3.LUT R6, R6, R21, RZ, 0x3c, !PT ;  /* 0x0000001506061212 */ /* 0x010fe400078e3cff */
[----:B------:R-:W-:Y:S01]  /*0aa0*/  @P1 LOP3.LUT R4, R4, R23, RZ, 0x3c, !PT ;  /* 0x0000001704041212 */ /* 0x000fe200078e3cff */
[----:B------:R-:W4:Y:S01]  /*0ab0*/  @P5 LDG.E R21, desc[UR8][R12.64+0x108] ;  /* 0x000108080c155981 */ /* 0x000f22000c1e1900 */
[----:B------:R-:W-:-:S03]  /*0ac0*/  @P2 LOP3.LUT R3, R3, R24, RZ, 0x3c, !PT ;  /* 0x0000001803032212 */ /* 0x000fc600078e3cff */
[----:B------:R-:W2:Y:S04]  /*0ad0*/  @P3 LDG.E R23, desc[UR8][R12.64+0xe8] ;  /* 0x0000e8080c173981 */ /* 0x000ea8000c1e1900 */
        /* <DEDUP_REMOVED lines=11> */
[----:B---3--:R-:W-:-:S03]  /*0b90*/  @P3 LOP3.LUT R3, R3, R20, RZ, 0x3c, !PT ;  /* 0x0000001403033212 */ /* 0x008fc600078e3cff */
[----:B------:R-:W3:Y:S01]  /*0ba0*/  @P6 LDG.E R20, desc[UR8][R12.64+0x118] ;  /* 0x000118080c146981 */ /* 0x000ee2000c1e1900 */
[----:B--2---:R-:W-:-:S03]  /*0bb0*/  @P3 LOP3.LUT R4, R4, R23, RZ, 0x3c, !PT ;  /* 0x0000001704043212 */ /* 0x004fc600078e3cff */
[----:B------:R-:W2:Y:S01]  /*0bc0*/  @P6 LDG.E R23, desc[UR8][R12.64+0x11c] ;  /* 0x00011c080c176981 */ /* 0x000ea2000c1e1900 */
[----:B----4-:R-:W-:-:S03]  /*0bd0*/  @P4 LOP3.LUT R3, R3, R24, RZ, 0x3c, !PT ;  /* 0x0000001803034212 */ /* 0x010fc600078e3cff */
        /* <DEDUP_REMOVED lines=9> */
[----:B------:R-:W4:Y:S01]  /*0c70*/  @P6 LDG.E R21, desc[UR8][R12.64+0x124] ;  /* 0x000124080c156981 */ /* 0x000f22000c1e1900 */
[----:B------:R-:W-:-:S03]  /*0c80*/  @P5 LOP3.LUT R7, R7, R18, RZ, 0x3c, !PT ;  /* 0x0000001207075212 */ /* 0x000fc600078e3cff */
[----:B------:R-:W4:Y:S04]  /*0c90*/  @P0 LDG.E R18, desc[UR8][R12.64+0x134] ;  /* 0x000134080c120981 */ /* 0x000f28000c1e1900 */
[----:B------:R-:W4:Y:S01]  /*0ca0*/  @P0 LDG.E R27, desc[UR8][R12.64+0x138] ;  /* 0x000138080c1b0981 */ /* 0x000f22000c1e1900 */
[----:B------:R-:W-:Y:S01]  /*0cb0*/  UIADD3 UR4, UPT, UPT, UR4, 0x10, URZ ;  /* 0x0000001004047890 */ /* 0x000fe2000fffe0ff */
[----:B------:R-:W-:-:S03]  /*0cc0*/  @P5 LOP3.LUT R3, R3, R28, RZ, 0x3c, !PT ;  /* 0x0000001c03035212 */ /* 0x000fc600078e3cff */
[----:B------:R-:W-:Y:S01]  /*0cd0*/  UISETP.NE.AND UP0, UPT, UR4, 0x20, UPT ;  /* 0x000000200400788c */ /* 0x000fe2000bf05270 */
[----:B------:R-:W-:Y:S02]  /*0ce0*/  @P5 LOP3.LUT R4, R4, R19, RZ, 0x3c, !PT ;  /* 0x0000001304045212 */ /* 0x000fe400078e3cff */
[----:B---3--:R-:W-:Y:S02]  /*0cf0*/  @P6 LOP3.LUT R3, R3, R20, RZ, 0x3c, !PT ;  /* 0x0000001403036212 */ /* 0x008fe400078e3cff */
[----:B--2---:R-:W-:Y:S02]  /*0d00*/  @P6 LOP3.LUT R6, R6, R23, RZ, 0x3c, !PT ;  /* 0x0000001706066212 */ /* 0x004fe400078e3cff */
[----:B----4-:R-:W-:Y:S02]  /*0d10*/  @P0 LOP3.LUT R3, R3, R24, RZ, 0x3c, !PT ;  /* 0x0000001803030212 */ /* 0x010fe400078e3cff */
        /* <DEDUP_REMOVED lines=16> */
[----:B0-----:R-:W-:Y:S05]  /*0e20*/  @!P0 BRA `(.L_x_34) ;  /* 0x0000001800088947 */ /* 0x001fea0003800000 */
[----:B------:R-:W-:Y:S01]  /*0e30*/  UMOV UR4, URZ ;  /* 0x000000ff00047c82 */ /* 0x000fe20008000000 */
[----:B------:R-:W-:Y:S01]  /*0e40*/  UMOV UR5, URZ ;  /* 0x000000ff00057c82 */ /* 0x000fe20008000000 */
[----:B------:R-:W-:Y:S02]  /*0e50*/  IMAD.MOV.U32 R17, RZ, RZ, RZ ;  /* 0x000000ffff117224 */ /* 0x000fe400078e00ff */
[----:B------:R-:W-:Y:S02]  /*0e60*/  IMAD.MOV.U32 R3, RZ, RZ, RZ ;  /* 0x000000ffff037224 */ /* 0x000fe400078e00ff */
[----:B------:R-:W-:Y:S02]  /*0e70*/  IMAD.U32 R5, RZ, RZ, UR4 ;  /* 0x00000004ff057e24 */ /* 0x000fe4000f8e00ff */
[----:B------:R-:W-:Y:S02]  /*0e80*/  IMAD.U32 R4, RZ, RZ, UR5 ;  /* 0x00000005ff047e24 */ /* 0x000fe4000f8e00ff */
[----:B------:R-:W-:-:S02]  /*0e90*/  IMAD.U32 R7, RZ, RZ, UR4 ;  /* 0x00000004ff077e24 */ /* 0x000fc4000f8e00ff */
[----:B------:R-:W-:-:S07]  /*0ea0*/  IMAD.U32 R6, RZ, RZ, UR5 ;  /* 0x00000005ff067e24 */ /* 0x000fce000f8e00ff */
.L_x_38:
[----:B------:R-:W-:-:S06]  /*0eb0*/  IMAD R2, R17, 0x4, R8 ;  /* 0x0000000411027824 */ /* 0x000fcc00078e0208 */
[----:B------:R-:W5:Y:S01]  /*0ec0*/  LDL R2, [R2+0x4] ;  /* 0x0000040002027983 */ /* 0x000f620000100800 */
[----:B------:R-:W-:-:S05]  /*0ed0*/  UMOV UR4, URZ ;  /* 0x000000ff00047c82 */ /* 0x000fca0008000000 */
.L_x_37:
        /* <DEDUP_REMOVED lines=192> */
.L_x_40:
[----:B------:R-:W-:-:S06]  /*1ae0*/  IMAD R2, R17, 0x4, R8 ;  /* 0x0000000411027824 */ /* 0x000fcc00078e0208 */
[----:B------:R-:W5:Y:S01]  /*1af0*/  LDL R2, [R2+0x4] ;  /* 0x0000040002027983 */ /* 0x000f620000100800 */
[----:B------:R-:W-:-:S05]  /*1b00*/  UMOV UR4, URZ ;  /* 0x000000ff00047c82 */ /* 0x000fca0008000000 */
.L_x_39:
        /* <DEDUP_REMOVED lines=180> */
.L_x_34:
[----:B------:R-:W-:Y:S05]  /*2650*/  BSYNC.RECONVERGENT B1 ;  /* 0x0000000000017941 */ /* 0x000fea0003800200 */
.L_x_33:
[C---:B------:R-:W-:Y:S01]  /*2660*/  ISETP.GE.U32.AND P0, PT, R15.reuse, 0x4, PT ;  /* 0x000000040f00780c */ /* 0x040fe20003f06070 */
[----:B------:R-:W-:Y:S01]  /*2670*/  VIADD R16, R16, 0x1 ;  /* 0x0000000110107836 */ /* 0x000fe20000000000 */
[--C-:B------:R-:W-:Y:S02]  /*2680*/  SHF.R.U64 R15, R15, 0x2, R14.reuse ;  /* 0x000000020f0f7819 */ /* 0x100fe4000000120e */
[----:B------:R-:W-:Y:S02]  /*2690*/  ISETP.GE.U32.AND.EX P0, PT, R14, RZ, PT, P0 ;  /* 0x000000ff0e00720c */ /* 0x000fe40003f06100 */
[----:B------:R-:W-:-:S11]  /*26a0*/  SHF.R.U32.HI R14, RZ, 0x2, R14 ;  /* 0x00000002ff0e7819 */ /* 0x000fd6000001160e */
[----:B------:R-:W-:Y:S05]  /*26b0*/  @P0 BRA `(.L_x_41) ;  /* 0xffffffd800c40947 */ /* 0x000fea000383ffff */
.L_x_32:
[----:B------:R-:W-:Y:S05]  /*26c0*/  BSYNC.RECONVERGENT B0 ;  /* 0x0000000000007941 */ /* 0x000fea0003800200 */
.L_x_31:
[----:B------:R-:W2:Y:S02]  /*26d0*/  LDCU.64 UR4, c[0x0][0x3a0] ;  /* 0x00007400ff0477ac */ /* 0x000ea40008000a00 */
[----:B--2---:R-:W-:-:S04]  /*26e0*/  UISETP.NE.U32.AND UP0, UPT, UR4, URZ, UPT ;  /* 0x000000ff0400728c */ /* 0x004fc8000bf05070 */
[----:B------:R-:W-:-:S09]  /*26f0*/  UISETP.NE.AND.EX UP0, UPT, UR5, URZ, UPT, UP0 ;  /* 0x000000ff0500728c */ /* 0x000fd2000bf05300 */
[----:B------:R-:W-:Y:S05]  /*2700*/  BRA.U !UP0, `(.L_x_42) ;  /* 0x0000002508587547 */ /* 0x000fea000b800000 */
[----:B-1----:R-:W-:Y:S01]  /*2710*/  IMAD.MOV.U32 R2, RZ, RZ, RZ ;  /* 0x000000ffff027224 */ /* 0x002fe200078e00ff */
[----:B------:R-:W1:Y:S01]  /*2720*/  LDCU.64 UR6, c[0x0][0x3a0] ;  /* 0x00007400ff0677ac */ /* 0x000e620008000a00 */
[----:B------:R-:W-:-:S05]  /*2730*/  NOP ;  /* 0x0000000000007918 */ /* 0x000fca0000000000 */
.L_x_50:
        /* <DEDUP_REMOVED lines=9> */
[----:B------:R-:W-:Y:S02]  /*27d0*/  IMAD.U32 R5, RZ, RZ, UR4 ;  /* 0x00000004ff057e24 */ /* 0x000fe4000f8e00ff */
[----:B------:R-:W-:Y:S02]  /*27e0*/  IMAD.U32 R4, RZ, RZ, UR5 ;  /* 0x00000005ff047e24 */ /* 0x000fe4000f8e00ff */
[----:B------:R-:W-:-:S02]  /*27f0*/  IMAD.U32 R7, RZ, RZ, UR4 ;  /* 0x00000004ff077e24 */ /* 0x000fc4000f8e00ff */
[----:B------:R-:W-:Y:S02]  /*2800*/  IMAD.U32 R6, RZ, RZ, UR5 ;  /* 0x00000005ff067e24 */ /* 0x000fe4000f8e00ff */
[----:B-1----:R-:W-:-:S07]  /*2810*/  IMAD.WIDE.U32 R10, R2, 0xc80, R10 ;  /* 0x00000c80020a7825 */ /* 0x002fce00078e000a */
.L_x_45:
[----:B------:R-:W-:-:S06]  /*2820*/  IMAD R14, R15, 0x4, R8 ;  /* 0x000000040f0e7824 */ /* 0x000fcc00078e0208 */
[----:B------:R-:W5:Y:S01]  /*2830*/  LDL R14, [R14+0x4] ;  /* 0x000004000e0e7983 */ /* 0x000f620000100800 */
[----:B------:R-:W-:-:S07]  /*2840*/  IMAD.MOV.U32 R17, RZ, RZ, RZ ;  /* 0x000000ffff117224 */ /* 0x000fce00078e00ff */
.L_x_44:
        /* <DEDUP_REMOVED lines=110> */
[----:B------:R-:W3:Y:S01]  /*2f30*/  @P1 LDG.E R21, desc[UR8][R12.64+0xb8] ;  /* 0x0000b8080c151981 */ /* 0x000ee2000c1e1900 */
        /* <DEDUP_REMOVED lines=8> */
[----:B------:R-:W-:-:S03]  /*2fc0*/  LOP3.LUT P0, RZ, R22, 0x8000, RZ, 0xc0, !PT ;  /* 0x0000800016ff7812 */ /* 0x000fc6000780c0ff */
        /* <DEDUP_REMOVED lines=37> */
[----:B------:R-:W4:Y:S04]  /*3220*/  @P0 LDG.E R24, desc[UR8][R12.64+0x134] ;  /* 0x000134080c180981 */ /* 0x000f28000c1e1900 */
[----:B------:R-:W4:Y:S01]  /*3230*/  @P0 LDG.E R27, desc[UR8][R12.64+0x138] ;  /* 0x000138080c1b0981 */ /* 0x000f22000c1e1900 */
[----:B------:R-:W-:-:S05]  /*3240*/  VIADD R17, R17, 0x10 ;  /* 0x0000001011117836 */ /* 0x000fca0000000000 */
[----:B------:R-:W-:Y:S02]  /*3250*/  ISETP.NE.AND P1, PT, R17, 0x20, PT ;  /* 0x000000201100780c */ /* 0x000fe40003f25270 */
[----:B------:R-:W-:-:S04]  /*3260*/  @P6 LOP3.LUT R5, R5, R28, RZ, 0x3c, !PT ;  /* 0x0000001c05056212 */ /* 0x000fc800078e3cff */
[----:B------:R-:W-:Y:S02]  /*3270*/  @P0 LOP3.LUT R5, R5, R26, RZ, 0x3c, !PT ;  /* 0x0000001a05050212 */ /* 0x000fe400078e3cff */
[----:B--2---:R-:W-:Y:S02]  /*3280*/  @P5 LOP3.LUT R7, R7, R16, RZ, 0x3c, !PT ;  /* 0x0000001007075212 */ /* 0x004fe400078e3cff */
[----:B---3--:R-:W-:Y:S02]  /*3290*/  @P5 LOP3.LUT R4, R4, R21, RZ, 0x3c, !PT ;  /* 0x0000001504045212 */ /* 0x008fe400078e3cff */
[----:B----4-:R-:W-:-:S04]  /*32a0*/  @P6 LOP3.LUT R6, R6, R23, RZ, 0x3c, !PT ;  /* 0x0000001706066212 */ /* 0x010fc800078e3cff */
[----:B------:R-:W-:Y:S02]  /*32b0*/  @P0 LOP3.LUT R6, R6, R25, RZ, 0x3c, !PT ;  /* 0x0000001906060212 */ /* 0x000fe400078e3cff */
[----:B------:R-:W-:Y:S02]  /*32c0*/  @P6 LOP3.LUT R3, R3, R18, RZ, 0x3c, !PT ;  /* 0x0000001203036212 */ /* 0x000fe400078e3cff */
[----:B------:R-:W-:Y:S02]  /*32d0*/  @P6 LOP3.LUT R7, R7, R20, RZ, 0x3c, !PT ;  /* 0x0000001407076212 */ /* 0x000fe400078e3cff */
[----:B------:R-:W-:Y:S02]  /*32e0*/  @P6 LOP3.LUT R4, R4, R19, RZ, 0x3c, !PT ;  /* 0x0000001304046212 */ /* 0x000fe400078e3cff */
[----:B------:R-:W-:Y:S02]  /*32f0*/  @P0 LOP3.LUT R3, R3, R22, RZ, 0x3c, !PT ;  /* 0x0000001603030212 */ /* 0x000fe400078e3cff */
[----:B------:R-:W-:-:S02]  /*3300*/  @P0 LOP3.LUT R7, R7, R24, RZ, 0x3c, !PT ;  /* 0x0000001807070212 */ /* 0x000fc400078e3cff */
        /* <DEDUP_REMOVED lines=16> */
[----:B------:R-:W-:Y:S02]  /*3410*/  IMAD.U32 R5, RZ, RZ, UR4 ;  /* 0x00000004ff057e24 */ /* 0x000fe4000f8e00ff */
[----:B------:R-:W-:Y:S02]  /*3420*/  IMAD.U32 R4, RZ, RZ, UR5 ;  /* 0x00000005ff047e24 */ /* 0x000fe4000f8e00ff */
[----:B------:R-:W-:-:S02]  /*3430*/  IMAD.U32 R7, RZ, RZ, UR4 ;  /* 0x00000004ff077e24 */ /* 0x000fc4000f8e00ff */
[----:B------:R-:W-:-:S07]  /*3440*/  IMAD.U32 R6, RZ, RZ, UR5 ;  /* 0x00000005ff067e24 */ /* 0x000fce000f8e00ff */
.L_x_47:
[----:B------:R-:W-:-:S06]  /*3450*/  IMAD R14, R15, 0x4, R8 ;  /* 0x000000040f0e7824 */ /* 0x000fcc00078e0208 */
[----:B------:R-:W5:Y:S01]  /*3460*/  LDL R14, [R14+0x4] ;  /* 0x000004000e0e7983 */ /* 0x000f620000100800 */
[----:B------:R-:W-:-:S07]  /*3470*/  IMAD.MOV.U32 R17, RZ, RZ, RZ ;  /* 0x000000ffff117224 */ /* 0x000fce00078e00ff */
.L_x_46:
        /* <DEDUP_REMOVED lines=188> */
[----:B------:R-:W-:Y:S02]  /*4040*/  IMAD.U32 R5, RZ, RZ, UR4 ;  /* 0x00000004ff057e24 */ /* 0x000fe4000f8e00ff */
[----:B------:R-:W-:Y:S02]  /*4050*/  IMAD.U32 R4, RZ, RZ, UR5 ;  /* 0x00000005ff047e24 */ /* 0x000fe4000f8e00ff */
[----:B------:R-:W-:-:S02]  /*4060*/  IMAD.U32 R7, RZ, RZ, UR4 ;  /* 0x00000004ff077e24 */ /* 0x000fc4000f8e00ff */
[----:B------:R-:W-:-:S07]  /*4070*/  IMAD.U32 R6, RZ, RZ, UR5 ;  /* 0x00000005ff067e24 */ /* 0x000fce000f8e00ff */
.L_x_49:
[----:B------:R-:W-:-:S06]  /*4080*/  IMAD R14, R15, 0x4, R8 ;  /* 0x000000040f0e7824 */ /* 0x000fcc00078e0208 */
[----:B------:R-:W5:Y:S01]  /*4090*/  LDL R14, [R14+0x4] ;  /* 0x000004000e0e7983 */ /* 0x000f620000100800 */
[----:B------:R-:W-:-:S07]  /*40a0*/  IMAD.MOV.U32 R17, RZ, RZ, RZ ;  /* 0x000000ffff117224 */ /* 0x000fce00078e00ff */
.L_x_48:
        /* <DEDUP_REMOVED lines=180> */
.L_x_43:
        /* <DEDUP_REMOVED lines=8> */
.L_x_42:
[----:B-1----:R-:W1:Y:S02]  /*4c70*/  LDC R2, c[0x0][0x394] ;  /* 0x0000e500ff027b82 */ /* 0x002e640000000800 */
[----:B-1----:R-:W-:-:S13]  /*4c80*/  ISETP.GE.AND P0, PT, R2, 0x1, PT ;  /* 0x000000010200780c */ /* 0x002fda0003f06270 */
[----:B------:R-:W-:Y:S05]  /*4c90*/  @!P0 EXIT ;  /* 0x000000000000894d */ /* 0x000fea0003800000 */
[----:B------:R-:W1:Y:S01]  /*4ca0*/  LDCU.64 UR6, c[0x0][0x398] ;  /* 0x00007300ff0677ac */ /* 0x000e620008000a00 */
[----:B------:R-:W-:Y:S01]  /*4cb0*/  ISETP.GE.U32.AND P0, PT, R2, 0x4, PT ;  /* 0x000000040200780c */ /* 0x000fe20003f06070 */
[----:B------:R-:W-:Y:S01]  /*4cc0*/  IMAD R8, R9, R2, RZ ;  /* 0x0000000209087224 */ /* 0x000fe200078e02ff */
[----:B------:R-:W4:Y:S01]  /*4cd0*/  LDCU UR5, c[0x0][0x3a0] ;  /* 0x00007400ff0577ac */ /* 0x000f220008000800 */
[----:B------:R-:W-:Y:S01]  /*4ce0*/  IMAD.MOV.U32 R11, RZ, RZ, RZ ;  /* 0x000000ffff0b7224 */ /* 0x000fe200078e00ff */
[----:B------:R-:W5:Y:S01]  /*4cf0*/  LDCU.64 UR12, c[0x0][0x388] ;  /* 0x00007100ff0c77ac */ /* 0x000f620008000a00 */
[----:B------:R-:W0:Y:S01]  /*4d00*/  LDCU UR10, c[0x0][0x390] ;  /* 0x00007200ff0a77ac */ /* 0x000e220008000800 */
[----:B-1----:R-:W-:Y:S02]  /*4d10*/  ULOP3.LUT UR6, UR6, 0xaad26b49, URZ, 0x3c, !UPT ;  /* 0xaad26b4906067892 */ /* 0x002fe4000f8e3cff */
[----:B------:R-:W-:Y:S02]  /*4d20*/  ULOP3.LUT UR7, UR7, 0xf7dcefdd, URZ, 0x3c, !UPT ;  /* 0xf7dcefdd07077892 */ /* 0x000fe4000f8e3cff */
[----:B------:R-:W-:-:S04]  /*4d30*/  UIMAD UR6, UR6, 0x4182bed5, URZ ;  /* 0x4182bed5060678a4 */ /* 0x000fc8000f8e02ff */
[----:B------:R-:W-:Y:S01]  /*4d40*/  UIMAD UR4, UR7, -0x658354e5, UR6 ;  /* 0x9a7cab1b070478a4 */ /* 0x000fe2000f8e0206 */
[----:B-----5:R-:W-:Y:S02]  /*4d50*/  IADD3 R14, P1, PT, R9, UR12, RZ ;  /* 0x0000000c090e7c10 */ /* 0x020fe4000ff3e0ff */
[----:B------:R-:W-:Y:S01]  /*4d60*/  LOP3.LUT R9, R2, 0x3, RZ, 0xc0, !PT ;  /* 0x0000000302097812 */ /* 0x000fe200078ec0ff */
[----:B----4-:R-:W-:Y:S01]  /*4d70*/  UIMAD UR4, UR5, 0x587c5, UR4 ;  /* 0x000587c5050478a4 */ /* 0x010fe2000f8e0204 */
[----:B------:R-:W-:Y:S02]  /*4d80*/  IADD3.X R15, PT, PT, R0, UR13, RZ, P1, !PT ;  /* 0x0000000d000f7c10 */ /* 0x000fe40008ffe4ff */
[----:B0-----:R-:W-:Y:S01]  /*4d90*/  I2FP.F32.S32 R10, UR10 ;  /* 0x0000000a000a7c45 */ /* 0x001fe20008201400 */
[----:B------:R-:W-:-:S06]  /*4da0*/  UIADD3 UR4, UPT, UPT, UR4, 0x64f0c9, URZ ;  /* 0x0064f0c904047890 */ /* 0x000fcc000fffe0ff */
[----:B------:R-:W-:Y:S01]  /*4db0*/  IMAD.U32 R0, RZ, RZ, UR4 ;  /* 0x00000004ff007e24 */ /* 0x000fe2000f8e00ff */
[----:B------:R-:W-:Y:S06]  /*4dc0*/  @!P0 BRA `(.L_x_51) ;  /* 0x0000000800388947 */ /* 0x000fec0003800000 */
[----:B------:R-:W-:Y:S01]  /*4dd0*/  UIMAD UR4, UR5, 0x587c5, UR6 ;  /* 0x000587c5050478a4 */ /* 0x000fe2000f8e0206 */
[----:B------:R-:W-:Y:S01]  /*4de0*/  LOP3.LUT R11, R2, 0x7ffffffc, RZ, 0xc0, !PT ;  /* 0x7ffffffc020b7812 */ /* 0x000fe200078ec0ff */
[----:B------:R-:W-:Y:S02]  /*4df0*/  IMAD.SHL.U32 R13, R8, 0x2, RZ ;  /* 0x00000002080d7824 */ /* 0x000fe400078e00ff */
[----:B------:R-:W-:Y:S02]  /*4e00*/  UIMAD UR4, UR7, -0x658354e5, UR4 ;  /* 0x9a7cab1b070478a4 */ /* 0x000fe4000f8e0204 */
[----:B------:R-:W-:Y:S02]  /*4e10*/  IMAD.MOV R22, RZ, RZ, -R11 ;  /* 0x000000ffff167224 */ /* 0x000fe400078e0a0b */
[----:B------:R-:W-:-:S06]  /*4e20*/  UIADD3 UR4, UPT, UPT, UR4, 0x912ef1, URZ ;  /* 0x00912ef104047890 */ /* 0x000fcc000fffe0ff */
[----:B------:R-:W-:-:S07]  /*4e30*/  IMAD.U32 R12, RZ, RZ, UR4 ;  /* 0x00000004ff0c7e24 */ /* 0x000fce000f8e00ff */
.L_x_52:
[----:B------:R-:W-:Y:S01]  /*4e40*/  SHF.R.U32.HI R0, RZ, 0x2, R3 ;  /* 0x00000002ff007819 */ /* 0x000fe20000011603 */
[----:B0-----:R-:W0:Y:S01]  /*4e50*/  LDC.64 R16, c[0x0][0x380] ;  /* 0x0000e000ff107b82 */ /* 0x001e220000000a00 */
[----:B------:R-:W-:Y:S02]  /*4e60*/  VIADD R26, R12, 0xffd3c1d8 ;  /* 0xffd3c1d80c1a7836 */ /* 0x000fe40000000000 */
[----:B------:R-:W-:Y:S01]  /*4e70*/  LOP3.LUT R0, R0, R3, RZ, 0x3c, !PT ;  /* 0x0000000300007212 */ /* 0x000fe200078e3cff */
[----:B--23--:R-:W-:-:S04]  /*4e80*/  IMAD.SHL.U32 R3, R5, 0x10, RZ ;  /* 0x0000001005037824 */ /* 0x00cfc800078e00ff */
[----:B------:R-:W-:-:S05]  /*4e90*/  IMAD.SHL.U32 R18, R0, 0x2, RZ ;  /* 0x0000000200127824 */ /* 0x000fca00078e00ff */
[----:B------:R-:W-:Y:S01]  /*4ea0*/  LOP3.LUT R18, R0, R18, R3, 0x96, !PT ;  /* 0x0000001200127212 */ /* 0x000fe200078e9603 */
[----:B------:R-:W-:-:S03]  /*4eb0*/  IMAD.MOV.U32 R0, RZ, RZ, 0x2f800000 ;  /* 0x2f800000ff007424 */ /* 0x000fc600078e00ff */
[----:B------:R-:W-:-:S04]  /*4ec0*/  LOP3.LUT R25, R18, R5, RZ, 0x3c, !PT ;  /* 0x0000000512197212 */ /* 0x000fc800078e3cff */
[----:B------:R-:W-:Y:S01]  /*4ed0*/  IADD3 R3, PT, PT, R26, 0x587c5, R25 ;  /* 0x000587c51a037810 */ /* 0x000fe20007ffe019 */
[----:B0-----:R-:W-:-:S03]  /*4ee0*/  IMAD.WIDE R16, R13, 0x4, R16 ;  /* 0x000000040d107825 */ /* 0x001fc600078e0210 */
[----:B------:R-:W-:-:S05]  /*4ef0*/  I2FP.F32.U32 R3, R3 ;  /* 0x0000000300037245 */ /* 0x000fca0000201000 */
[----:B------:R-:W-:-:S04]  /*4f00*/  FFMA R3, R3, R0, 1.1641532182693481445e-10 ;  /* 0x2f00000003037423 */ /* 0x000fc80000000000 */
[----:B------:R-:W-:-:S05]  /*4f10*/  FMUL R19, R10, R3 ;  /* 0x000000030a137220 */ /* 0x000fca0000400000 */
[----:B------:R0:W-:Y:S04]  /*4f20*/  STG.E desc[UR8][R16.64], R19 ;  /* 0x0000001310007986 */ /* 0x0001e8000c101908 */
[----:B------:R-:W2:Y:S01]  /*4f30*/  LDG.E.S8 R3, desc[UR8][R14.64] ;  /* 0x000000080e037981 */ /* 0x000ea2000c1e1300 */
[----:B------:R-:W-:Y:S01]  /*4f40*/  SHF.R.U32.HI R21, RZ, 0x2, R6 ;  /* 0x00000002ff157819 */ /* 0x000fe20000011606 */
[----:B------:R-:W-:-:S03]  /*4f50*/  IMAD.MOV.U32 R24, RZ, RZ, 0x3fe00000 ;  /* 0x3fe00000ff187424 */ /* 0x000fc600078e00ff */
[----:B------:R-:W-:Y:S01]  /*4f60*/  LOP3.LUT R21, R21, R6, RZ, 0x3c, !PT ;  /* 0x0000000615157212 */ /* 0x000fe200078e3cff */
[----:B------:R-:W-:-:S04]  /*4f70*/  IMAD.SHL.U32 R6, R25, 0x10, RZ ;  /* 0x0000001019067824 */ /* 0x000fc800078e00ff */
[----:B------:R-:W-:-:S05]  /*4f80*/  IMAD.SHL.U32 R18, R21, 0x2, RZ ;  /* 0x0000000215127824 */ /* 0x000fca00078e00ff */
[----:B------:R-:W-:Y:S02]  /*4f90*/  LOP3.LUT R6, R21, R18, R6, 0x96, !PT ;  /* 0x0000001215067212 */ /* 0x000fe400078e9606 */
[----:B------:R-:W-:Y:S02]  /*4fa0*/  SHF.R.U32.HI R18, RZ, 0x2, R7 ;  /* 0x00000002ff127819 */ /* 0x000fe40000011607 */
[----:B------:R-:W-:Y:S02]  /*4fb0*/  LOP3.LUT R21, R6, R25, RZ, 0x3c, !PT ;  /* 0x0000001906157212 */ /* 0x000fe400078e3cff */
[----:B------:R-:W-:Y:S02]  /*4fc0*/  LOP3.LUT R7, R18, R7, RZ, 0x3c, !PT ;  /* 0x0000000712077212 */ /* 0x000fe400078e3cff */
[----:B------:R-:W-:-:S04]  /*4fd0*/  IADD3 R6, PT, PT, R26, 0xb0f8a, R21 ;  /* 0x000b0f8a1a067810 */ /* 0x000fc80007ffe015 */
[----:B------:R-:W-:-:S05]  /*4fe0*/  I2FP.F32.U32 R23, R6 ;  /* 0x0000000600177245 */ /* 0x000fca0000201000 */
[----:B------:R-:W-:Y:S01]  /*4ff0*/  FFMA R23, R23, R0, 1.1641532182693481445e-10 ;  /* 0x2f00000017177423 */ /* 0x000fe20000000000 */
[C---:B--2---:R-:W-:Y:S02]  /*5000*/  LEA R6, R3.reuse, 0xffffffff, 0x1 ;  /* 0xffffffff03067811 */ /* 0x044fe400078e08ff */
[----:B------:R-:W-:Y:S02]  /*5010*/  ISETP.NE.AND P0, PT, R3, 0x1, PT ;  /* 0x000000010300780c */ /* 0x000fe40003f05270 */
[----:B------:R-:W-:-:S05]  /*5020*/  I2FP.F32.S32 R6, R6 ;  /* 0x0000000600067245 */ /* 0x000fca0000201400 */
[----:B------:R-:W-:Y:S01]  /*5030*/  FMUL R20, R23, R6 ;  /* 0x0000000617147220 */ /* 0x000fe20000400000 */
[----:B------:R-:W-:Y:S02]  /*5040*/  IMAD.SHL.U32 R23, R7, 0x2, RZ ;  /* 0x0000000207177824 */ /* 0x000fe400078e00ff */
[----:B------:R-:W-:Y:S01]  /*5050*/  IMAD.SHL.U32 R6, R21, 0x10, RZ ;  /* 0x0000001015067824 */ /* 0x000fe200078e00ff */
[----:B0-----:R-:W0:Y:S04]  /*5060*/  F2F.F64.F32 R18, R20 ;  /* 0x0000001400127310 */ /* 0x001e280000201800 */
[----:B------:R-:W-:Y:S02]  /*5070*/  LOP3.LUT R6, R7, R23, R6, 0x96, !PT ;  /* 0x0000001707067212 */ /* 0x000fe400078e9606 */
[----:B------:R-:W-:-:S02]  /*5080*/  FSEL R7, R24, 1.875, !P0 ;  /* 0x3ff0000018077808 */ /* 0x000fc40004000000 */
[----:B------:R-:W-:Y:S01]  /*5090*/  LOP3.LUT R23, R6, R21, RZ, 0x3c, !PT ;  /* 0x0000001506177212 */ /* 0x000fe200078e3cff */
[----:B------:R-:W-:-:S03]  /*50a0*/  IMAD.MOV.U32 R6, RZ, RZ, RZ ;  /* 0x000000ffff067224 */ /* 0x000fc600078e00ff */
[----:B------:R-:W-:-:S03]  /*50b0*/  IADD3 R3, PT, PT, R26, 0x10974f, R23 ;  /* 0x0010974f1a037810 */ /* 0x000fc60007ffe017 */
[----:B0-----:R-:W-:Y:S01]  /*50c0*/  DMUL R18, R18, R6 ;  /* 0x0000000612127228 */ /* 0x001fe20000000000 */
[----:B------:R-:W-:-:S05]  /*50d0*/  I2FP.F32.U32 R3, R3 ;  /* 0x0000000300037245 */ /* 0x000fca0000201000 */
[----:B------:R-:W-:-:S04]  /*50e0*/  FFMA R3, R3, R0, 1.1641532182693481445e-10 ;  /* 0x2f00000003037423 */ /* 0x000fc80000000000 */
[----:B------:R-:W0:Y:S01]  /*50f0*/  F2F.F32.F64 R19, R18 ;  /* 0x0000001200137310 */ /* 0x000e220000301000 */
[----:B------:R-:W-:-:S05]  /*5100*/  FMUL R7, R10, R3 ;  /* 0x000000030a077220 */ /* 0x000fca0000400000 */
[----:B------:R-:W-:Y:S04]  /*5110*/  STG.E desc[UR8][R16.64+0x8], R7 ;  /* 0x0000080710007986 */ /* 0x000fe8000c101908 */
[----:B0-----:R0:W-:Y:S04]  /*5120*/  STG.E desc[UR8][R16.64+0x4], R19 ;  /* 0x0000041310007986 */ /* 0x0011e8000c101908 */
[----:B------:R-:W2:Y:S01]  /*5130*/  LDG.E.S8 R6, desc[UR8][R14.64] ;  /* 0x000000080e067981 */ /* 0x000ea2000c1e1300 */
[----:B------:R-:W-:Y:S02]  /*5140*/  SHF.R.U32.HI R3, RZ, 0x2, R4 ;  /* 0x00000002ff037819 */ /* 0x000fe40000011604 */
[----:B------:R-:W-:-:S02]  /*5150*/  SHF.R.U32.HI R18, RZ, 0x2, R5 ;  /* 0x00000002ff127819 */ /* 0x000fc40000011605 */
[----:B------:R-:W-:Y:S01]  /*5160*/  LOP3.LUT R3, R3, R4, RZ, 0x3c, !PT ;  /* 0x0000000403037212 */ /* 0x000fe200078e3cff */
[----:B------:R-:W-:Y:S01]  /*5170*/  IMAD.SHL.U32 R4, R23, 0x10, RZ ;  /* 0x0000001017047824 */ /* 0x000fe200078e00ff */
[----:B------:R-:W-:-:S03]  /*5180*/  LOP3.LUT R18, R18, R5, RZ, 0x3c, !PT ;  /* 0x0000000512127212 */ /* 0x000fc600078e3cff */
[----:B------:R-:W-:Y:S02]  /*5190*/  IMAD.SHL.U32 R20, R3, 0x2, RZ ;  /* 0x0000000203147824 */ /* 0x000fe400078e00ff */
[----:B0-----:R-:W-:-:S03]  /*51a0*/  IMAD.SHL.U32 R19, R18, 0x2, RZ ;  /* 0x0000000212137824 */ /* 0x001fc600078e00ff */
[----:B------:R-:W-:-:S04]  /*51b0*/  LOP3.LUT R4, R3, R20, R4, 0x96, !PT ;  /* 0x0000001403047212 */ /* 0x000fc800078e9604 */
[----:B------:R-:W-:-:S04]  /*51c0*/  LOP3.LUT R3, R4, R23, RZ, 0x3c, !PT ;  /* 0x0000001704037212 */ /* 0x000fc800078e3cff */
[----:B------:R-:W-:Y:S01]  /*51d0*/  IADD3 R4, PT, PT, R26, 0x161f14, R3 ;  /* 0x00161f141a047810 */ /* 0x000fe20007ffe003 */
[----:B------:R-:W-:-:S03]  /*51e0*/  IMAD.SHL.U32 R7, R3, 0x10, RZ ;  /* 0x0000001003077824 */ /* 0x000fc600078e00ff */
[----:B------:R-:W-:-:S05]  /*51f0*/  I2FP.F32.U32 R27, R4 ;  /* 0x00000004001b7245 */ /* 0x000fca0000201000 */
[----:B------:R-:W-:Y:S01]  /*5200*/  FFMA R27, R27, R0, 1.1641532182693481445e-10 ;  /* 0x2f0000001b1b7423 */ /* 0x000fe20000000000 */
[C---:B--2---:R-:W-:Y:S02]  /*5210*/  LEA R4, R6.reuse, 0xffffffff, 0x1 ;  /* 0xffffffff06047811 */ /* 0x044fe400078e08ff */
[----:B------:R-:W-:Y:S02]  /*5220*/  ISETP.NE.AND P0, PT, R6, 0x1, PT ;  /* 0x000000010600780c */ /* 0x000fe40003f05270 */
[----:B------:R-:W-:Y:S02]  /*5230*/  I2FP.F32.S32 R4, R4 ;  /* 0x0000000400047245 */ /* 0x000fe40000201400 */
[----:B------:R-:W-:Y:S01]  /*5240*/  LOP3.LUT R6, R18, R19, R7, 0x96, !PT ;  /* 0x0000001312067212 */ /* 0x000fe200078e9607 */
[----:B------:R-:W-:Y:S01]  /*5250*/  IMAD.MOV.U32 R18, RZ, RZ, RZ ;  /* 0x000000ffff127224 */ /* 0x000fe200078e00ff */
[----:B------:R-:W-:Y:S01]  /*5260*/  FSEL R19, R24, 1.875, !P0 ;  /* 0x3ff0000018137808 */ /* 0x000fe20004000000 */
[----:B------:R-:W-:Y:S01]  /*5270*/  FMUL R27, R27, R4 ;  /* 0x000000041b1b7220 */ /* 0x000fe20000400000 */
[----:B------:R-:W-:-:S03]  /*5280*/  LOP3.LUT R6, R6, R3, RZ, 0x3c, !PT ;  /* 0x0000000306067212 */ /* 0x000fc600078e3cff */
[----:B------:R-:W0:Y:S01]  /*5290*/  F2F.F64.F32 R4, R27 ;  /* 0x0000001b00047310 */ /* 0x000e220000201800 */
[----:B------:R-:W-:-:S04]  /*52a0*/  IADD3 R7, PT, PT, R26, 0x1ba6d9, R6 ;  /* 0x001ba6d91a077810 */ /* 0x000fc80007ffe006 */
[----:B------:R-:W-:-:S05]  /*52b0*/  I2FP.F32.U32 R7, R7 ;  /* 0x0000000700077245 */ /* 0x000fca0000201000 */
[----:B------:R-:W-:Y:S01]  /*52c0*/  FFMA R7, R7, R0, 1.1641532182693481445e-10 ;  /* 0x2f00000007077423 */ /* 0x000fe20000000000 */
[----:B0-----:R-:W-:-:S03]  /*52d0*/  DMUL R4, R4, R18 ;  /* 0x0000001204047228 */ /* 0x001fc60000000000 */
[----:B------:R-:W-:-:S05]  /*52e0*/  FMUL R19, R10, R7 ;  /* 0x000000070a137220 */ /* 0x000fca0000400000 */
[----:B------:R-:W-:Y:S02]  /*52f0*/  STG.E desc[UR8][R16.64+0x10], R19 ;  /* 0x0000101310007986 */ /* 0x000fe4000c101908 */
[----:B------:R-:W0:Y:S02]  /*5300*/  F2F.F32.F64 R5, R4 ;  /* 0x0000000400057310 */ /* 0x000e240000301000 */
[----:B0-----:R0:W-:Y:S04]  /*5310*/  STG.E desc[UR8][R16.64+0xc], R5 ;  /* 0x00000c0510007986 */ /* 0x0011e8000c101908 */
[----:B------:R-:W2:Y:S01]  /*5320*/  LDG.E.S8 R20, desc[UR8][R14.64] ;  /* 0x000000080e147981 */ /* 0x000ea2000c1e1300 */
[----:B------:R-:W-:Y:S01]  /*5330*/  SHF.R.U32.HI R18, RZ, 0x2, R25 ;  /* 0x00000002ff127819 */ /* 0x000fe20000011619 */
[----:B------:R-:W-:-:S03]  /*5340*/  IMAD.SHL.U32 R7, R6, 0x10, RZ ;  /* 0x0000001006077824 */ /* 0x000fc600078e00ff */
[----:B------:R-:W-:-:S05]  /*5350*/  LOP3.LUT R18, R18, R25, RZ, 0x3c, !PT ;  /* 0x0000001912127212 */ /* 0x000fca00078e3cff */
[----:B------:R-:W-:-:S05]  /*5360*/  IMAD.SHL.U32 R25, R18, 0x2, RZ ;  /* 0x0000000212197824 */ /* 0x000fca00078e00ff */
[----:B------:R-:W-:Y:S02]  /*5370*/  LOP3.LUT R7, R18, R25, R7, 0x96, !PT ;  /* 0x0000001912077212 */ /* 0x000fe400078e9607 */
[----:B------:R-:W-:Y:S02]  /*5380*/  SHF.R.U32.HI R18, RZ, 0x2, R21 ;  /* 0x00000002ff127819 */ /* 0x000fe40000011615 */
[----:B------:R-:W-:Y:S02]  /*5390*/  LOP3.LUT R7, R7, R6, RZ, 0x3c, !PT ;  /* 0x0000000607077212 */ /* 0x000fe400078e3cff */
[----:B------:R-:W-:Y:S02]  /*53a0*/  LOP3.LUT R21, R18, R21, RZ, 0x3c, !PT ;  /* 0x0000001512157212 */ /* 0x000fe400078e3cff */
[----:B------:R-:W-:-:S03]  /*53b0*/  IADD3 R4, PT, PT, R26, 0x212e9e, R7 ;  /* 0x00212e9e1a047810 */ /* 0x000fc60007ffe007 */
[----:B0-----:R-:W-:Y:S01]  /*53c0*/  IMAD.SHL.U32 R5, R21, 0x2, RZ ;  /* 0x0000000215057824 */ /* 0x001fe200078e00ff */
[----:B------:R-:W-:-:S05]  /*53d0*/  I2FP.F32.U32 R25, R4 ;  /* 0x0000000400197245 */ /* 0x000fca0000201000 */
[----:B------:R-:W-:Y:S01]  /*53e0*/  FFMA R25, R25, R0, 1.1641532182693481445e-10 ;  /* 0x2f00000019197423 */ /* 0x000fe20000000000 */
[C---:B--2---:R-:W-:Y:S02]  /*53f0*/  LEA R4, R20.reuse, 0xffffffff, 0x1 ;  /* 0xffffffff14047811 */ /* 0x044fe400078e08ff */
[----:B------:R-:W-:Y:S01]  /*5400*/  ISETP.NE.AND P0, PT, R20, 0x1, PT ;  /* 0x000000011400780c */ /* 0x000fe20003f05270 */
[----:B------:R-:W-:Y:S01]  /*5410*/  IMAD.MOV.U32 R20, RZ, RZ, RZ ;  /* 0x000000ffff147224 */ /* 0x000fe200078e00ff */
[----:B------:R-:W-:-:S05]  /*5420*/  I2FP.F32.S32 R4, R4 ;  /* 0x0000000400047245 */ /* 0x000fca0000201400 */
[----:B------:R-:W-:Y:S01]  /*5430*/  FMUL R25, R25, R4 ;  /* 0x0000000419197220 */ /* 0x000fe20000400000 */
[----:B------:R-:W-:-:S03]  /*5440*/  IMAD.SHL.U32 R4, R7, 0x10, RZ ;  /* 0x0000001007047824 */ /* 0x000fc600078e00ff */
[----:B------:R-:W0:Y:S02]  /*5450*/  F2F.F64.F32 R18, R25 ;  /* 0x0000001900127310 */ /* 0x000e240000201800 */
[----:B------:R-:W-:Y:S02]  /*5460*/  LOP3.LUT R4, R21, R5, R4, 0x96, !PT ;  /* 0x0000000515047212 */ /* 0x000fe400078e9604 */
[----:B------:R-:W-:Y:S02]  /*5470*/  FSEL R21, R24, 1.875, !P0 ;  /* 0x3ff0000018157808 */ /* 0x000fe40004000000 */
[----:B------:R-:W-:-:S04]  /*5480*/  LOP3.LUT R4, R4, R7, RZ, 0x3c, !PT ;  /* 0x0000000704047212 */ /* 0x000fc800078e3cff */
[----:B------:R-:W-:-:S04]  /*5490*/  IADD3 R26, PT, PT, R26, 0x26b663, R4 ;  /* 0x0026b6631a1a7810 */ /* 0x000fc80007ffe004 */
[----:B------:R-:W-:Y:S01]  /*54a0*/  I2FP.F32.U32 R5, R26 ;  /* 0x0000001a00057245 */ /* 0x000fe20000201000 */
[----:B0-----:R-:W-:-:S04]  /*54b0*/  DMUL R18, R18, R20 ;  /* 0x0000001412127228 */ /* 0x001fc80000000000 */
[----:B------:R-:W-:-:S04]  /*54c0*/  FFMA R5, R5, R0, 1.1641532182693481445e-10 ;  /* 0x2f00000005057423 */ /* 0x000fc80000000000 */
[----:B------:R-:W-:Y:S02]  /*54d0*/  FMUL R21, R10, R5 ;  /* 0x000000050a157220 */ /* 0x000fe40000400000 */
[----:B------:R-:W0:Y:S03]  /*54e0*/  F2F.F32.F64 R19, R18 ;  /* 0x0000001200137310 */ /* 0x000e260000301000 */
[----:B------:R-:W-:Y:S04]  /*54f0*/  STG.E desc[UR8][R16.64+0x18], R21 ;  /* 0x0000181510007986 */ /* 0x000fe8000c101908 */
[----:B0-----:R0:W-:Y:S04]  /*5500*/  STG.E desc[UR8][R16.64+0x14], R19 ;  /* 0x0000141310007986 */ /* 0x0011e8000c101908 */
[----:B------:R-:W2:Y:S01]  /*5510*/  LDG.E.S8 R20, desc[UR8][R14.64] ;  /* 0x000000080e147981 */ /* 0x000ea2000c1e1300 */
[----:B------:R-:W-:Y:S01]  /*5520*/  SHF.R.U32.HI R26, RZ, 0x2, R23 ;  /* 0x00000002ff1a7819 */ /* 0x000fe20000011617 */
[----:B------:R-:W-:-:S02]  /*5530*/  IMAD.SHL.U32 R5, R4, 0x10, RZ ;  /* 0x0000001004057824 */ /* 0x000fc400078e00ff */
[----:B------:R-:W-:Y:S01]  /*5540*/  VIADD R22, R22, 0x4 ;  /* 0x0000000416167836 */ /* 0x000fe20000000000 */
[----:B------:R-:W-:Y:S01]  /*5550*/  LOP3.LUT R26, R26, R23, RZ, 0x3c, !PT ;  /* 0x000000171a1a7212 */ /* 0x000fe200078e3cff */
[----:B------:R-:W-:-:S04]  /*5560*/  VIADD R13, R13, 0x8 ;  /* 0x000000080d0d7836 */ /* 0x000fc80000000000 */
[----:B------:R-:W-:-:S05]  /*5570*/  IMAD.SHL.U32 R23, R26, 0x2, RZ ;  /* 0x000000021a177824 */ /* 0x000fca00078e00ff */
[----:B------:R-:W-:-:S04]  /*5580*/  LOP3.LUT R5, R26, R23, R5, 0x96, !PT ;  /* 0x000000171a057212 */ /* 0x000fc800078e9605 */
[----:B------:R-:W-:-:S05]  /*5590*/  LOP3.LUT R5, R5, R4, RZ, 0x3c, !PT ;  /* 0x0000000405057212 */ /* 0x000fca00078e3cff */
[----:B------:R-:W-:-:S05]  /*55a0*/  IMAD.IADD R18, R5, 0x1, R12 ;  /* 0x0000000105127824 */ /* 0x000fca00078e020c */
[----:B------:R-:W-:-:S05]  /*55b0*/  I2FP.F32.U32 R23, R18 ;  /* 0x0000001200177245 */ /* 0x000fca0000201000 */
[----:B------:R-:W-:Y:S01]  /*55c0*/  FFMA R23, R23, R0, 1.1641532182693481445e-10 ;  /* 0x2f00000017177423 */ /* 0x000fe20000000000 */
[----:B------:R-:W-:Y:S02]  /*55d0*/  IMAD.MOV.U32 R0, RZ, RZ, R12 ;  /* 0x000000ffff007224 */ /* 0x000fe400078e000c */
[----:B------:R-:W-:Y:S01]  /*55e0*/  VIADD R12, R12, 0x2c3e28 ;  /* 0x002c3e280c0c7836 */ /* 0x000fe20000000000 */
[C---:B--2---:R-:W-:Y:S02]  /*55f0*/  LEA R18, R20.reuse, 0xffffffff, 0x1 ;  /* 0xffffffff14127811 */ /* 0x044fe400078e08ff */
[----:B------:R-:W-:Y:S02]  /*5600*/  ISETP.NE.AND P0, PT, R20, 0x1, PT ;  /* 0x000000011400780c */ /* 0x000fe40003f05270 */
[----:B------:R-:W-:Y:S02]  /*5610*/  I2FP.F32.S32 R18, R18 ;  /* 0x0000001200127245 */ /* 0x000fe40000201400 */
[----:B------:R-:W-:Y:S01]  /*5620*/  FSEL R25, R24, 1.875, !P0 ;  /* 0x3ff0000018197808 */ /* 0x000fe20004000000 */
[----:B------:R-:W-:Y:S01]  /*5630*/  IMAD.MOV.U32 R24, RZ, RZ, RZ ;  /* 0x000000ffff187224 */ /* 0x000fe200078e00ff */
[----:B------:R-:W-:Y:S01]  /*5640*/  ISETP.NE.AND P0, PT, R22, RZ, PT ;  /* 0x000000ff1600720c */ /* 0x000fe20003f05270 */
[----:B------:R-:W-:-:S04]  /*5650*/  FMUL R23, R23, R18 ;  /* 0x0000001217177220 */ /* 0x000fc80000400000 */
[----:B0-----:R-:W0:Y:S02]  /*5660*/  F2F.F64.F32 R18, R23 ;  /* 0x0000001700127310 */ /* 0x001e240000201800 */
[----:B0-----:R-:W-:-:S10]  /*5670*/  DMUL R18, R18, R24 ;  /* 0x0000001812127228 */ /* 0x001fd40000000000 */
[----:B------:R-:W0:Y:S02]  /*5680*/  F2F.F32.F64 R19, R18 ;  /* 0x0000001200137310 */ /* 0x000e240000301000 */
[----:B0-----:R0:W-:Y:S01]  /*5690*/  STG.E desc[UR8][R16.64+0x1c], R19 ;  /* 0x00001c1310007986 */ /* 0x0011e2000c101908 */
[----:B------:R-:W-:Y:S05]  /*56a0*/  @P0 BRA `(.L_x_52) ;  /* 0xfffffff400e40947 */ /* 0x000fea000383ffff */
.L_x_51:
[----:B------:R-:W-:-:S13]  /*56b0*/  ISETP.NE.AND P0, PT, R9, RZ, PT ;  /* 0x000000ff0900720c */ /* 0x000fda0003f05270 */
[----:B------:R-:W-:Y:S05]  /*56c0*/  @!P0 EXIT ;  /* 0x000000000000894d */ /* 0x000fea0003800000 */
[----:B------:R-:W-:Y:S01]  /*56d0*/  ISETP.NE.AND P0, PT, R9, 0x1, PT ;  /* 0x000000010900780c */ /* 0x000fe20003f05270 */
[----:B0-----:R-:W-:Y:S01]  /*56e0*/  IMAD.MOV.U32 R19, RZ, RZ, R5 ;  /* 0x000000ffff137224 */ /* 0x001fe200078e0005 */
[----:B------:R-:W-:-:S04]  /*56f0*/  LOP3.LUT R2, R2, 0x1, RZ, 0xc0, !PT ;  /* 0x0000000102027812 */ /* 0x000fc800078ec0ff */
[----:B------:R-:W-:-:S07]  /*5700*/  ISETP.NE.U32.AND P1, PT, R2, 0x1, PT ;  /* 0x000000010200780c */ /* 0x000fce0003f25070 */
[----:B------:R-:W-:Y:S06]  /*5710*/  @!P0 BRA `(.L_x_53) ;  /* 0x0000000400208947 */ /* 0x000fec0003800000 */
[----:B------:R-:W-:Y:S01]  /*5720*/  SHF.R.U32.HI R2, RZ, 0x2, R3 ;  /* 0x00000002ff027819 */ /* 0x000fe20000011603 */
[----:B------:R-:W0:Y:S01]  /*5730*/  LDC.64 R12, c[0x0][0x380] ;  /* 0x0000e000ff0c7b82 */ /* 0x000e220000000a00 */
[----:B------:R-:W-:Y:S02]  /*5740*/  IMAD.MOV.U32 R16, RZ, RZ, 0x2f800000 ;  /* 0x2f800000ff107424 */ /* 0x000fe400078e00ff */
[----:B------:R-:W-:Y:S01]  /*5750*/  LOP3.LUT R2, R2, R3, RZ, 0x3c, !PT ;  /* 0x0000000302027212 */ /* 0x000fe200078e3cff */
[----:B--23--:R-:W-:-:S04]  /*5760*/  IMAD.SHL.U32 R3, R5, 0x10, RZ ;  /* 0x0000001005037824 */ /* 0x00cfc800078e00ff */
[----:B------:R-:W-:-:S05]  /*5770*/  IMAD.SHL.U32 R9, R2, 0x2, RZ ;  /* 0x0000000202097824 */ /* 0x000fca00078e00ff */
[----:B------:R-:W-:-:S04]  /*5780*/  LOP3.LUT R2, R2, R9, R3, 0x96, !PT ;  /* 0x0000000902027212 */ /* 0x000fc800078e9603 */
[----:B------:R-:W-:Y:S01]  /*5790*/  LOP3.LUT R9, R2, R5, RZ, 0x3c, !PT ;  /* 0x0000000502097212 */ /* 0x000fe200078e3cff */
[----:B------:R-:W-:-:S03]  /*57a0*/  IMAD.IADD R2, R8, 0x1, R11 ;  /* 0x0000000108027824 */ /* 0x000fc600078e020b */
[----:B------:R-:W-:-:S04]  /*57b0*/  IADD3 R3, PT, PT, R0, 0x587c5, R9 ;  /* 0x000587c500037810 */ /* 0x000fc80007ffe009 */
[----:B------:R-:W-:Y:S01]  /*57c0*/  I2FP.F32.U32 R17, R3 ;  /* 0x0000000300117245 */ /* 0x000fe20000201000 */
[----:B------:R-:W-:-:S04]  /*57d0*/  IMAD.SHL.U32 R3, R2, 0x2, RZ ;  /* 0x0000000202037824 */ /* 0x000fc800078e00ff */
[----:B------:R-:W-:Y:S01]  /*57e0*/  FFMA R17, R17, R16, 1.1641532182693481445e-10 ;  /* 0x2f00000011117423 */ /* 0x000fe20000000010 */
[----:B0-----:R-:W-:-:S04]  /*57f0*/  IMAD.WIDE R12, R3, 0x4, R12 ;  /* 0x00000004030c7825 */ /* 0x001fc800078e020c */
[----:B------:R-:W-:-:S05]  /*5800*/  FMUL R3, R10, R17 ;  /* 0x000000110a037220 */ /* 0x000fca0000400000 */
[----:B------:R0:W-:Y:S04]  /*5810*/  STG.E desc[UR8][R12.64], R3 ;  /* 0x000000030c007986 */ /* 0x0001e8000c101908 */
        /* <DEDUP_REMOVED lines=9> */
[----:B------:R-:W-:Y:S01]  /*58b0*/  IADD3 R2, PT, PT, R0, 0xb0f8a, R19 ;  /* 0x000b0f8a00027810 */ /* 0x000fe20007ffe013 */
[----:B------:R-:W-:Y:S02]  /*58c0*/  IMAD.SHL.U32 R7, R19, 0x10, RZ ;  /* 0x0000001013077824 */ /* 0x000fe400078e00ff */
[----:B------:R-:W-:Y:S01]  /*58d0*/  IMAD.SHL.U32 R18, R6, 0x2, RZ ;  /* 0x0000000206127824 */ /* 0x000fe200078e00ff */
[----:B------:R-:W-:-:S04]  /*58e0*/  I2FP.F32.U32 R21, R2 ;  /* 0x0000000200157245 */ /* 0x000fc80000201000 */
[----:B------:R-:W-:Y:S01]  /*58f0*/  LOP3.LUT R18, R6, R18, R7, 0x96, !PT ;  /* 0x0000001206127212 */ /* 0x000fe200078e9607 */
[----:B------:R-:W-:Y:S01]  /*5900*/  FFMA R21, R21, R16, 1.1641532182693481445e-10 ;  /* 0x2f00000015157423 */ /* 0x000fe20000000010 */
[----:B------:R-:W-:Y:S02]  /*5910*/  IMAD.MOV.U32 R6, RZ, RZ, RZ ;  /* 0x000000ffff067224 */ /* 0x000fe400078e00ff */
[----:B------:R-:W-:Y:S02]  /*5920*/  LOP3.LUT R19, R18, R19, RZ, 0x3c, !PT ;  /* 0x0000001312137212 */ /* 0x000fe400078e3cff */
[C---:B--2---:R-:W-:Y:S02]  /*5930*/  LEA R2, R17.reuse, 0xffffffff, 0x1 ;  /* 0xffffffff11027811 */ /* 0x044fe400078e08ff */
[----:B------:R-:W-:Y:S01]  /*5940*/  ISETP.NE.AND P0, PT, R17, 0x1, PT ;  /* 0x000000011100780c */ /* 0x000fe20003f05270 */
[----:B------:R-:W-:Y:S01]  /*5950*/  IMAD.MOV.U32 R17, RZ, RZ, 0x3fe00000 ;  /* 0x3fe00000ff117424 */ /* 0x000fe200078e00ff */
[----:B------:R-:W-:-:S04]  /*5960*/  I2FP.F32.S32 R2, R2 ;  /* 0x0000000200027245 */ /* 0x000fc80000201400 */
[----:B------:R-:W-:Y:S01]  /*5970*/  FSEL R7, R17, 1.875, !P0 ;  /* 0x3ff0000011077808 */ /* 0x000fe20004000000 */
[----:B------:R-:W-:-:S04]  /*5980*/  FMUL R21, R21, R2 ;  /* 0x0000000215157220 */ /* 0x000fc80000400000 */
[----:B0-----:R-:W0:Y:S02]  /*5990*/  F2F.F64.F32 R2, R21 ;  /* 0x0000001500027310 */ /* 0x001e240000201800 */
[----:B0-----:R-:W-:Y:S01]  /*59a0*/  DMUL R2, R2, R6 ;  /* 0x0000000602027228 */ /* 0x001fe20000000000 */
[----:B------:R-:W-:-:S04]  /*59b0*/  IADD3 R6, PT, PT, R0, 0x10974f, R19 ;  /* 0x0010974f00067810 */ /* 0x000fc80007ffe013 */
[----:B------:R-:W-:-:S05]  /*59c0*/  I2FP.F32.U32 R7, R6 ;  /* 0x0000000600077245 */ /* 0x000fca0000201000 */
[----:B------:R-:W0:Y:S01]  /*59d0*/  F2F.F32.F64 R3, R2 ;  /* 0x0000000200037310 */ /* 0x000e220000301000 */
[----:B------:R-:W-:-:S04]  /*59e0*/  FFMA R7, R7, R16, 1.1641532182693481445e-10 ;  /* 0x2f00000007077423 */ /* 0x000fc80000000010 */
[----:B------:R-:W-:-:S05]  /*59f0*/  FMUL R7, R10, R7 ;  /* 0x000000070a077220 */ /* 0x000fca0000400000 */
[----:B------:R1:W-:Y:S04]  /*5a00*/  STG.E desc[UR8][R12.64+0x8], R7 ;  /* 0x000008070c007986 */ /* 0x0003e8000c101908 */
[----:B0-----:R0:W-:Y:S04]  /*5a10*/  STG.E desc[UR8][R12.64+0x4], R3 ;  /* 0x000004030c007986 */ /* 0x0011e8000c101908 */
[----:B------:R-:W2:Y:S01]  /*5a20*/  LDG.E.S8 R18, desc[UR8][R14.64] ;  /* 0x000000080e127981 */ /* 0x000ea2000c1e1300 */
[----:B------:R-:W-:Y:S01]  /*5a30*/  SHF.R.U32.HI R21, RZ, 0x2, R4 ;  /* 0x00000002ff157819 */ /* 0x000fe20000011604 */
[----:B------:R-:W-:-:S02]  /*5a40*/  VIADD R0, R0, 0x161f14 ;  /* 0x00161f1400007836 */ /* 0x000fc40000000000 */
[----:B------:R-:W-:Y:S01]  /*5a50*/  VIADD R11, R11, 0x2 ;  /* 0x000000020b0b7836 */ /* 0x000fe20000000000 */
[----:B------:R-:W-:Y:S01]  /*5a60*/  LOP3.LUT R21, R21, R4, RZ, 0x3c, !PT ;  /* 0x0000000415157212 */ /* 0x000fe200078e3cff */
[----:B------:R-:W-:-:S04]  /*5a70*/  IMAD.SHL.U32 R4, R19, 0x10, RZ ;  /* 0x0000001013047824 */ /* 0x000fc800078e00ff */
[----:B------:R-:W-:-:S05]  /*5a80*/  IMAD.SHL.U32 R6, R21, 0x2, RZ ;  /* 0x0000000215067824 */ /* 0x000fca00078e00ff */
[----:B------:R-:W-:Y:S01]  /*5a90*/  LOP3.LUT R4, R21, R6, R4, 0x96, !PT ;  /* 0x0000000615047212 */ /* 0x000fe200078e9604 */
[----:B------:R-:W-:-:S03]  /*5aa0*/  IMAD.MOV.U32 R6, RZ, RZ, R9 ;  /* 0x000000ffff067224 */ /* 0x000fc600078e0009 */
[----:B------:R-:W-:-:S05]  /*5ab0*/  LOP3.LUT R19, R4, R19, RZ, 0x3c, !PT ;  /* 0x0000001304137212 */ /* 0x000fca00078e3cff */
[----:B------:R-:W-:-:S05]  /*5ac0*/  IMAD.IADD R2, R19, 0x1, R0 ;  /* 0x0000000113027824 */ /* 0x000fca00078e0200 */
[----:B-1----:R-:W-:-:S05]  /*5ad0*/  I2FP.F32.U32 R7, R2 ;  /* 0x0000000200077245 */ /* 0x002fca0000201000 */
[----:B------:R-:W-:Y:S01]  /*5ae0*/  FFMA R7, R7, R16, 1.1641532182693481445e-10 ;  /* 0x2f00000007077423 */ /* 0x000fe20000000010 */
[----:B------:R-:W-:Y:S01]  /*5af0*/  IMAD.MOV.U32 R16, RZ, RZ, RZ ;  /* 0x000000ffff107224 */ /* 0x000fe200078e00ff */
[C---:B--2---:R-:W-:Y:S02]  /*5b00*/  LEA R2, R18.reuse, 0xffffffff, 0x1 ;  /* 0xffffffff12027811 */ /* 0x044fe400078e08ff */
[----:B------:R-:W-:Y:S02]  /*5b10*/  ISETP.NE.AND P0, PT, R18, 0x1, PT ;  /* 0x000000011200780c */ /* 0x000fe40003f05270 */
[----:B------:R-:W-:Y:S02]  /*5b20*/  I2FP.F32.S32 R2, R2 ;  /* 0x0000000200027245 */ /* 0x000fe40000201400 */
[----:B------:R-:W-:-:S03]  /*5b30*/  FSEL R17, R17, 1.875, !P0 ;  /* 0x3ff0000011117808 */ /* 0x000fc60004000000 */
[----:B------:R-:W-:-:S06]  /*5b40*/  FMUL R2, R7, R2 ;  /* 0x0000000207027220 */ /* 0x000fcc0000400000 */
[----:B0-----:R-:W0:Y:S02]  /*5b50*/  F2F.F64.F32 R2, R2 ;  /* 0x0000000200027310 */ /* 0x001e240000201800 */
[----:B0-----:R-:W-:Y:S01]  /*5b60*/  DMUL R16, R2, R16 ;  /* 0x0000001002107228 */ /* 0x001fe20000000000 */
[----:B------:R-:W-:-:S09]  /*5b70*/  IMAD.MOV.U32 R3, RZ, RZ, R5 ;  /* 0x000000ffff037224 */ /* 0x000fd200078e0005 */
[----:B------:R-:W0:Y:S02]  /*5b80*/  F2F.F32.F64 R17, R16 ;  /* 0x0000001000117310 */ /* 0x000e240000301000 */
[----:B0-----:R0:W-:Y:S02]  /*5b90*/  STG.E desc[UR8][R12.64+0xc], R17 ;  /* 0x00000c110c007986 */ /* 0x0011e4000c101908 */
.L_x_53:
[----:B------:R-:W-:Y:S05]  /*5ba0*/  @P1 EXIT ;  /* 0x000000000000194d */ /* 0x000fea0003800000 */
[----:B------:R-:W-:Y:S01]  /*5bb0*/  SHF.R.U32.HI R2, RZ, 0x2, R3 ;  /* 0x00000002ff027819 */ /* 0x000fe20000011603 */
[----:B--23--:R-:W-:Y:S02]  /*5bc0*/  IMAD.SHL.U32 R5, R19, 0x10, RZ ;  /* 0x0000001013057824 */ /* 0x00cfe400078e00ff */
[----:B------:R-:W-:Y:S01]  /*5bd0*/  IMAD.IADD R8, R8, 0x1, R11 ;  /* 0x0000000108087824 */ /* 0x000fe200078e020b */
[----:B------:R-:W-:Y:S01]  /*5be0*/  LOP3.LUT R4, R2, R3, RZ, 0x3c, !PT ;  /* 0x0000000302047212 */ /* 0x000fe200078e3cff */
[----:B------:R-:W-:Y:S01]  /*5bf0*/  IMAD.MOV.U32 R9, RZ, RZ, 0x2f800000 ;  /* 0x2f800000ff097424 */ /* 0x000fe200078e00ff */
[----:B------:R-:W1:Y:S03]  /*5c00*/  LDC.64 R2, c[0x0][0x380] ;  /* 0x0000e000ff027b82 */ /* 0x000e660000000a00 */
[----:B------:R-:W-:-:S05]  /*5c10*/  IMAD.SHL.U32 R7, R4, 0x2, RZ ;  /* 0x0000000204077824 */ /* 0x000fca00078e00ff */
[----:B------:R-:W-:Y:S01]  /*5c20*/  LOP3.LUT R4, R4, R7, R5, 0x96, !PT ;  /* 0x0000000704047212 */ /* 0x000fe200078e9605 */
[----:B------:R-:W-:-:S03]  /*5c30*/  IMAD.SHL.U32 R5, R8, 0x2, RZ ;  /* 0x0000000208057824 */ /* 0x000fc600078e00ff */
[----:B------:R-:W-:-:S04]  /*5c40*/  LOP3.LUT R19, R4, R19, RZ, 0x3c, !PT ;  /* 0x0000001304137212 */ /* 0x000fc800078e3cff */
[----:B------:R-:W-:-:S04]  /*5c50*/  IADD3 R4, PT, PT, R0, 0x587c5, R19 ;  /* 0x000587c500047810 */ /* 0x000fc80007ffe013 */
[----:B------:R-:W-:Y:S01]  /*5c60*/  I2FP.F32.U32 R4, R4 ;  /* 0x0000000400047245 */ /* 0x000fe20000201000 */
[----:B-1----:R-:W-:-:S04]  /*5c70*/  IMAD.WIDE R2, R5, 0x4, R2 ;  /* 0x0000000405027825 */ /* 0x002fc800078e0202 */
[----:B------:R-:W-:-:S04]  /*5c80*/  FFMA R7, R4, R9, 1.1641532182693481445e-10 ;  /* 0x2f00000004077423 */ /* 0x000fc80000000009 */
[----:B------:R-:W-:-:S05]  /*5c90*/  FMUL R7, R10, R7 ;  /* 0x000000070a077220 */ /* 0x000fca0000400000 */
[----:B------:R1:W-:Y:S04]  /*5ca0*/  STG.E desc[UR8][R2.64], R7 ;  /* 0x0000000702007986 */ /* 0x0003e8000c101908 */
[----:B------:R-:W2:Y:S01]  /*5cb0*/  LDG.E.S8 R14, desc[UR8][R14.64] ;  /* 0x000000080e0e7981 */ /* 0x000ea2000c1e1300 */
[----:B------:R-:W-:Y:S01]  /*5cc0*/  SHF.R.U32.HI R5, RZ, 0x2, R6 ;  /* 0x00000002ff057819 */ /* 0x000fe20000011606 */
[----:B------:R-:W-:Y:S02]  /*5cd0*/  IMAD.SHL.U32 R4, R19, 0x10, RZ ;  /* 0x0000001013047824 */ /* 0x000fe400078e00ff */
[----:B------:R-:W-:Y:S01]  /*5ce0*/  IMAD.MOV.U32 R8, RZ, RZ, 0x0 ;  /* 0x00000000ff087424 */ /* 0x000fe200078e00ff */
[----:B------:R-:W-:-:S05]  /*5cf0*/  LOP3.LUT R5, R5, R6, RZ, 0x3c, !PT ;  /* 0x0000000605057212 */ /* 0x000fca00078e3cff */
[----:B------:R-:W-:-:S05]  /*5d00*/  IMAD.SHL.U32 R6, R5, 0x2, RZ ;  /* 0x0000000205067824 */ /* 0x000fca00078e00ff */
[----:B------:R-:W-:Y:S01]  /*5d10*/  LOP3.LUT R4, R5, R6, R4, 0x96, !PT ;  /* 0x0000000605047212 */ /* 0x000fe200078e9604 */
[----:B------:R-:W-:-:S03]  /*5d20*/  IMAD.MOV.U32 R6, RZ, RZ, RZ ;  /* 0x000000ffff067224 */ /* 0x000fc600078e00ff */
[----:B------:R-:W-:-:S04]  /*5d30*/  LOP3.LUT R19, R4, R19, RZ, 0x3c, !PT ;  /* 0x0000001304137212 */ /* 0x000fc800078e3cff */
[----:B------:R-:W-:-:S04]  /*5d40*/  IADD3 R19, PT, PT, R0, 0xb0f8a, R19 ;  /* 0x000b0f8a00137810 */ /* 0x000fc80007ffe013 */
[----:B------:R-:W-:-:S05]  /*5d50*/  I2FP.F32.U32 R19, R19 ;  /* 0x0000001300137245 */ /* 0x000fca0000201000 */
[----:B------:R-:W-:Y:S01]  /*5d60*/  FFMA R19, R19, R9, 1.1641532182693481445e-10 ;  /* 0x2f00000013137423 */ /* 0x000fe20000000009 */
[----:B------:R-:W-:Y:S01]  /*5d70*/  IMAD.MOV.U32 R9, RZ, RZ, 0x3fe00000 ;  /* 0x3fe00000ff097424 */ /* 0x000fe200078e00ff */
[C---:B--2---:R-:W-:Y:S02]  /*5d80*/  LEA R0, R14.reuse, 0xffffffff, 0x1 ;  /* 0xffffffff0e007811 */ /* 0x044fe400078e08ff */
[----:B------:R-:W-:Y:S02]  /*5d90*/  ISETP.NE.AND P0, PT, R14, 0x1, PT ;  /* 0x000000010e00780c */ /* 0x000fe40003f05270 */
[----:B------:R-:W-:Y:S02]  /*5da0*/  I2FP.F32.S32 R0, R0 ;  /* 0x0000000000007245 */ /* 0x000fe40000201400 */
[----:B-1----:R-:W-:-:S03]  /*5db0*/  FSEL R7, RZ, 1.875, P0 ;  /* 0x3ff00000ff077808 */ /* 0x002fc60000000000 */
[----:B------:R-:W-:-:S03]  /*5dc0*/  FMUL R0, R19, R0 ;  /* 0x0000000013007220 */ /* 0x000fc60000400000 */
[----:B------:R-:W-:Y:S01]  /*5dd0*/  DFMA R6, R6, -R8, 1 ;  /* 0x3ff000000606742b */ /* 0x000fe20000000808 */
[----:B------:R-:W1:Y:S07]  /*5de0*/  F2F.F64.F32 R4, R0 ;  /* 0x0000000000047310 */ /* 0x000e6e0000201800 */
[----:B-1----:R-:W-:-:S10]  /*5df0*/  DMUL R4, R4, R6 ;  /* 0x0000000604047228 */ /* 0x002fd40000000000 */
[----:B------:R-:W1:Y:S02]  /*5e00*/  F2F.F32.F64 R5, R4 ;  /* 0x0000000400057310 */ /* 0x000e640000301000 */
[----:B-1----:R-:W-:Y:S01]  /*5e10*/  STG.E desc[UR8][R2.64+0x4], R5 ;  /* 0x0000040502007986 */ /* 0x002fe2000c101908 */
[----:B------:R-:W-:Y:S05]  /*5e20*/  EXIT ;  /* 0x000000000000794d */ /* 0x000fea0003800000 */
.L_x_54:
        /* <DEDUP_REMOVED lines=13> */
.L_x_102:


//--------------------- .text._Z18initialize_neuronsIfEvPT_S1_S1_PbS2_S1_ --------------------------
	.section	.text._Z18initialize_neuronsIfEvPT_S1_S1_PbS2_S1_,"ax",@progbits
	.align	128
        .global         _Z18initialize_neuronsIfEvPT_S1_S1_PbS2_S1_
        .type           _Z18initialize_neuronsIfEvPT_S1_S1_PbS2_S1_,@function
        .size           _Z18initialize_neuronsIfEvPT_S1_S1_PbS2_S1_,(.L_x_103 - _Z18initialize_neuronsIfEvPT_S1_S1_PbS2_S1_)
        .other          _Z18initialize_neuronsIfEvPT_S1_S1_PbS2_S1_,@"STO_CUDA_ENTRY STV_DEFAULT"
_Z18initialize_neuronsIfEvPT_S1_S1_PbS2_S1_:
.text._Z18initialize_neuronsIfEvPT_S1_S1_PbS2_S1_:
[----:B------:R-:W-:Y:S01]  /*0000*/  LDC R1, c[0x0][0x37c] ;  /* 0x0000df00ff017b82 */ /* 0x000fe20000000800 */
[----:B------:R-:W0:Y:S07]  /*0010*/  S2R R3, SR_TID.X ;  /* 0x0000000000037919 */ /* 0x000e2e0000002100 */
[----:B------:R-:W0:Y:S01]  /*0020*/  S2UR UR6, SR_CTAID.X ;  /* 0x00000000000679c3 */ /* 0x000e220000002500 */
[----:B------:R-:W1:Y:S01]  /*0030*/  LDCU.64 UR8, c[0x0][0x3a0] ;  /* 0x00007400ff0877ac */ /* 0x000e620008000a00 */
[----:B------:R-:W2:Y:S06]  /*0040*/  LDCU.64 UR4, c[0x0][0x358] ;  /* 0x00006b00ff0477ac */ /* 0x000eac0008000a00 */
[----:B------:R-:W0:Y:S08]  /*0050*/  LDC R0, c[0x0][0x360] ;  /* 0x0000d800ff007b82 */ /* 0x000e300000000800 */
[----:B------:R-:W3:Y:S08]  /*0060*/  LDC.64 R12, c[0x0][0x380] ;  /* 0x0000e000ff0c7b82 */ /* 0x000ef00000000a00 */
[----:B------:R-:W4:Y:S01]  /*0070*/  LDC.64 R14, c[0x0][0x388] ;  /* 0x0000e200ff0e7b82 */ /* 0x000f220000000a00 */
[----:B0-----:R-:W-:Y:S01]  /*0080*/  IMAD R0, R0, UR6, R3 ;  /* 0x0000000600007c24 */ /* 0x001fe2000f8e0203 */
[----:B------:R-:W0:Y:S04]  /*0090*/  LDCU.64 UR6, c[0x0][0x398] ;  /* 0x00007300ff0677ac */ /* 0x000e280008000a00 */
[----:B------:R-:W-:-:S02]  /*00a0*/  SHF.R.S32.HI R11, RZ, 0x1f, R0 ;  /* 0x0000001fff0b7819 */ /* 0x000fc40000011400 */
[----:B-1----:R-:W-:-:S04]  /*00b0*/  IADD3 R6, P0, PT, R0, UR8, RZ ;  /* 0x0000000800067c10 */ /* 0x002fc8000ff1e0ff */
[----:B------:R-:W-:-:S05]  /*00c0*/  IADD3.X R7, PT, PT, R11, UR9, RZ, P0, !PT ;  /* 0x000000090b077c10 */ /* 0x000fca00087fe4ff */
[----:B--2---:R-:W2:Y:S02]  /*00d0*/  LDG.E.U8 R6, desc[UR4][R6.64] ;  /* 0x0000000406067981 */ /* 0x004ea4000c1e1100 */
[----:B--2---:R-:W-:-:S13]  /*00e0*/  ISETP.NE.AND P0, PT, R6, RZ, PT ;  /* 0x000000ff0600720c */ /* 0x004fda0003f05270 */
[----:B------:R-:W1:Y:S02]  /*00f0*/  @!P0 LDC.64 R2, c[0x0][0x3a8] ;  /* 0x0000ea00ff028b82 */ /* 0x000e640000000a00 */
[----:B-1----:R-:W-:-:S06]  /*0100*/  @!P0 IMAD.WIDE R2, R0, 0x4, R2 ;  /* 0x0000000400028825 */ /* 0x002fcc00078e0202 */
[----:B------:R-:W2:Y:S01]  /*0110*/  @!P0 LDG.E R2, desc[UR4][R2.64] ;  /* 0x0000000402028981 */ /* 0x000ea2000c1e1900 */
[----:B------:R-:W-:Y:S02]  /*0120*/  @!P0 IMAD.MOV.U32 R8, RZ, RZ, -0x66666666 ;  /* 0x9999999aff088424 */ /* 0x000fe400078e00ff */
[----:B------:R-:W-:Y:S02]  /*0130*/  HFMA2 R19, -RZ, RZ, -3.25390625, 0 ;  /* 0xc2820000ff137431 */ /* 0x000fe400000001ff */
[----:B------:R-:W-:Y:S01]  /*0140*/  @!P0 IMAD.MOV.U32 R9, RZ, RZ, 0x3fa99999 ;  /* 0x3fa99999ff098424 */ /* 0x000fe200078e00ff */
[C---:B0-----:R-:W-:Y:S01]  /*0150*/  IADD3 R10, P1, PT, R0.reuse, UR6, RZ ;  /* 0x00000006000a7c10 */ /* 0x041fe2000ff3e0ff */
[C---:B----4-:R-:W-:Y:S01]  /*0160*/  IMAD.WIDE R6, R0.reuse, 0x4, R14 ;  /* 0x0000000400067825 */ /* 0x050fe200078e020e */
[----:B------:R-:W-:Y:S02]  /*0170*/  MOV R17, 0xc1500000 ;  /* 0xc150000000117802 */ /* 0x000fe40000000f00 */
[----:B------:R-:W-:Y:S01]  /*0180*/  IADD3.X R11, PT, PT, R11, UR7, RZ, P1, !PT ;  /* 0x000000070b0b7c10 */ /* 0x000fe20008ffe4ff */
[----:B--2---:R3:W0:Y:S02]  /*0190*/  @!P0 F2F.F64.F32 R4, R2 ;  /* 0x0000000200048310 */ /* 0x0046240000201800 */
[----:B---3--:R-:W-:-:S05]  /*01a0*/  IMAD.WIDE R2, R0, 0x4, R12 ;  /* 0x0000000400027825 */ /* 0x008fca00078e020c */
[----:B------:R-:W-:Y:S01]  /*01b0*/  STG.E desc[UR4][R2.64], R19 ;  /* 0x0000001302007986 */ /* 0x000fe2000c101904 */
[----:B0-----:R-:W-:Y:S01]  /*01c0*/  @!P0 DFMA R4, R4, -R8, 0.25 ;  /* 0x3fd000000404842b */ /* 0x001fe20000000808 */
[----:B------:R-:W0:Y:S09]  /*01d0*/  LDC.64 R8, c[0x0][0x390] ;  /* 0x0000e400ff087b82 */ /* 0x000e320000000a00 */
[----:B------:R-:W1:Y:S02]  /*01e0*/  @!P0 F2F.F32.F64 R4, R4 ;  /* 0x0000000400048310 */ /* 0x000e640000301000 */
[----:B-1----:R-:W-:Y:S01]  /*01f0*/  @!P0 FMUL R17, R4, -65 ;  /* 0xc282000004118820 */ /* 0x002fe20000400000 */
[----:B0-----:R-:W-:-:S04]  /*0200*/  IMAD.WIDE R8, R0, 0x4, R8 ;  /* 0x0000000400087825 */ /* 0x001fc800078e0208 */
[----:B------:R-:W-:Y:S04]  /*0210*/  STG.E desc[UR4][R6.64], R17 ;  /* 0x0000001106007986 */ /* 0x000fe8000c101904 */
[----:B------:R-:W-:Y:S04]  /*0220*/  STG.E desc[UR4][R8.64], RZ ;  /* 0x000000ff08007986 */ /* 0x000fe8000c101904 */
[----:B------:R-:W-:Y:S01]  /*0230*/  STG.E.U8 desc[UR4][R10.64], RZ ;  /* 0x000000ff0a007986 */ /* 0x000fe2000c101104 */
[----:B------:R-:W-:Y:S05]  /*0240*/  EXIT ;  /* 0x000000000000794d */ /* 0x000fea0003800000 */
.L_x_55:
        /* <DEDUP_REMOVED lines=11> */
.L_x_103:


//--------------------- .text._Z17define_fit_paramsIfEvPT_yy --------------------------
	.section	.text._Z17define_fit_paramsIfEvPT_yy,"ax",@progbits
	.align	128
        .global         _Z17define_fit_paramsIfEvPT_yy
        .type           _Z17define_fit_paramsIfEvPT_yy,@function
        .size           _Z17define_fit_paramsIfEvPT_yy,(.L_x_104 - _Z17define_fit_paramsIfEvPT_yy)
        .other          _Z17define_fit_paramsIfEvPT_yy,@"STO_CUDA_ENTRY STV_DEFAULT"
_Z17define_fit_paramsIfEvPT_yy:
.text._Z17define_fit_paramsIfEvPT_yy:
        /* <DEDUP_REMOVED lines=29> */
.L_x_66:
        /* <DEDUP_REMOVED lines=11> */
.L_x_61:
[----:B------:R-:W-:-:S06]  /*0280*/  IMAD R2, R13, 0x4, R4 ;  /* 0x000000040d027824 */ /* 0x000fcc00078e0204 */
[----:B------:R-:W5:Y:S01]  /*0290*/  LDL R2, [R2+0x4] ;  /* 0x0000040002027983 */ /* 0x000f620000100800 */
[----:B------:R-:W-:-:S05]  /*02a0*/  UMOV UR4, URZ ;  /* 0x000000ff00047c82 */ /* 0x000fca0008000000 */
.L_x_60:
        /* <DEDUP_REMOVED lines=185> */
[----:B------:R-:W-:Y:S01]  /*0e40*/  IMAD.MOV.U32 R13, RZ, RZ, RZ ;  /* 0x000000ffff0d7224 */ /* 0x000fe200078e00ff */
[----:B------:R-:W-:Y:S01]  /*0e50*/  CS2R R8, SRZ ;  /* 0x0000000000087805 */ /* 0x000fe2000001ff00 */
[----:B------:R-:W-:Y:S02]  /*0e60*/  IMAD.MOV.U32 R6, RZ, RZ, RZ ;  /* 0x000000ffff067224 */ /* 0x000fe400078e00ff */
[----:B------:R-:W-:Y:S02]  /*0e70*/  IMAD.MOV.U32 R3, RZ, RZ, RZ ;  /* 0x000000ffff037224 */ /* 0x000fe400078e00ff */
[----:B------:R-:W-:-:S07]  /*0e80*/  IMAD.U32 R7, RZ, RZ, UR4 ;  /* 0x00000004ff077e24 */ /* 0x000fce000f8e00ff */
.L_x_63:
[----:B------:R-:W-:-:S06]  /*0e90*/  IMAD R2, R13, 0x4, R4 ;  /* 0x000000040d027824 */ /* 0x000fcc00078e0204 */
[----:B------:R-:W5:Y:S01]  /*0ea0*/  LDL R2, [R2+0x4] ;  /* 0x0000040002027983 */ /* 0x000f620000100800 */
[----:B------:R-:W-:-:S05]  /*0eb0*/  UMOV UR4, URZ ;  /* 0x000000ff00047c82 */ /* 0x000fca0008000000 */
.L_x_62:
        /* <DEDUP_REMOVED lines=180> */
[----:B------:R0:W-:Y:S03]  /*1a00*/  STL [R1+0x4], R3 ;  /* 0x0000040301007387 */ /* 0x0001e60000100800 */
[----:B------:R-:W-:Y:S01]  /*1a10*/  ISETP.NE.AND.EX P0, PT, RZ, RZ, PT, P0 ;  /* 0x000000ffff00720c */ /* 0x000fe20003f05300 */
[----:B------:R0:W-:-:S12]  /*1a20*/  STL.64 [R1+0x10], R6 ;  /* 0x0000100601007387 */ /* 0x0001d80000100a00 */
[----:B0-----:R-:W-:Y:S05]  /*1a30*/  @P0 BRA `(.L_x_59) ;  /* 0x0000000800f40947 */ /* 0x001fea0003800000 */
[----:B------:R-:W-:Y:S01]  /*1a40*/  UMOV UR4, URZ ;  /* 0x000000ff00047c82 */ /* 0x000fe20008000000 */
[----:B------:R-:W-:Y:S01]  /*1a50*/  IMAD.MOV.U32 R13, RZ, RZ, RZ ;  /* 0x000000ffff0d7224 */ /* 0x000fe200078e00ff */
[----:B------:R-:W-:Y:S01]  /*1a60*/  CS2R R8, SRZ ;  /* 0x0000000000087805 */ /* 0x000fe2000001ff00 */
[----:B------:R-:W-:Y:S02]  /*1a70*/  IMAD.MOV.U32 R6, RZ, RZ, RZ ;  /* 0x000000ffff067224 */ /* 0x000fe400078e00ff */
[----:B------:R-:W-:Y:S02]  /*1a80*/  IMAD.MOV.U32 R3, RZ, RZ, RZ ;  /* 0x000000ffff037224 */ /* 0x000fe400078e00ff */
[----:B------:R-:W-:-:S07]  /*1a90*/  IMAD.U32 R7, RZ, RZ, UR4 ;  /* 0x00000004ff077e24 */ /* 0x000fce000f8e00ff */
.L_x_65:
[----:B------:R-:W-:-:S06]  /*1aa0*/  IMAD R2, R13, 0x4, R4 ;  /* 0x000000040d027824 */ /* 0x000fcc00078e0204 */
[----:B------:R-:W5:Y:S01]  /*1ab0*/  LDL R2, [R2+0x4] ;  /* 0x0000040002027983 */ /* 0x000f620000100800 */
[----:B------:R-:W-:-:S05]  /*1ac0*/  UMOV UR4, URZ ;  /* 0x000000ff00047c82 */ /* 0x000fca0008000000 */
.L_x_64:
        /* <DEDUP_REMOVED lines=177> */
[----:B------:R0:W-:Y:S04]  /*25e0*/  STL.64 [R1+0x8], R8 ;  /* 0x0000080801007387 */ /* 0x0001e80000100a00 */
[----:B------:R0:W-:Y:S04]  /*25f0*/  STL [R1+0x4], R3 ;  /* 0x0000040301007387 */ /* 0x0001e80000100800 */
[----:B------:R0:W-:Y:S02]  /*2600*/  STL.64 [R1+0x10], R6 ;  /* 0x0000100601007387 */ /* 0x0001e40000100a00 */
.L_x_59:
[----:B------:R-:W-:Y:S05]  /*2610*/  BSYNC.RECONVERGENT B1 ;  /* 0x0000000000017941 */ /* 0x000fea0003800200 */
.L_x_58:
[C---:B------:R-:W-:Y:S01]  /*2620*/  ISETP.GE.U32.AND P0, PT, R5.reuse, 0x4, PT ;  /* 0x000000040500780c */ /* 0x040fe20003f06070 */
[----:B------:R-:W-:Y:S01]  /*2630*/  VIADD R12, R12, 0x1 ;  /* 0x000000010c0c7836 */ /* 0x000fe20000000000 */
[--C-:B------:R-:W-:Y:S02]  /*2640*/  SHF.R.U64 R5, R5, 0x2, R14.reuse ;  /* 0x0000000205057819 */ /* 0x100fe4000000120e */
[----:B------:R-:W-:Y:S02]  /*2650*/  ISETP.GE.U32.AND.EX P0, PT, R14, RZ, PT, P0 ;  /* 0x000000ff0e00720c */ /* 0x000fe40003f06100 */
[----:B------:R-:W-:-:S11]  /*2660*/  SHF.R.U32.HI R14, RZ, 0x2, R14 ;  /* 0x00000002ff0e7819 */ /* 0x000fd6000001160e */
[----:B------:R-:W-:Y:S05]  /*2670*/  @P0 BRA `(.L_x_66) ;  /* 0xffffffd800d40947 */ /* 0x000fea000383ffff */
.L_x_57:
[----:B------:R-:W-:Y:S05]  /*2680*/  BSYNC.RECONVERGENT B0 ;  /* 0x0000000000007941 */ /* 0x000fea0003800200 */
.L_x_56:
[----:B------:R-:W2:Y:S02]  /*2690*/  LDCU.64 UR4, c[0x0][0x390] ;  /* 0x00007200ff0477ac */ /* 0x000ea40008000a00 */
[----:B--2---:R-:W-:-:S04]  /*26a0*/  UISETP.NE.U32.AND UP0, UPT, UR4, URZ, UPT ;  /* 0x000000ff0400728c */ /* 0x004fc8000bf05070 */
[----:B------:R-:W-:-:S09]  /*26b0*/  UISETP.NE.AND.EX UP0, UPT, UR5, URZ, UPT, UP0 ;  /* 0x000000ff0500728c */ /* 0x000fd2000bf05300 */
[----:B------:R-:W-:Y:S05]  /*26c0*/  BRA.U !UP0, `(.L_x_67) ;  /* 0x0000002508407547 */ /* 0x000fea000b800000 */
[----:B-1----:R-:W-:Y:S01]  /*26d0*/  IMAD.MOV.U32 R2, RZ, RZ, RZ ;  /* 0x000000ffff027224 */ /* 0x002fe200078e00ff */
[----:B------:R-:W1:Y:S01]  /*26e0*/  LDCU.64 UR6, c[0x0][0x390] ;  /* 0x00007200ff0677ac */ /* 0x000e620008000a00 */
[----:B------:R-:W-:-:S05]  /*26f0*/  NOP ;  /* 0x0000000000007918 */ /* 0x000fca0000000000 */
.L_x_75:
[----:B-1----:R-:W-:-:S04]  /*2700*/  ULOP3.LUT UR4, UR6, 0x3, URZ, 0xc0, !UPT ;  /* 0x0000000306047892 */ /* 0x002fc8000f8ec0ff */
[----:B------:R-:W-:-:S04]  /*2710*/  UISETP.NE.U32.AND UP0, UPT, UR4, URZ, UPT ;  /* 0x000000ff0400728c */ /* 0x000fc8000bf05070 */
[----:B------:R-:W-:-:S09]  /*2720*/  UISETP.NE.AND.EX UP0, UPT, URZ, URZ, UPT, UP0 ;  /* 0x000000ffff00728c */ /* 0x000fd2000bf05300 */
[----:B--23--:R-:W-:Y:S05]  /*2730*/  BRA.U !UP0, `(.L_x_68) ;  /* 0x0000002508047547 */ /* 0x00cfea000b800000 */
[----:B------:R-:W1:Y:S01]  /*2740*/  LDC.64 R10, c[0x4][0x8] ;  /* 0x01000200ff0a7b82 */ /* 0x000e620000000a00 */
[----:B------:R-:W-:Y:S01]  /*2750*/  UMOV UR4, URZ ;  /* 0x000000ff00047c82 */ /* 0x000fe20008000000 */
[----:B------:R-:W-:Y:S01]  /*2760*/  IMAD.MOV.U32 R5, RZ, RZ, RZ ;  /* 0x000000ffff057224 */ /* 0x000fe200078e00ff */
[----:B0-----:R-:W-:Y:S01]  /*2770*/  CS2R R8, SRZ ;  /* 0x0000000000087805 */ /* 0x001fe2000001ff00 */
[----:B------:R-:W-:Y:S02]  /*2780*/  IMAD.MOV.U32 R6, RZ, RZ, RZ ;  /* 0x000000ffff067224 */ /* 0x000fe400078e00ff */
[----:B------:R-:W-:Y:S02]  /*2790*/  IMAD.MOV.U32 R3, RZ, RZ, RZ ;  /* 0x000000ffff037224 */ /* 0x000fe400078e00ff */
[----:B------:R-:W-:Y:S02]  /*27a0*/  IMAD.U32 R7, RZ, RZ, UR4 ;  /* 0x00000004ff077e24 */ /* 0x000fe4000f8e00ff */
[----:B-1----:R-:W-:-:S07]  /*27b0*/  IMAD.WIDE.U32 R10, R2, 0xc80, R10 ;  /* 0x00000c80020a7825 */ /* 0x002fce00078e000a */
.L_x_70:
[----:B------:R-:W-:-:S06]  /*27c0*/  IMAD R14, R5, 0x4, R4 ;  /* 0x00000004050e7824 */ /* 0x000fcc00078e0204 */
[----:B------:R-:W5:Y:S01]  /*27d0*/  LDL R14, [R14+0x4] ;  /* 0x000004000e0e7983 */ /* 0x000f620000100800 */
[----:B------:R-:W-:-:S07]  /*27e0*/  IMAD.MOV.U32 R15, RZ, RZ, RZ ;  /* 0x000000ffff0f7224 */ /* 0x000fce00078e00ff */
.L_x_69:
        /* <DEDUP_REMOVED lines=177> */
[----:B------:R1:W-:Y:S01]  /*3300*/  STL.64 [R1+0x8], R8 ;  /* 0x0000080801007387 */ /* 0x0003e20000100a00 */
[----:B------:R-:W-:-:S03]  /*3310*/  ULOP3.LUT UR4, UR6, 0x3, URZ, 0xc0, !UPT ;  /* 0x0000000306047892 */ /* 0x000fc6000f8ec0ff */
[----:B------:R1:W-:Y:S01]  /*3320*/  STL [R1+0x4], R3 ;  /* 0x0000040301007387 */ /* 0x0003e20000100800 */
[----:B------:R-:W-:-:S03]  /*3330*/  UISETP.NE.U32.AND UP0, UPT, UR4, 0x1, UPT ;  /* 0x000000010400788c */ /* 0x000fc6000bf05070 */
[----:B------:R1:W-:Y:S01]  /*3340*/  STL.64 [R1+0x10], R6 ;  /* 0x0000100601007387 */ /* 0x0003e20000100a00 */
[----:B------:R-:W-:-:S09]  /*3350*/  UISETP.NE.AND.EX UP0, UPT, URZ, URZ, UPT, UP0 ;  /* 0x000000ffff00728c */ /* 0x000fd2000bf05300 */
[----:B------:R-:W-:Y:S05]  /*3360*/  BRA.U !UP0, `(.L_x_68) ;  /* 0x0000001508f87547 */ /* 0x000fea000b800000 */
[----:B------:R-:W-:Y:S01]  /*3370*/  UMOV UR4, URZ ;  /* 0x000000ff00047c82 */ /* 0x000fe20008000000 */
[----:B------:R-:W-:Y:S01]  /*3380*/  IMAD.MOV.U32 R5, RZ, RZ, RZ ;  /* 0x000000ffff057224 */ /* 0x000fe200078e00ff */
[----:B-1----:R-:W-:Y:S01]  /*3390*/  CS2R R8, SRZ ;  /* 0x0000000000087805 */ /* 0x002fe2000001ff00 */
[----:B------:R-:W-:Y:S02]  /*33a0*/  IMAD.MOV.U32 R6, RZ, RZ, RZ ;  /* 0x000000ffff067224 */ /* 0x000fe400078e00ff */
[----:B------:R-:W-:Y:S02]  /*33b0*/  IMAD.MOV.U32 R3, RZ, RZ, RZ ;  /* 0x000000ffff037224 */ /* 0x000fe400078e00ff */
[----:B------:R-:W-:-:S07]  /*33c0*/  IMAD.U32 R7, RZ, RZ, UR4 ;  /* 0x00000004ff077e24 */ /* 0x000fce000f8e00ff */
.L_x_72:
[----:B------:R-:W-:-:S06]  /*33d0*/  IMAD R14, R5, 0x4, R4 ;  /* 0x00000004050e7824 */ /* 0x000fcc00078e0204 */
[----:B------:R-:W5:Y:S01]  /*33e0*/  LDL R14, [R14+0x4] ;  /* 0x000004000e0e7983 */ /* 0x000f620000100800 */
[----:B------:R-:W-:-:S07]  /*33f0*/  IMAD.MOV.U32 R15, RZ, RZ, RZ ;  /* 0x000000ffff0f7224 */ /* 0x000fce00078e00ff */
.L_x_71:
        /* <DEDUP_REMOVED lines=183> */
[----:B------:R-:W-:Y:S05]  /*3f70*/  BRA.U UP0, `(.L_x_68) ;  /* 0x0000000900f47547 */ /* 0x000fea000b800000 */
[----:B------:R-:W-:Y:S01]  /*3f80*/  UMOV UR4, URZ ;  /* 0x000000ff00047c82 */ /* 0x000fe20008000000 */
[----:B------:R-:W-:Y:S01]  /*3f90*/  IMAD.MOV.U32 R5, RZ, RZ, RZ ;  /* 0x000000ffff057224 */ /* 0x000fe200078e00ff */
[----:B--2---:R-:W-:Y:S01]  /*3fa0*/  CS2R R8, SRZ ;  /* 0x0000000000087805 */ /* 0x004fe2000001ff00 */
[----:B------:R-:W-:Y:S02]  /*3fb0*/  IMAD.MOV.U32 R6, RZ, RZ, RZ ;  /* 0x000000ffff067224 */ /* 0x000fe400078e00ff */
[----:B------:R-:W-:Y:S02]  /*3fc0*/  IMAD.MOV.U32 R3, RZ, RZ, RZ ;  /* 0x000000ffff037224 */ /* 0x000fe400078e00ff */
[----:B------:R-:W-:-:S07]  /*3fd0*/  IMAD.U32 R7, RZ, RZ, UR4 ;  /* 0x00000004ff077e24 */ /* 0x000fce000f8e00ff */
.L_x_74:
[----:B------:R-:W-:-:S06]  /*3fe0*/  IMAD R14, R5, 0x4, R4 ;  /* 0x00000004050e7824 */ /* 0x000fcc00078e0204 */
[----:B------:R-:W5:Y:S01]  /*3ff0*/  LDL R14, [R14+0x4] ;  /* 0x000004000e0e7983 */ /* 0x000f620000100800 */
[----:B------:R-:W-:-:S07]  /*4000*/  IMAD.MOV.U32 R15, RZ, RZ, RZ ;  /* 0x000000ffff0f7224 */ /* 0x000fce00078e00ff */
.L_x_73:
        /* <DEDUP_REMOVED lines=177> */
[----:B------:R3:W-:Y:S04]  /*4b20*/  STL.64 [R1+0x8], R8 ;  /* 0x0000080801007387 */ /* 0x0007e80000100a00 */
[----:B------:R3:W-:Y:S04]  /*4b30*/  STL [R1+0x4], R3 ;  /* 0x0000040301007387 */ /* 0x0007e80000100800 */
[----:B------:R3:W-:Y:S02]  /*4b40*/  STL.64 [R1+0x10], R6 ;  /* 0x0000100601007387 */ /* 0x0007e40000100a00 */
.L_x_68:
        /* <DEDUP_REMOVED lines=8> */
.L_x_67:
[----:B0123--:R-:W0:Y:S01]  /*4bd0*/  LDC.64 R8, c[0x0][0x388] ;  /* 0x0000e200ff087b82 */ /* 0x00fe220000000a00 */
[----:B------:R-:W-:Y:S01]  /*4be0*/  SHF.R.U32.HI R2, RZ, 0x2, R3 ;  /* 0x00000002ff027819 */ /* 0x000fe20000011603 */
[----:B------:R-:W1:Y:S03]  /*4bf0*/  LDCU.64 UR4, c[0x0][0x380] ;  /* 0x00007000ff0477ac */ /* 0x000e660008000a00 */
[----:B------:R-:W-:Y:S01]  /*4c00*/  LOP3.LUT R2, R2, R3, RZ, 0x3c, !PT ;  /* 0x0000000302027212 */ /* 0x000fe200078e3cff */
[----:B------:R-:W-:Y:S02]  /*4c10*/  IMAD.SHL.U32 R3, R7, 0x10, RZ ;  /* 0x0000001007037824 */ /* 0x000fe400078e00ff */
[----:B------:R-:W2:Y:S02]  /*4c20*/  LDC R5, c[0x0][0x390] ;  /* 0x0000e400ff057b82 */ /* 0x000ea40000000800 */
[----:B------:R-:W-:-:S05]  /*4c30*/  IMAD.SHL.U32 R4, R2, 0x2, RZ ;  /* 0x0000000202047824 */ /* 0x000fca00078e00ff */
[----:B------:R-:W-:Y:S02]  /*4c40*/  LOP3.LUT R4, R2, R4, R3, 0x96, !PT ;  /* 0x0000000402047212 */ /* 0x000fe400078e9603 */
[----:B------:R-:W-:Y:S02]  /*4c50*/  SHF.R.S32.HI R3, RZ, 0x1f, R0 ;  /* 0x0000001fff037819 */ /* 0x000fe40000011400 */
[----:B------:R-:W-:Y:S01]  /*4c60*/  LOP3.LUT R7, R4, R7, RZ, 0x3c, !PT ;  /* 0x0000000704077212 */ /* 0x000fe200078e3cff */
[----:B------:R-:W-:Y:S01]  /*4c70*/  IMAD.MOV.U32 R4, RZ, RZ, 0x2f800000 ;  /* 0x2f800000ff047424 */ /* 0x000fe200078e00ff */
[----:B0-----:R-:W-:Y:S02]  /*4c80*/  LOP3.LUT R8, R8, 0xaad26b49, RZ, 0x3c, !PT ;  /* 0xaad26b4908087812 */ /* 0x001fe400078e3cff */
[----:B------:R-:W-:-:S03]  /*4c90*/  LOP3.LUT R9, R9, 0xf7dcefdd, RZ, 0x3c, !PT ;  /* 0xf7dcefdd09097812 */ /* 0x000fc600078e3cff */
[----:B------:R-:W-:Y:S02]  /*4ca0*/  IMAD R8, R8, 0x4182bed5, RZ ;  /* 0x4182bed508087824 */ /* 0x000fe400078e02ff */
[----:B------:R-:W-:-:S05]  /*4cb0*/  IMAD R9, R9, -0x658354e5, RZ ;  /* 0x9a7cab1b09097824 */ /* 0x000fca00078e02ff */
[----:B------:R-:W-:-:S05]  /*4cc0*/  IADD3 R8, PT, PT, R8, 0x64f0c9, R9 ;  /* 0x0064f0c908087810 */ /* 0x000fca0007ffe009 */
[----:B--2---:R-:W-:-:S05]  /*4cd0*/  IMAD R2, R5, 0x587c5, R8 ;  /* 0x000587c505027824 */ /* 0x004fca00078e0208 */
[----:B------:R-:W-:Y:S02]  /*4ce0*/  IADD3 R7, PT, PT, R2, 0x587c5, R7 ;  /* 0x000587c502077810 */ /* 0x000fe40007ffe007 */
[C---:B-1----:R-:W-:Y:S02]  /*4cf0*/  LEA R2, P0, R0.reuse, UR4, 0x2 ;  /* 0x0000000400027c11 */ /* 0x042fe4000f8010ff */
[----:B------:R-:W-:Y:S02]  /*4d00*/  I2FP.F32.U32 R7, R7 ;  /* 0x0000000700077245 */ /* 0x000fe40000201000 */
[----:B------:R-:W-:-:S03]  /*4d10*/  LEA.HI.X R3, R0, UR5, R3, 0x2, P0 ;  /* 0x0000000500037c11 */ /* 0x000fc600080f1403 */
[----:B------:R-:W-:-:S05]  /*4d20*/  FFMA R7, R7, R4, 1.1641532182693481445e-10 ;  /* 0x2f00000007077423 */ /* 0x000fca0000000004 */
[----:B------:R-:W-:Y:S01]  /*4d30*/  STG.E desc[UR8][R2.64], R7 ;  /* 0x0000000702007986 */ /* 0x000fe2000c101908 */
[----:B------:R-:W-:Y:S05]  /*4d40*/  EXIT ;  /* 0x000000000000794d */ /* 0x000fea0003800000 */
.L_x_76:
        /* <DEDUP_REMOVED lines=11> */
.L_x_104:


//--------------------- .text._Z17define_exin_arrayIbEvPT_yy --------------------------
	.section	.text._Z17define_exin_arrayIbEvPT_yy,"ax",@progbits
	.align	128
        .global         _Z17define_exin_arrayIbEvPT_yy
        .type           _Z17define_exin_arrayIbEvPT_yy,@function
        .size           _Z17define_exin_arrayIbEvPT_yy,(.L_x_105 - _Z17define_exin_arrayIbEvPT_yy)
        .other          _Z17define_exin_arrayIbEvPT_yy,@"STO_CUDA_ENTRY STV_DEFAULT"
_Z17define_exin_arrayIbEvPT_yy:
.text._Z17define_exin_arrayIbEvPT_yy:
        /* <DEDUP_REMOVED lines=18> */
[----:B------:R-:W-:-:S02]  /*0120*/  IMAD.MOV.U32 R5, RZ, RZ, R1 ;  /* 0x000000ffff057224 */ /* 0x000fc400078e0001 */
[----:B------:R1:W-:Y:S01]  /*0130*/  STL.64 [R1], R2 ;  /* 0x0000000201007387 */ /* 0x0003e20000100a00 */
[----:B--2---:R-:W-:-:S03]  /*0140*/  IMAD R0, R4, UR4, R11 ;  /* 0x0000000404007c24 */ /* 0x004fc6000f8e020b */
[----:B------:R1:W-:Y:S02]  /*0150*/  STL.64 [R1+0x8], R8 ;  /* 0x0000080801007387 */ /* 0x0003e40000100a00 */
[----:B------:R-:W-:Y:S02]  /*0160*/  ISETP.NE.AND P0, PT, R0, RZ, PT ;  /* 0x000000ff0000720c */ /* 0x000fe40003f05270 */
[----:B------:R1:W-:Y:S01]  /*0170*/  STL.64 [R1+0x10], R6 ;  /* 0x0000100601007387 */ /* 0x0003e20000100a00 */
[----:B------:R-:W-:-:S10]  /*0180*/  SHF.R.S32.HI R4, RZ, 0x1f, R0 ;  /* 0x0000001fff047819 */ /* 0x000fd40000011400 */
[----:B0-----:R-:W-:Y:S05]  /*0190*/  @!P0 BRA `(.L_x_78) ;  /* 0x00000024002c8947 */ /* 0x001fea0003800000 */
[----:B------:R-:W-:Y:S02]  /*01a0*/  IMAD.MOV.U32 R14, RZ, RZ, RZ ;  /* 0x000000ffff0e7224 */ /* 0x000fe400078e00ff */
[----:B------:R-:W-:Y:S02]  /*01b0*/  IMAD.MOV.U32 R13, RZ, RZ, R0 ;  /* 0x000000ffff0d7224 */ /* 0x000fe400078e0000 */
[----:B------:R-:W-:-:S07]  /*01c0*/  IMAD.MOV.U32 R12, RZ, RZ, R4 ;  /* 0x000000ffff0c7224 */ /* 0x000fce00078e0004 */
.L_x_87:
[----:B-1----:R-:W-:Y:S01]  /*01d0*/  LOP3.LUT R2, R13, 0x3, RZ, 0xc0, !PT ;  /* 0x000000030d027812 */ /* 0x002fe200078ec0ff */
[----:B------:R-:W-:Y:S03]  /*01e0*/  BSSY.RECONVERGENT B1, `(.L_x_79) ;  /* 0x0000240000017945 */ /* 0x000fe60003800200 */
[----:B------:R-:W-:-:S04]  /*01f0*/  ISETP.NE.U32.AND P0, PT, R2, RZ, PT ;  /* 0x000000ff0200720c */ /* 0x000fc80003f05070 */
[----:B------:R-:W-:-:S13]  /*0200*/  ISETP.NE.AND.EX P0, PT, RZ, RZ, PT, P0 ;  /* 0x000000ffff00720c */ /* 0x000fda0003f05300 */
[----:B0-----:R-:W-:Y:S05]  /*0210*/  @!P0 BRA `(.L_x_80) ;  /* 0x0000002000f08947 */ /* 0x001fea0003800000 */
[----:B------:R-:W0:Y:S01]  /*0220*/  LDC.64 R10, c[0x4][RZ] ;  /* 0x01000000ff0a7b82 */ /* 0x000e220000000a00 */
[----:B------:R-:W-:Y:S02]  /*0230*/  CS2R R2, SRZ ;  /* 0x0000000000027805 */ /* 0x000fe4000001ff00 */
[----:B------:R-:W-:Y:S02]  /*0240*/  CS2R R6, SRZ ;  /* 0x0000000000067805 */ /* 0x000fe4000001ff00 */
[----:B------:R-:W-:Y:S01]  /*0250*/  CS2R R8, SRZ ;  /* 0x0000000000087805 */ /* 0x000fe2000001ff00 */
[----:B0-----:R-:W-:-:S07]  /*0260*/  IMAD.WIDE.U32 R10, R14, 0xc80, R10 ;  /* 0x00000c800e0a7825 */ /* 0x001fce00078e000a */
.L_x_82:
[----:B------:R-:W-:-:S06]  /*0270*/  IMAD R15, R2, 0x4, R5 ;  /* 0x00000004020f7824 */ /* 0x000fcc00078e0205 */
[----:B------:R-:W5:Y:S01]  /*0280*/  LDL R15, [R15+0x4] ;  /* 0x000004000f0f7983 */ /* 0x000f620000100800 */
[----:B------:R-:W-:-:S05]  /*0290*/  UMOV UR4, URZ ;  /* 0x000000ff00047c82 */ /* 0x000fca0008000000 */
.L_x_81:
        /* <DEDUP_REMOVED lines=185> */
[----:B------:R-:W-:Y:S01]  /*0e30*/  CS2R R2, SRZ ;  /* 0x0000000000027805 */ /* 0x000fe2000001ff00 */
[----:B------:R-:W-:Y:S01]  /*0e40*/  IMAD.MOV.U32 R6, RZ, RZ, RZ ;  /* 0x000000ffff067224 */ /* 0x000fe200078e00ff */
[----:B------:R-:W-:Y:S01]  /*0e50*/  CS2R R8, SRZ ;  /* 0x0000000000087805 */ /* 0x000fe2000001ff00 */
[----:B------:R-:W-:-:S07]  /*0e60*/  IMAD.U32 R7, RZ, RZ, UR4 ;  /* 0x00000004ff077e24 */ /* 0x000fce000f8e00ff */
.L_x_84:
[----:B------:R-:W-:-:S06]  /*0e70*/  IMAD R15, R2, 0x4, R5 ;  /* 0x00000004020f7824 */ /* 0x000fcc00078e0205 */
[----:B------:R-:W5:Y:S01]  /*0e80*/  LDL R15, [R15+0x4] ;  /* 0x000004000f0f7983 */ /* 0x000f620000100800 */
[----:B------:R-:W-:-:S05]  /*0e90*/  UMOV UR4, URZ ;  /* 0x000000ff00047c82 */ /* 0x000fca0008000000 */
.L_x_83:
        /* <DEDUP_REMOVED lines=185> */
[----:B------:R-:W-:Y:S01]  /*1a30*/  CS2R R2, SRZ ;  /* 0x0000000000027805 */ /* 0x000fe2000001ff00 */
[----:B------:R-:W-:Y:S01]  /*1a40*/  IMAD.MOV.U32 R6, RZ, RZ, RZ ;  /* 0x000000ffff067224 */ /* 0x000fe200078e00ff */
[----:B------:R-:W-:Y:S01]  /*1a50*/  CS2R R8, SRZ ;  /* 0x0000000000087805 */ /* 0x000fe2000001ff00 */
[----:B------:R-:W-:-:S07]  /*1a60*/  IMAD.U32 R7, RZ, RZ, UR4 ;  /* 0x00000004ff077e24 */ /* 0x000fce000f8e00ff */
.L_x_86:
[----:B------:R-:W-:-:S06]  /*1a70*/  IMAD R15, R2, 0x4, R5 ;  /* 0x00000004020f7824 */ /* 0x000fcc00078e0205 */
[----:B------:R-:W5:Y:S01]  /*1a80*/  LDL R15, [R15+0x4] ;  /* 0x000004000f0f7983 */ /* 0x000f620000100800 */
[----:B------:R-:W-:-:S05]  /*1a90*/  UMOV UR4, URZ ;  /* 0x000000ff00047c82 */ /* 0x000fca0008000000 */
.L_x_85:
        /* <DEDUP_REMOVED lines=180> */
.L_x_80:
[----:B------:R-:W-:Y:S05]  /*25e0*/  BSYNC.RECONVERGENT B1 ;  /* 0x0000000000017941 */ /* 0x000fea0003800200 */
.L_x_79:
[C---:B------:R-:W-:Y:S01]  /*25f0*/  ISETP.GE.U32.AND P0, PT, R13.reuse, 0x4, PT ;  /* 0x000000040d00780c */ /* 0x040fe20003f06070 */
[----:B------:R-:W-:Y:S01]  /*2600*/  VIADD R14, R14, 0x1 ;  /* 0x000000010e0e7836 */ /* 0x000fe20000000000 */
[--C-:B------:R-:W-:Y:S02]  /*2610*/  SHF.R.U64 R13, R13, 0x2, R12.reuse ;  /* 0x000000020d0d7819 */ /* 0x100fe4000000120c */
[----:B------:R-:W-:Y:S02]  /*2620*/  ISETP.GE.U32.AND.EX P0, PT, R12, RZ, PT, P0 ;  /* 0x000000ff0c00720c */ /* 0x000fe40003f06100 */
[----:B------:R-:W-:-:S11]  /*2630*/  SHF.R.U32.HI R12, RZ, 0x2, R12 ;  /* 0x00000002ff0c7819 */ /* 0x000fd6000001160c */
[----:B------:R-:W-:Y:S05]  /*2640*/  @P0 BRA `(.L_x_87) ;  /* 0xffffffd800e00947 */ /* 0x000fea000383ffff */
.L_x_78:
[----:B------:R-:W-:Y:S05]  /*2650*/  BSYNC.RECONVERGENT B0 ;  /* 0x0000000000007941 */ /* 0x000fea0003800200 */
.L_x_77:
[----:B------:R-:W2:Y:S02]  /*2660*/  LDCU.64 UR4, c[0x0][0x390] ;  /* 0x00007200ff0477ac */ /* 0x000ea40008000a00 */
[----:B--2---:R-:W-:-:S04]  /*2670*/  UISETP.NE.U32.AND UP0, UPT, UR4, URZ, UPT ;  /* 0x000000ff0400728c */ /* 0x004fc8000bf05070 */
[----:B------:R-:W-:-:S09]  /*2680*/  UISETP.NE.AND.EX UP0, UPT, UR5, URZ, UPT, UP0 ;  /* 0x000000ff0500728c */ /* 0x000fd2000bf05300 */
[----:B------:R-:W-:Y:S05]  /*2690*/  BRA.U !UP0, `(.L_x_88) ;  /* 0x0000002508407547 */ /* 0x000fea000b800000 */
[----:B-1----:R-:W-:Y:S01]  /*26a0*/  IMAD.MOV.U32 R2, RZ, RZ, RZ ;  /* 0x000000ffff027224 */ /* 0x002fe200078e00ff */
[----:B------:R-:W1:Y:S01]  /*26b0*/  LDCU.64 UR6, c[0x0][0x390] ;  /* 0x00007200ff0677ac */ /* 0x000e620008000a00 */
[----:B------:R-:W-:-:S05]  /*26c0*/  NOP ;  /* 0x0000000000007918 */ /* 0x000fca0000000000 */
.L_x_96:
        /* <DEDUP_REMOVED lines=12> */
.L_x_91:
[----:B------:R-:W-:-:S06]  /*2790*/  IMAD R15, R14, 0x4, R5 ;  /* 0x000000040e0f7824 */ /* 0x000fcc00078e0205 */
[----:B------:R-:W5:Y:S01]  /*27a0*/  LDL R15, [R15+0x4] ;  /* 0x000004000f0f7983 */ /* 0x000f620000100800 */
[----:B------:R-:W-:-:S07]  /*27b0*/  IMAD.MOV.U32 R16, RZ, RZ, RZ ;  /* 0x000000ffff107224 */ /* 0x000fce00078e00ff */
.L_x_90:
        /* <DEDUP_REMOVED lines=144> */
[----:B------:R-:W-:Y:S02]  /*30c0*/  @P4 LOP3.LUT R8, R8, R23, RZ, 0x3c, !PT ;  /* 0x0000001708084212 */ /* 0x000fe400078e3cff */
[----:B----4-:R-:W-:Y:S01]  /*30d0*/  @P3 LOP3.LUT R6, R6, R21, RZ, 0x3c, !PT ;  /* 0x0000001506063212 */ /* 0x010fe200078e3cff */
        /* <DEDUP_REMOVED lines=14> */
[----:B------:R-:W-:-:S05]  /*31c0*/  VIADD R16, R16, 0x10 ;  /* 0x0000001010107836 */ /* 0x000fca0000000000 */
[----:B------:R-:W-:Y:S02]  /*31d0*/  ISETP.NE.AND P1, PT, R16, 0x20, PT ;  /* 0x000000201000780c */ /* 0x000fe40003f25270 */
[----:B------:R-:W-:Y:S02]  /*31e0*/  @P0 LOP3.LUT R7, R7, R28, RZ, 0x3c, !PT ;  /* 0x0000001c07070212 */ /* 0x000fe400078e3cff */
[----:B--2---:R-:W-:Y:S02]  /*31f0*/  @P5 LOP3.LUT R9, R9, R18, RZ, 0x3c, !PT ;  /* 0x0000001209095212 */ /* 0x004fe400078e3cff */
[----:B---3--:R-:W-:Y:S02]  /*3200*/  @P5 LOP3.LUT R6, R6, R19, RZ, 0x3c, !PT ;  /* 0x0000001306065212 */ /* 0x008fe400078e3cff */
[----:B----4-:R-:W-:Y:S02]  /*3210*/  @P6 LOP3.LUT R3, R3, R20, RZ, 0x3c, !PT ;  /* 0x0000001403036212 */ /* 0x010fe400078e3cff */
[----:B------:R-:W-:-:S02]  /*3220*/  @P6 LOP3.LUT R8, R8, R21, RZ, 0x3c, !PT ;  /* 0x0000001508086212 */ /* 0x000fc400078e3cff */
[----:B------:R-:W-:Y:S02]  /*3230*/  @P6 LOP3.LUT R9, R9, R22, RZ, 0x3c, !PT ;  /* 0x0000001609096212 */ /* 0x000fe400078e3cff */
[----:B------:R-:W-:Y:S02]  /*3240*/  @P6 LOP3.LUT R6, R6, R17, RZ, 0x3c, !PT ;  /* 0x0000001106066212 */ /* 0x000fe400078e3cff */
[----:B------:R-:W-:Y:S02]  /*3250*/  @P0 LOP3.LUT R8, R8, R23, RZ, 0x3c, !PT ;  /* 0x0000001708080212 */ /* 0x000fe400078e3cff */
        /* <DEDUP_REMOVED lines=20> */
.L_x_93:
[----:B------:R-:W-:-:S06]  /*33a0*/  IMAD R15, R14, 0x4, R5 ;  /* 0x000000040e0f7824 */ /* 0x000fcc00078e0205 */
[----:B------:R-:W5:Y:S01]  /*33b0*/  LDL R15, [R15+0x4] ;  /* 0x000004000f0f7983 */ /* 0x000f620000100800 */
[----:B------:R-:W-:-:S07]  /*33c0*/  IMAD.MOV.U32 R16, RZ, RZ, RZ ;  /* 0x000000ffff107224 */ /* 0x000fce00078e00ff */
.L_x_92:
        /* <DEDUP_REMOVED lines=190> */
.L_x_95:
[----:B------:R-:W-:-:S06]  /*3fb0*/  IMAD R15, R14, 0x4, R5 ;  /* 0x000000040e0f7824 */ /* 0x000fcc00078e0205 */
[----:B------:R-:W5:Y:S01]  /*3fc0*/  LDL R15, [R15+0x4] ;  /* 0x000004000f0f7983 */ /* 0x000f620000100800 */
[----:B------:R-:W-:-:S07]  /*3fd0*/  IMAD.MOV.U32 R16, RZ, RZ, RZ ;  /* 0x000000ffff107224 */ /* 0x000fce00078e00ff */
.L_x_94:
        /* <DEDUP_REMOVED lines=180> */
.L_x_89:
        /* <DEDUP_REMOVED lines=8> */
.L_x_88:
[----:B------:R-:W4:Y:S01]  /*4ba0*/  LDC.64 R10, c[0x0][0x388] ;  /* 0x0000e200ff0a7b82 */ /* 0x000f220000000a00 */
[----:B-1----:R-:W-:Y:S01]  /*4bb0*/  SHF.R.U32.HI R2, RZ, 0x2, R3 ;  /* 0x00000002ff027819 */ /* 0x002fe20000011603 */
[----:B------:R-:W1:Y:S03]  /*4bc0*/  LDCU.64 UR6, c[0x0][0x380] ;  /* 0x00007000ff0677ac */ /* 0x000e660008000a00 */
[----:B------:R-:W-:Y:S01]  /*4bd0*/  LOP3.LUT R2, R2, R3, RZ, 0x3c, !PT ;  /* 0x0000000302027212 */ /* 0x000fe200078e3cff */
[----:B0-23--:R-:W-:Y:S01]  /*4be0*/  IMAD.SHL.U32 R3, R7, 0x10, RZ ;  /* 0x0000001007037824 */ /* 0x00dfe200078e00ff */
[----:B------:R-:W-:Y:S01]  /*4bf0*/  UMOV UR4, 0x9999999a ;  /* 0x9999999a00047882 */ /* 0x000fe20000000000 */
[----:B------:R-:W0:Y:S01]  /*4c00*/  LDC R8, c[0x0][0x390] ;  /* 0x0000e400ff087b82 */ /* 0x000e220000000800 */
[----:B------:R-:W-:Y:S01]  /*4c10*/  UMOV UR5, 0x3fc99999 ;  /* 0x3fc9999900057882 */ /* 0x000fe20000000000 */
[----:B------:R-:W-:-:S05]  /*4c20*/  IMAD.SHL.U32 R5, R2, 0x2, RZ ;  /* 0x0000000202057824 */ /* 0x000fca00078e00ff */
[----:B------:R-:W-:Y:S01]  /*4c30*/  LOP3.LUT R6, R2, R5, R3, 0x96, !PT ;  /* 0x0000000502067212 */ /* 0x000fe200078e9603 */
[----:B------:R-:W-:-:S03]  /*4c40*/  IMAD.MOV.U32 R5, RZ, RZ, 0x2f800000 ;  /* 0x2f800000ff057424 */ /* 0x000fc600078e00ff */
[----:B------:R-:W-:Y:S02]  /*4c50*/  LOP3.LUT R7, R6, R7, RZ, 0x3c, !PT ;  /* 0x0000000706077212 */ /* 0x000fe400078e3cff */
[----:B----4-:R-:W-:Y:S02]  /*4c60*/  LOP3.LUT R10, R10, 0xaad26b49, RZ, 0x3c, !PT ;  /* 0xaad26b490a0a7812 */ /* 0x010fe400078e3cff */
[----:B------:R-:W-:-:S03]  /*4c70*/  LOP3.LUT R11, R11, 0xf7dcefdd, RZ, 0x3c, !PT ;  /* 0xf7dcefdd0b0b7812 */ /* 0x000fc600078e3cff */
[----:B------:R-:W-:Y:S02]  /*4c80*/  IMAD R10, R10, 0x4182bed5, RZ ;  /* 0x4182bed50a0a7824 */ /* 0x000fe400078e02ff */
[----:B------:R-:W-:-:S05]  /*4c90*/  IMAD R11, R11, -0x658354e5, RZ ;  /* 0x9a7cab1b0b0b7824 */ /* 0x000fca00078e02ff */
[----:B------:R-:W-:-:S05]  /*4ca0*/  IADD3 R11, PT, PT, R10, 0x64f0c9, R11 ;  /* 0x0064f0c90a0b7810 */ /* 0x000fca0007ffe00b */
[----:B0-----:R-:W-:-:S05]  /*4cb0*/  IMAD R2, R8, 0x587c5, R11 ;  /* 0x000587c508027824 */ /* 0x001fca00078e020b */
[----:B------:R-:W-:-:S04]  /*4cc0*/  IADD3 R2, PT, PT, R2, 0x587c5, R7 ;  /* 0x000587c502027810 */ /* 0x000fc80007ffe007 */
[----:B------:R-:W-:-:S05]  /*4cd0*/  I2FP.F32.U32 R2, R2 ;  /* 0x0000000200027245 */ /* 0x000fca0000201000 */
[----:B------:R-:W-:-:S04]  /*4ce0*/  FFMA R5, R2, R5, 1.1641532182693481445e-10 ;  /* 0x2f00000002057423 */ /* 0x000fc80000000005 */
[----:B------:R-:W0:Y:S02]  /*4cf0*/  F2F.F64.F32 R2, R5 ;  /* 0x0000000500027310 */ /* 0x000e240000201800 */
[----:B0-----:R-:W-:Y:S01]  /*4d00*/  DSETP.GEU.AND P0, PT, R2, UR4, PT ;  /* 0x0000000402007e2a */ /* 0x001fe2000bf0e000 */
[----:B-1----:R-:W-:-:S04]  /*4d10*/  IADD3 R2, P1, PT, R0, UR6, RZ ;  /* 0x0000000600027c10 */ /* 0x002fc8000ff3e0ff */
[----:B------:R-:W-:Y:S02]  /*4d20*/  IADD3.X R3, PT, PT, R4, UR7, RZ, P1, !PT ;  /* 0x0000000704037c10 */ /* 0x000fe40008ffe4ff */
[----:B------:R-:W-:-:S05]  /*4d30*/  SEL R7, RZ, 0x1, !P0 ;  /* 0x00000001ff077807 */ /* 0x000fca0004000000 */
[----:B------:R-:W-:Y:S01]  /*4d40*/  STG.E.U8 desc[UR8][R2.64], R7 ;  /* 0x0000000702007986 */ /* 0x000fe2000c101108 */
[----:B------:R-:W-:Y:S05]  /*4d50*/  EXIT ;  /* 0x000000000000794d */ /* 0x000fea0003800000 */
.L_x_97:
        /* <DEDUP_REMOVED lines=10> */
.L_x_105:


//--------------------- .nv.global.init           --------------------------
	.section	.nv.global.init,"aw",@progbits
	.align	4
.nv.global.init:
	.type		mrg32k3aM1SubSeq,@object
	.size		mrg32k3aM1SubSeq,(mrg32k3aM2SubSeq - mrg32k3aM1SubSeq)
mrg32k3aM1SubSeq:
        /*0000*/ 	.byte	0x0b, 0xcc, 0xee, 0x04, 0x73, 0x29, 0x8b, 0x6f, 0xf6, 0x53, 0x03, 0xf6, 0x23, 0xf6, 0xea, 0xda
        /* <DEDUP_REMOVED lines=125> */
	.type		mrg32k3aM2SubSeq,@object
	.size		mrg32k3aM2SubSeq,(mrg32k3aM1 - mrg32k3aM2SubSeq)
mrg32k3aM2SubSeq:
        /* <DEDUP_REMOVED lines=126> */
	.type		mrg32k3aM1,@object
	.size		mrg32k3aM1,(mrg32k3aM1Seq - mrg32k3aM1)
mrg32k3aM1:
        /* <DEDUP_REMOVED lines=144> */
	.type		mrg32k3aM1Seq,@object
	.size		mrg32k3aM1Seq,(mrg32k3aM2 - mrg32k3aM1Seq)
mrg32k3aM1Seq:
        /* <DEDUP_REMOVED lines=144> */
	.type		mrg32k3aM2,@object
	.size		mrg32k3aM2,(mrg32k3aM2Seq - mrg32k3aM2)
mrg32k3aM2:
        /* <DEDUP_REMOVED lines=144> */
	.type		mrg32k3aM2Seq,@object
	.size		mrg32k3aM2Seq,(precalc_xorwow_matrix - mrg32k3aM2Seq)
mrg32k3aM2Seq:
        /* <DEDUP_REMOVED lines=144> */
	.type		precalc_xorwow_matrix,@object
	.size		precalc_xorwow_matrix,(precalc_xorwow_offset_matrix - precalc_xorwow_matrix)
precalc_xorwow_matrix:
        /* <DEDUP_REMOVED lines=6400> */
	.type		precalc_xorwow_offset_matrix,@object
	.size		precalc_xorwow_offset_matrix,(.L_1 - precalc_xorwow_offset_matrix)
precalc_xorwow_offset_matrix:
        /* <DEDUP_REMOVED lines=6400> */
.L_1:


//--------------------- .nv.shared.reserved.0     --------------------------
	.section	.nv.shared.reserved.0,"aw",@nobits
	.weak		__nv_reservedSMEM_offset_0_alias
	.size		__nv_reservedSMEM_offset_0_alias, 0, 64
	.other		__nv_reservedSMEM_offset_0_alias,@"STO_CUDA_RESERVED_SHARED STV_DEFAULT"
__nv_reservedSMEM_offset_0_alias:
	.zero		0
	.zero		64


//--------------------- .nv.constant0._Z15synapse_currentIfEvPT_PbS1_ii --------------------------
	.section	.nv.constant0._Z15synapse_currentIfEvPT_PbS1_ii,"a",@progbits
	.sectionflags	@""
	.align	4
.nv.constant0._Z15synapse_currentIfEvPT_PbS1_ii:
	.zero		928


//--------------------- .nv.constant0._Z13noisy_currentIfEvPT_Pbyy --------------------------
	.section	.nv.constant0._Z13noisy_currentIfEvPT_Pbyy,"a",@progbits
	.sectionflags	@""
	.align	4
.nv.constant0._Z13noisy_currentIfEvPT_Pbyy:
	.zero		928


//--------------------- .nv.constant0._Z13update_neuronIfEvPT_S1_S1_PbS2_S1_ --------------------------
	.section	.nv.constant0._Z13update_neuronIfEvPT_S1_S1_PbS2_S1_,"a",@progbits
	.sectionflags	@""
	.align	4
.nv.constant0._Z13update_neuronIfEvPT_S1_S1_PbS2_S1_:
	.zero		944


//--------------------- .nv.constant0._Z15define_synapsesIfEvPT_Pbiiyy --------------------------
	.section	.nv.constant0._Z15define_synapsesIfEvPT_Pbiiyy,"a",@progbits
	.sectionflags	@""
	.align	4
.nv.constant0._Z15define_synapsesIfEvPT_Pbiiyy:
	.zero		936


//--------------------- .nv.constant0._Z18initialize_neuronsIfEvPT_S1_S1_PbS2_S1_ --------------------------
	.section	.nv.constant0._Z18initialize_neuronsIfEvPT_S1_S1_PbS2_S1_,"a",@progbits
	.sectionflags	@""
	.align	4
.nv.constant0._Z18initialize_neuronsIfEvPT_S1_S1_PbS2_S1_:
	.zero		944


//--------------------- .nv.constant0._Z17define_fit_paramsIfEvPT_yy --------------------------
	.section	.nv.constant0._Z17define_fit_paramsIfEvPT_yy,"a",@progbits
	.sectionflags	@""
	.align	4
.nv.constant0._Z17define_fit_paramsIfEvPT_yy:
	.zero		920


//--------------------- .nv.constant0._Z17define_exin_arrayIbEvPT_yy --------------------------
	.section	.nv.constant0._Z17define_exin_arrayIbEvPT_yy,"a",@progbits
	.sectionflags	@""
	.align	4
.nv.constant0._Z17define_exin_arrayIbEvPT_yy:
	.zero		920


//--------------------- SYMBOLS --------------------------

	.type		.nv.reservedSmem.offset0,@object
	.size		.nv.reservedSmem.offset0,0x4
